//
// Generated by NVIDIA NVVM Compiler
//
// Compiler Build ID: CL-36424714
// Cuda compilation tools, release 13.0, V13.0.88
// Based on NVVM 20.0.0
//

.version 9.0
.target sm_100
.address_size 64

	// .globl	_Z7initRNGP17curandStateXORWOWi
.global .align 4 .b8 precalc_xorwow_matrix[102400];
.global .align 4 .b8 precalc_xorwow_offset_matrix[102400];
.global .align 4 .b8 mrg32k3aM1[2304];
.global .align 4 .b8 mrg32k3aM2[2304];
.global .align 4 .b8 mrg32k3aM1SubSeq[2016];
.global .align 4 .b8 mrg32k3aM2SubSeq[2016];
.global .align 4 .b8 mrg32k3aM1Seq[2304];
.global .align 4 .b8 mrg32k3aM2Seq[2304];
.const .align 8 .b8 __cr_lgamma_table[72];
// _ZZ24dev_measure_cycle_kernelPjP17curandStateXORWOWPfPiffiE11shared_grid has been demoted
// _ZZ24dev_measure_cycle_kernelPjP17curandStateXORWOWPfPiffiE8blocksum has been demoted

.visible .entry _Z7initRNGP17curandStateXORWOWi(
	.param .u64 .ptr .align 1 _Z7initRNGP17curandStateXORWOWi_param_0,
	.param .u32 _Z7initRNGP17curandStateXORWOWi_param_1
)
{
	.reg .pred 	%p<25>;
	.reg .b32 	%r<417>;
	.reg .b64 	%rd<18>;

	ld.param.u64 	%rd8, [_Z7initRNGP17curandStateXORWOWi_param_0];
	ld.param.u32 	%r182, [_Z7initRNGP17curandStateXORWOWi_param_1];
	cvta.to.global.u64 	%rd9, %rd8;
	mov.u32 	%r183, %ctaid.x;
	mov.u32 	%r184, %ctaid.y;
	mov.u32 	%r185, %nctaid.x;
	mad.lo.s32 	%r186, %r184, %r185, %r183;
	mov.u32 	%r187, %ntid.x;
	mov.u32 	%r188, %ntid.y;
	mov.u32 	%r189, %tid.y;
	mov.u32 	%r190, %tid.x;
	mad.lo.s32 	%r191, %r186, %r188, %r189;
	mad.lo.s32 	%r192, %r191, %r187, %r190;
	cvt.s64.s32 	%rd17, %r192;
	mul.wide.s32 	%rd10, %r192, 48;
	add.s64 	%rd2, %rd9, %rd10;
	xor.b32  	%r193, %r182, -1429050551;
	mul.lo.s32 	%r194, %r193, 1099087573;
	setp.gt.s32 	%p1, %r182, -1;
	selp.b32 	%r195, -644748465, -1947113066, %p1;
	add.s32 	%r196, %r195, %r194;
	add.s32 	%r197, %r196, 6615241;
	add.s32 	%r198, %r194, 123456789;
	st.global.v2.u32 	[%rd2], {%r197, %r198};
	xor.b32  	%r199, %r194, 362436069;
	add.s32 	%r200, %r195, 521288629;
	st.global.v2.u32 	[%rd2+8], {%r199, %r200};
	xor.b32  	%r201, %r195, 88675123;
	add.s32 	%r202, %r194, 5783321;
	st.global.v2.u32 	[%rd2+16], {%r201, %r202};
	setp.eq.s32 	%p2, %r192, 0;
	@%p2 bra 	$L__BB0_42;
	mov.b32 	%r323, 0;
	mov.u64 	%rd12, precalc_xorwow_matrix;
$L__BB0_2:
	and.b64  	%rd4, %rd17, 3;
	setp.eq.s64 	%p3, %rd4, 0;
	@%p3 bra 	$L__BB0_41;
	mul.wide.u32 	%rd11, %r323, 3200;
	add.s64 	%rd5, %rd12, %rd11;
	cvt.u32.u64 	%r2, %rd4;
	mov.b32 	%r324, 0;
$L__BB0_4:
	mov.b32 	%r337, 0;
	mov.u32 	%r338, %r337;
	mov.u32 	%r339, %r337;
	mov.u32 	%r340, %r337;
	mov.u32 	%r341, %r337;
	mov.u32 	%r330, %r337;
$L__BB0_5:
	mul.wide.u32 	%rd13, %r330, 4;
	add.s64 	%rd14, %rd2, %rd13;
	ld.global.u32 	%r10, [%rd14+4];
	shl.b32 	%r11, %r330, 5;
	mov.b32 	%r336, 0;
$L__BB0_6:
	.pragma "nounroll";
	shr.u32 	%r207, %r10, %r336;
	and.b32  	%r208, %r207, 1;
	setp.eq.b32 	%p4, %r208, 1;
	not.pred 	%p5, %p4;
	add.s32 	%r209, %r11, %r336;
	mul.lo.s32 	%r210, %r209, 5;
	mul.wide.u32 	%rd15, %r210, 4;
	add.s64 	%rd6, %rd5, %rd15;
	@%p5 bra 	$L__BB0_8;
	ld.global.u32 	%r211, [%rd6];
	xor.b32  	%r341, %r341, %r211;
	ld.global.u32 	%r212, [%rd6+4];
	xor.b32  	%r340, %r340, %r212;
	ld.global.u32 	%r213, [%rd6+8];
	xor.b32  	%r339, %r339, %r213;
	ld.global.u32 	%r214, [%rd6+12];
	xor.b32  	%r338, %r338, %r214;
	ld.global.u32 	%r215, [%rd6+16];
	xor.b32  	%r337, %r337, %r215;
$L__BB0_8:
	and.b32  	%r217, %r207, 2;
	setp.eq.s32 	%p6, %r217, 0;
	@%p6 bra 	$L__BB0_10;
	ld.global.u32 	%r218, [%rd6+20];
	xor.b32  	%r341, %r341, %r218;
	ld.global.u32 	%r219, [%rd6+24];
	xor.b32  	%r340, %r340, %r219;
	ld.global.u32 	%r220, [%rd6+28];
	xor.b32  	%r339, %r339, %r220;
	ld.global.u32 	%r221, [%rd6+32];
	xor.b32  	%r338, %r338, %r221;
	ld.global.u32 	%r222, [%rd6+36];
	xor.b32  	%r337, %r337, %r222;
$L__BB0_10:
	and.b32  	%r224, %r207, 4;
	setp.eq.s32 	%p7, %r224, 0;
	@%p7 bra 	$L__BB0_12;
	ld.global.u32 	%r225, [%rd6+40];
	xor.b32  	%r341, %r341, %r225;
	ld.global.u32 	%r226, [%rd6+44];
	xor.b32  	%r340, %r340, %r226;
	ld.global.u32 	%r227, [%rd6+48];
	xor.b32  	%r339, %r339, %r227;
	ld.global.u32 	%r228, [%rd6+52];
	xor.b32  	%r338, %r338, %r228;
	ld.global.u32 	%r229, [%rd6+56];
	xor.b32  	%r337, %r337, %r229;
$L__BB0_12:
	and.b32  	%r231, %r207, 8;
	setp.eq.s32 	%p8, %r231, 0;
	@%p8 bra 	$L__BB0_14;
	ld.global.u32 	%r232, [%rd6+60];
	xor.b32  	%r341, %r341, %r232;
	ld.global.u32 	%r233, [%rd6+64];
	xor.b32  	%r340, %r340, %r233;
	ld.global.u32 	%r234, [%rd6+68];
	xor.b32  	%r339, %r339, %r234;
	ld.global.u32 	%r235, [%rd6+72];
	xor.b32  	%r338, %r338, %r235;
	ld.global.u32 	%r236, [%rd6+76];
	xor.b32  	%r337, %r337, %r236;
$L__BB0_14:
	and.b32  	%r238, %r207, 16;
	setp.eq.s32 	%p9, %r238, 0;
	@%p9 bra 	$L__BB0_16;
	ld.global.u32 	%r239, [%rd6+80];
	xor.b32  	%r341, %r341, %r239;
	ld.global.u32 	%r240, [%rd6+84];
	xor.b32  	%r340, %r340, %r240;
	ld.global.u32 	%r241, [%rd6+88];
	xor.b32  	%r339, %r339, %r241;
	ld.global.u32 	%r242, [%rd6+92];
	xor.b32  	%r338, %r338, %r242;
	ld.global.u32 	%r243, [%rd6+96];
	xor.b32  	%r337, %r337, %r243;
$L__BB0_16:
	and.b32  	%r245, %r207, 32;
	setp.eq.s32 	%p10, %r245, 0;
	@%p10 bra 	$L__BB0_18;
	ld.global.u32 	%r246, [%rd6+100];
	xor.b32  	%r341, %r341, %r246;
	ld.global.u32 	%r247, [%rd6+104];
	xor.b32  	%r340, %r340, %r247;
	ld.global.u32 	%r248, [%rd6+108];
	xor.b32  	%r339, %r339, %r248;
	ld.global.u32 	%r249, [%rd6+112];
	xor.b32  	%r338, %r338, %r249;
	ld.global.u32 	%r250, [%rd6+116];
	xor.b32  	%r337, %r337, %r250;
$L__BB0_18:
	and.b32  	%r252, %r207, 64;
	setp.eq.s32 	%p11, %r252, 0;
	@%p11 bra 	$L__BB0_20;
	ld.global.u32 	%r253, [%rd6+120];
	xor.b32  	%r341, %r341, %r253;
	ld.global.u32 	%r254, [%rd6+124];
	xor.b32  	%r340, %r340, %r254;
	ld.global.u32 	%r255, [%rd6+128];
	xor.b32  	%r339, %r339, %r255;
	ld.global.u32 	%r256, [%rd6+132];
	xor.b32  	%r338, %r338, %r256;
	ld.global.u32 	%r257, [%rd6+136];
	xor.b32  	%r337, %r337, %r257;
$L__BB0_20:
	and.b32  	%r259, %r207, 128;
	setp.eq.s32 	%p12, %r259, 0;
	@%p12 bra 	$L__BB0_22;
	ld.global.u32 	%r260, [%rd6+140];
	xor.b32  	%r341, %r341, %r260;
	ld.global.u32 	%r261, [%rd6+144];
	xor.b32  	%r340, %r340, %r261;
	ld.global.u32 	%r262, [%rd6+148];
	xor.b32  	%r339, %r339, %r262;
	ld.global.u32 	%r263, [%rd6+152];
	xor.b32  	%r338, %r338, %r263;
	ld.global.u32 	%r264, [%rd6+156];
	xor.b32  	%r337, %r337, %r264;
$L__BB0_22:
	and.b32  	%r266, %r207, 256;
	setp.eq.s32 	%p13, %r266, 0;
	@%p13 bra 	$L__BB0_24;
	ld.global.u32 	%r267, [%rd6+160];
	xor.b32  	%r341, %r341, %r267;
	ld.global.u32 	%r268, [%rd6+164];
	xor.b32  	%r340, %r340, %r268;
	ld.global.u32 	%r269, [%rd6+168];
	xor.b32  	%r339, %r339, %r269;
	ld.global.u32 	%r270, [%rd6+172];
	xor.b32  	%r338, %r338, %r270;
	ld.global.u32 	%r271, [%rd6+176];
	xor.b32  	%r337, %r337, %r271;
$L__BB0_24:
	and.b32  	%r273, %r207, 512;
	setp.eq.s32 	%p14, %r273, 0;
	@%p14 bra 	$L__BB0_26;
	ld.global.u32 	%r274, [%rd6+180];
	xor.b32  	%r341, %r341, %r274;
	ld.global.u32 	%r275, [%rd6+184];
	xor.b32  	%r340, %r340, %r275;
	ld.global.u32 	%r276, [%rd6+188];
	xor.b32  	%r339, %r339, %r276;
	ld.global.u32 	%r277, [%rd6+192];
	xor.b32  	%r338, %r338, %r277;
	ld.global.u32 	%r278, [%rd6+196];
	xor.b32  	%r337, %r337, %r278;
$L__BB0_26:
	and.b32  	%r280, %r207, 1024;
	setp.eq.s32 	%p15, %r280, 0;
	@%p15 bra 	$L__BB0_28;
	ld.global.u32 	%r281, [%rd6+200];
	xor.b32  	%r341, %r341, %r281;
	ld.global.u32 	%r282, [%rd6+204];
	xor.b32  	%r340, %r340, %r282;
	ld.global.u32 	%r283, [%rd6+208];
	xor.b32  	%r339, %r339, %r283;
	ld.global.u32 	%r284, [%rd6+212];
	xor.b32  	%r338, %r338, %r284;
	ld.global.u32 	%r285, [%rd6+216];
	xor.b32  	%r337, %r337, %r285;
$L__BB0_28:
	and.b32  	%r287, %r207, 2048;
	setp.eq.s32 	%p16, %r287, 0;
	@%p16 bra 	$L__BB0_30;
	ld.global.u32 	%r288, [%rd6+220];
	xor.b32  	%r341, %r341, %r288;
	ld.global.u32 	%r289, [%rd6+224];
	xor.b32  	%r340, %r340, %r289;
	ld.global.u32 	%r290, [%rd6+228];
	xor.b32  	%r339, %r339, %r290;
	ld.global.u32 	%r291, [%rd6+232];
	xor.b32  	%r338, %r338, %r291;
	ld.global.u32 	%r292, [%rd6+236];
	xor.b32  	%r337, %r337, %r292;
$L__BB0_30:
	and.b32  	%r294, %r207, 4096;
	setp.eq.s32 	%p17, %r294, 0;
	@%p17 bra 	$L__BB0_32;
	ld.global.u32 	%r295, [%rd6+240];
	xor.b32  	%r341, %r341, %r295;
	ld.global.u32 	%r296, [%rd6+244];
	xor.b32  	%r340, %r340, %r296;
	ld.global.u32 	%r297, [%rd6+248];
	xor.b32  	%r339, %r339, %r297;
	ld.global.u32 	%r298, [%rd6+252];
	xor.b32  	%r338, %r338, %r298;
	ld.global.u32 	%r299, [%rd6+256];
	xor.b32  	%r337, %r337, %r299;
$L__BB0_32:
	and.b32  	%r301, %r207, 8192;
	setp.eq.s32 	%p18, %r301, 0;
	@%p18 bra 	$L__BB0_34;
	ld.global.u32 	%r302, [%rd6+260];
	xor.b32  	%r341, %r341, %r302;
	ld.global.u32 	%r303, [%rd6+264];
	xor.b32  	%r340, %r340, %r303;
	ld.global.u32 	%r304, [%rd6+268];
	xor.b32  	%r339, %r339, %r304;
	ld.global.u32 	%r305, [%rd6+272];
	xor.b32  	%r338, %r338, %r305;
	ld.global.u32 	%r306, [%rd6+276];
	xor.b32  	%r337, %r337, %r306;
$L__BB0_34:
	and.b32  	%r308, %r207, 16384;
	setp.eq.s32 	%p19, %r308, 0;
	@%p19 bra 	$L__BB0_36;
	ld.global.u32 	%r309, [%rd6+280];
	xor.b32  	%r341, %r341, %r309;
	ld.global.u32 	%r310, [%rd6+284];
	xor.b32  	%r340, %r340, %r310;
	ld.global.u32 	%r311, [%rd6+288];
	xor.b32  	%r339, %r339, %r311;
	ld.global.u32 	%r312, [%rd6+292];
	xor.b32  	%r338, %r338, %r312;
	ld.global.u32 	%r313, [%rd6+296];
	xor.b32  	%r337, %r337, %r313;
$L__BB0_36:
	and.b32  	%r315, %r207, 32768;
	setp.eq.s32 	%p20, %r315, 0;
	@%p20 bra 	$L__BB0_38;
	ld.global.u32 	%r316, [%rd6+300];
	xor.b32  	%r341, %r341, %r316;
	ld.global.u32 	%r317, [%rd6+304];
	xor.b32  	%r340, %r340, %r317;
	ld.global.u32 	%r318, [%rd6+308];
	xor.b32  	%r339, %r339, %r318;
	ld.global.u32 	%r319, [%rd6+312];
	xor.b32  	%r338, %r338, %r319;
	ld.global.u32 	%r320, [%rd6+316];
	xor.b32  	%r337, %r337, %r320;
$L__BB0_38:
	add.s32 	%r336, %r336, 16;
	setp.ne.s32 	%p21, %r336, 32;
	@%p21 bra 	$L__BB0_6;
	mad.lo.s32 	%r321, %r330, -31, %r11;
	add.s32 	%r330, %r321, 1;
	setp.ne.s32 	%p22, %r330, 5;
	@%p22 bra 	$L__BB0_5;
	st.global.u32 	[%rd2+4], %r341;
	st.global.u32 	[%rd2+8], %r340;
	st.global.u32 	[%rd2+12], %r339;
	st.global.u32 	[%rd2+16], %r338;
	st.global.u32 	[%rd2+20], %r337;
	add.s32 	%r324, %r324, 1;
	setp.lt.u32 	%p23, %r324, %r2;
	@%p23 bra 	$L__BB0_4;
$L__BB0_41:
	shr.u64 	%rd7, %rd17, 2;
	add.s32 	%r323, %r323, 1;
	setp.gt.u64 	%p24, %rd17, 3;
	mov.u64 	%rd17, %rd7;
	@%p24 bra 	$L__BB0_2;
$L__BB0_42:
	mov.b32 	%r322, 0;
	st.global.v2.u32 	[%rd2+24], {%r322, %r322};
	st.global.u32 	[%rd2+32], %r322;
	mov.b64 	%rd16, 0;
	st.global.u64 	[%rd2+40], %rd16;
	ret;

}
	// .globl	_Z24dev_measure_cycle_kernelPjP17curandStateXORWOWPfPiffi
.visible .entry _Z24dev_measure_cycle_kernelPjP17curandStateXORWOWPfPiffi(
	.param .u64 .ptr .align 1 _Z24dev_measure_cycle_kernelPjP17curandStateXORWOWPfPiffi_param_0,
	.param .u64 .ptr .align 1 _Z24dev_measure_cycle_kernelPjP17curandStateXORWOWPfPiffi_param_1,
	.param .u64 .ptr .align 1 _Z24dev_measure_cycle_kernelPjP17curandStateXORWOWPfPiffi_param_2,
	.param .u64 .ptr .align 1 _Z24dev_measure_cycle_kernelPjP17curandStateXORWOWPfPiffi_param_3,
	.param .f32 _Z24dev_measure_cycle_kernelPjP17curandStateXORWOWPfPiffi_param_4,
	.param .f32 _Z24dev_measure_cycle_kernelPjP17curandStateXORWOWPfPiffi_param_5,
	.param .u32 _Z24dev_measure_cycle_kernelPjP17curandStateXORWOWPfPiffi_param_6
)
{
	.reg .pred 	%p<133>;
	.reg .b32 	%r<1439>;
	.reg .b32 	%f<199>;
	.reg .b64 	%rd<29>;
	.reg .b64 	%fd<61>;
	// demoted variable
	.shared .align 4 .b8 _ZZ24dev_measure_cycle_kernelPjP17curandStateXORWOWPfPiffiE11shared_grid[3600];
	// demoted variable
	.shared .align 4 .b8 _ZZ24dev_measure_cycle_kernelPjP17curandStateXORWOWPfPiffiE8blocksum[128];
	ld.param.u64 	%rd9, [_Z24dev_measure_cycle_kernelPjP17curandStateXORWOWPfPiffi_param_0];
	ld.param.u64 	%rd7, [_Z24dev_measure_cycle_kernelPjP17curandStateXORWOWPfPiffi_param_1];
	ld.param.u64 	%rd8, [_Z24dev_measure_cycle_kernelPjP17curandStateXORWOWPfPiffi_param_2];
	ld.param.u32 	%r661, [_Z24dev_measure_cycle_kernelPjP17curandStateXORWOWPfPiffi_param_6];
	cvta.to.global.u64 	%rd1, %rd7;
	cvta.to.global.u64 	%rd10, %rd9;
	mov.u32 	%r1, %ctaid.x;
	mov.u32 	%r2, %tid.x;
	mad.lo.s32 	%r662, %r1, 28, %r2;
	mov.u32 	%r3, %ctaid.y;
	mov.u32 	%r4, %tid.y;
	mad.lo.s32 	%r663, %r3, 28, %r4;
	mov.u32 	%r664, %nctaid.x;
	mad.lo.s32 	%r665, %r3, %r664, %r1;
	mov.u32 	%r666, %ntid.x;
	mov.u32 	%r667, %ntid.y;
	mad.lo.s32 	%r668, %r665, %r667, %r4;
	mad.lo.s32 	%r5, %r668, %r666, %r2;
	mad.lo.s32 	%r669, %r663, 198, %r662;
	mul.wide.s32 	%rd11, %r669, 4;
	add.s64 	%rd2, %rd10, %rd11;
	ld.global.u32 	%r670, [%rd2];
	mad.lo.s32 	%r671, %r4, 30, %r2;
	shl.b32 	%r672, %r671, 2;
	mov.u32 	%r673, _ZZ24dev_measure_cycle_kernelPjP17curandStateXORWOWPfPiffiE11shared_grid;
	add.s32 	%r6, %r673, %r672;
	st.shared.u32 	[%r6], %r670;
	bar.sync 	0;
	or.b32  	%r7, %r2, %r4;
	setp.ne.s32 	%p4, %r7, 0;
	@%p4 bra 	$L__BB1_2;
	mov.b32 	%r674, 0;
	st.shared.u32 	[_ZZ24dev_measure_cycle_kernelPjP17curandStateXORWOWPfPiffiE8blocksum], %r674;
	st.shared.u32 	[_ZZ24dev_measure_cycle_kernelPjP17curandStateXORWOWPfPiffiE8blocksum+4], %r674;
	st.shared.u32 	[_ZZ24dev_measure_cycle_kernelPjP17curandStateXORWOWPfPiffiE8blocksum+8], %r674;
	st.shared.u32 	[_ZZ24dev_measure_cycle_kernelPjP17curandStateXORWOWPfPiffiE8blocksum+12], %r674;
	st.shared.u32 	[_ZZ24dev_measure_cycle_kernelPjP17curandStateXORWOWPfPiffiE8blocksum+16], %r674;
	st.shared.u32 	[_ZZ24dev_measure_cycle_kernelPjP17curandStateXORWOWPfPiffiE8blocksum+20], %r674;
	st.shared.u32 	[_ZZ24dev_measure_cycle_kernelPjP17curandStateXORWOWPfPiffiE8blocksum+24], %r674;
	st.shared.u32 	[_ZZ24dev_measure_cycle_kernelPjP17curandStateXORWOWPfPiffiE8blocksum+28], %r674;
	st.shared.u32 	[_ZZ24dev_measure_cycle_kernelPjP17curandStateXORWOWPfPiffiE8blocksum+32], %r674;
	st.shared.u32 	[_ZZ24dev_measure_cycle_kernelPjP17curandStateXORWOWPfPiffiE8blocksum+36], %r674;
	st.shared.u32 	[_ZZ24dev_measure_cycle_kernelPjP17curandStateXORWOWPfPiffiE8blocksum+40], %r674;
	st.shared.u32 	[_ZZ24dev_measure_cycle_kernelPjP17curandStateXORWOWPfPiffiE8blocksum+44], %r674;
	st.shared.u32 	[_ZZ24dev_measure_cycle_kernelPjP17curandStateXORWOWPfPiffiE8blocksum+48], %r674;
	st.shared.u32 	[_ZZ24dev_measure_cycle_kernelPjP17curandStateXORWOWPfPiffiE8blocksum+52], %r674;
	st.shared.u32 	[_ZZ24dev_measure_cycle_kernelPjP17curandStateXORWOWPfPiffiE8blocksum+56], %r674;
	st.shared.u32 	[_ZZ24dev_measure_cycle_kernelPjP17curandStateXORWOWPfPiffiE8blocksum+60], %r674;
	st.shared.u32 	[_ZZ24dev_measure_cycle_kernelPjP17curandStateXORWOWPfPiffiE8blocksum+64], %r674;
	st.shared.u32 	[_ZZ24dev_measure_cycle_kernelPjP17curandStateXORWOWPfPiffiE8blocksum+68], %r674;
	st.shared.u32 	[_ZZ24dev_measure_cycle_kernelPjP17curandStateXORWOWPfPiffiE8blocksum+72], %r674;
	st.shared.u32 	[_ZZ24dev_measure_cycle_kernelPjP17curandStateXORWOWPfPiffiE8blocksum+76], %r674;
	st.shared.u32 	[_ZZ24dev_measure_cycle_kernelPjP17curandStateXORWOWPfPiffiE8blocksum+80], %r674;
	st.shared.u32 	[_ZZ24dev_measure_cycle_kernelPjP17curandStateXORWOWPfPiffiE8blocksum+84], %r674;
	st.shared.u32 	[_ZZ24dev_measure_cycle_kernelPjP17curandStateXORWOWPfPiffiE8blocksum+88], %r674;
	st.shared.u32 	[_ZZ24dev_measure_cycle_kernelPjP17curandStateXORWOWPfPiffiE8blocksum+92], %r674;
	st.shared.u32 	[_ZZ24dev_measure_cycle_kernelPjP17curandStateXORWOWPfPiffiE8blocksum+96], %r674;
	st.shared.u32 	[_ZZ24dev_measure_cycle_kernelPjP17curandStateXORWOWPfPiffiE8blocksum+100], %r674;
	st.shared.u32 	[_ZZ24dev_measure_cycle_kernelPjP17curandStateXORWOWPfPiffiE8blocksum+104], %r674;
	st.shared.u32 	[_ZZ24dev_measure_cycle_kernelPjP17curandStateXORWOWPfPiffiE8blocksum+108], %r674;
	st.shared.u32 	[_ZZ24dev_measure_cycle_kernelPjP17curandStateXORWOWPfPiffiE8blocksum+112], %r674;
	st.shared.u32 	[_ZZ24dev_measure_cycle_kernelPjP17curandStateXORWOWPfPiffiE8blocksum+116], %r674;
	st.shared.u32 	[_ZZ24dev_measure_cycle_kernelPjP17curandStateXORWOWPfPiffiE8blocksum+120], %r674;
	st.shared.u32 	[_ZZ24dev_measure_cycle_kernelPjP17curandStateXORWOWPfPiffiE8blocksum+124], %r674;
$L__BB1_2:
	bar.sync 	0;
	setp.lt.s32 	%p5, %r661, 51;
	mad.lo.s32 	%r675, %r661, -858993459, 429496728;
	shf.l.wrap.b32 	%r676, %r675, %r675, 31;
	setp.gt.u32 	%p6, %r676, 429496728;
	or.pred  	%p7, %p5, %p6;
	@%p7 bra 	$L__BB1_37;
	setp.ne.s32 	%p8, %r2, 0;
	setp.ne.s32 	%p9, %r2, 29;
	and.pred  	%p10, %p8, %p9;
	setp.ne.s32 	%p11, %r4, 0;
	and.pred  	%p12, %p11, %p10;
	setp.ne.s32 	%p13, %r4, 29;
	and.pred  	%p1, %p13, %p12;
	cvta.to.global.u64 	%rd3, %rd8;
	mov.b32 	%r1342, 0;
	mov.u32 	%r679, _ZZ24dev_measure_cycle_kernelPjP17curandStateXORWOWPfPiffiE8blocksum;
	not.pred 	%p14, %p1;
$L__BB1_4:
	shl.b32 	%r678, %r1342, 2;
	add.s32 	%r9, %r679, %r678;
	@%p14 bra 	$L__BB1_6;
	ld.shared.u32 	%r680, [%r6];
	shr.u32 	%r681, %r680, %r1342;
	and.b32  	%r682, %r681, 1;
	atom.shared.add.u32 	%r683, [%r9], %r682;
$L__BB1_6:
	setp.ne.s32 	%p15, %r7, 0;
	bar.sync 	0;
	mul.wide.u32 	%rd12, %r1342, 4;
	add.s64 	%rd4, %rd3, %rd12;
	@%p15 bra 	$L__BB1_8;
	ld.shared.u32 	%r684, [%r9];
	shl.b32 	%r685, %r684, 1;
	add.s32 	%r686, %r685, -784;
	cvt.rn.f32.s32 	%f63, %r686;
	div.rn.f32 	%f64, %f63, 0f44440000;
	atom.global.add.f32 	%f65, [%rd4], %f64;
	mov.b32 	%r687, 0;
	st.shared.u32 	[%r9], %r687;
$L__BB1_8:
	@%p14 bra 	$L__BB1_10;
	add.s32 	%r688, %r1342, 1;
	ld.shared.u32 	%r689, [%r6];
	shr.u32 	%r690, %r689, %r688;
	and.b32  	%r691, %r690, 1;
	atom.shared.add.u32 	%r692, [%r9+4], %r691;
$L__BB1_10:
	setp.ne.s32 	%p17, %r7, 0;
	bar.sync 	0;
	@%p17 bra 	$L__BB1_12;
	ld.shared.u32 	%r693, [%r9+4];
	shl.b32 	%r694, %r693, 1;
	add.s32 	%r695, %r694, -784;
	cvt.rn.f32.s32 	%f66, %r695;
	div.rn.f32 	%f67, %f66, 0f44440000;
	atom.global.add.f32 	%f68, [%rd4+4], %f67;
	mov.b32 	%r696, 0;
	st.shared.u32 	[%r9+4], %r696;
$L__BB1_12:
	@%p14 bra 	$L__BB1_14;
	add.s32 	%r697, %r1342, 2;
	ld.shared.u32 	%r698, [%r6];
	shr.u32 	%r699, %r698, %r697;
	and.b32  	%r700, %r699, 1;
	atom.shared.add.u32 	%r701, [%r9+8], %r700;
$L__BB1_14:
	setp.ne.s32 	%p19, %r7, 0;
	bar.sync 	0;
	@%p19 bra 	$L__BB1_16;
	ld.shared.u32 	%r702, [%r9+8];
	shl.b32 	%r703, %r702, 1;
	add.s32 	%r704, %r703, -784;
	cvt.rn.f32.s32 	%f69, %r704;
	div.rn.f32 	%f70, %f69, 0f44440000;
	atom.global.add.f32 	%f71, [%rd4+8], %f70;
	mov.b32 	%r705, 0;
	st.shared.u32 	[%r9+8], %r705;
$L__BB1_16:
	@%p14 bra 	$L__BB1_18;
	add.s32 	%r706, %r1342, 3;
	ld.shared.u32 	%r707, [%r6];
	shr.u32 	%r708, %r707, %r706;
	and.b32  	%r709, %r708, 1;
	atom.shared.add.u32 	%r710, [%r9+12], %r709;
$L__BB1_18:
	setp.ne.s32 	%p21, %r7, 0;
	bar.sync 	0;
	@%p21 bra 	$L__BB1_20;
	ld.shared.u32 	%r711, [%r9+12];
	shl.b32 	%r712, %r711, 1;
	add.s32 	%r713, %r712, -784;
	cvt.rn.f32.s32 	%f72, %r713;
	div.rn.f32 	%f73, %f72, 0f44440000;
	atom.global.add.f32 	%f74, [%rd4+12], %f73;
	mov.b32 	%r714, 0;
	st.shared.u32 	[%r9+12], %r714;
$L__BB1_20:
	@%p14 bra 	$L__BB1_22;
	add.s32 	%r715, %r1342, 4;
	ld.shared.u32 	%r716, [%r6];
	shr.u32 	%r717, %r716, %r715;
	and.b32  	%r718, %r717, 1;
	atom.shared.add.u32 	%r719, [%r9+16], %r718;
$L__BB1_22:
	setp.ne.s32 	%p23, %r7, 0;
	bar.sync 	0;
	@%p23 bra 	$L__BB1_24;
	ld.shared.u32 	%r720, [%r9+16];
	shl.b32 	%r721, %r720, 1;
	add.s32 	%r722, %r721, -784;
	cvt.rn.f32.s32 	%f75, %r722;
	div.rn.f32 	%f76, %f75, 0f44440000;
	atom.global.add.f32 	%f77, [%rd4+16], %f76;
	mov.b32 	%r723, 0;
	st.shared.u32 	[%r9+16], %r723;
$L__BB1_24:
	@%p14 bra 	$L__BB1_26;
	add.s32 	%r724, %r1342, 5;
	ld.shared.u32 	%r725, [%r6];
	shr.u32 	%r726, %r725, %r724;
	and.b32  	%r727, %r726, 1;
	atom.shared.add.u32 	%r728, [%r9+20], %r727;
$L__BB1_26:
	setp.ne.s32 	%p25, %r7, 0;
	bar.sync 	0;
	@%p25 bra 	$L__BB1_28;
	ld.shared.u32 	%r729, [%r9+20];
	shl.b32 	%r730, %r729, 1;
	add.s32 	%r731, %r730, -784;
	cvt.rn.f32.s32 	%f78, %r731;
	div.rn.f32 	%f79, %f78, 0f44440000;
	atom.global.add.f32 	%f80, [%rd4+20], %f79;
	mov.b32 	%r732, 0;
	st.shared.u32 	[%r9+20], %r732;
$L__BB1_28:
	@%p14 bra 	$L__BB1_30;
	add.s32 	%r733, %r1342, 6;
	ld.shared.u32 	%r734, [%r6];
	shr.u32 	%r735, %r734, %r733;
	and.b32  	%r736, %r735, 1;
	atom.shared.add.u32 	%r737, [%r9+24], %r736;
$L__BB1_30:
	setp.ne.s32 	%p27, %r7, 0;
	bar.sync 	0;
	@%p27 bra 	$L__BB1_32;
	ld.shared.u32 	%r738, [%r9+24];
	shl.b32 	%r739, %r738, 1;
	add.s32 	%r740, %r739, -784;
	cvt.rn.f32.s32 	%f81, %r740;
	div.rn.f32 	%f82, %f81, 0f44440000;
	atom.global.add.f32 	%f83, [%rd4+24], %f82;
	mov.b32 	%r741, 0;
	st.shared.u32 	[%r9+24], %r741;
$L__BB1_32:
	@%p14 bra 	$L__BB1_34;
	add.s32 	%r742, %r1342, 7;
	ld.shared.u32 	%r743, [%r6];
	shr.u32 	%r744, %r743, %r742;
	and.b32  	%r745, %r744, 1;
	atom.shared.add.u32 	%r746, [%r9+28], %r745;
$L__BB1_34:
	setp.ne.s32 	%p29, %r7, 0;
	bar.sync 	0;
	@%p29 bra 	$L__BB1_36;
	ld.shared.u32 	%r747, [%r9+28];
	shl.b32 	%r748, %r747, 1;
	add.s32 	%r749, %r748, -784;
	cvt.rn.f32.s32 	%f84, %r749;
	div.rn.f32 	%f85, %f84, 0f44440000;
	atom.global.add.f32 	%f86, [%rd4+28], %f85;
	mov.b32 	%r750, 0;
	st.shared.u32 	[%r9+28], %r750;
$L__BB1_36:
	add.s32 	%r1342, %r1342, 8;
	setp.ne.s32 	%p30, %r1342, 32;
	@%p30 bra 	$L__BB1_4;
$L__BB1_37:
	bar.sync 	0;
	add.s32 	%r751, %r1, %r3;
	and.b32  	%r752, %r751, 1;
	setp.eq.b32 	%p31, %r752, 1;
	@%p31 bra 	$L__BB1_101;
	setp.ne.s32 	%p32, %r2, 0;
	setp.ne.s32 	%p33, %r2, 29;
	and.pred  	%p34, %p32, %p33;
	setp.ne.s32 	%p35, %r4, 0;
	and.pred  	%p36, %p35, %p34;
	setp.ne.s32 	%p37, %r4, 29;
	and.pred  	%p2, %p37, %p36;
	mul.wide.u32 	%rd13, %r5, 48;
	add.s64 	%rd5, %rd1, %rd13;
	not.pred 	%p38, %p2;
	@%p38 bra 	$L__BB1_69;
	add.s32 	%r753, %r2, %r4;
	and.b32  	%r754, %r753, 1;
	setp.eq.b32 	%p39, %r754, 1;
	@%p39 bra 	$L__BB1_69;
	ld.shared.u32 	%r11, [%r6];
	ld.global.v2.u32 	{%r1356, %r1350}, [%rd5];
	ld.global.v2.u32 	{%r1345, %r1346}, [%rd5+8];
	ld.global.v2.u32 	{%r1347, %r1360}, [%rd5+16];
	ld.global.v2.u32 	{%r18, %r19}, [%rd5+24];
	ld.global.f32 	%f1, [%rd5+32];
	ld.global.f64 	%fd1, [%rd5+40];
	mov.b32 	%r1343, -32;
	ld.param.f32 	%f167, [_Z24dev_measure_cycle_kernelPjP17curandStateXORWOWPfPiffi_param_5];
	ld.param.f32 	%f151, [_Z24dev_measure_cycle_kernelPjP17curandStateXORWOWPfPiffi_param_4];
	ld.param.f32 	%f168, [_Z24dev_measure_cycle_kernelPjP17curandStateXORWOWPfPiffi_param_5];
$L__BB1_41:
	mov.u32 	%r1362, %r1360;
	add.s32 	%r30, %r1343, 32;
	shr.u32 	%r757, %r1350, 2;
	xor.b32  	%r758, %r757, %r1350;
	shl.b32 	%r759, %r1362, 4;
	shl.b32 	%r760, %r758, 1;
	xor.b32  	%r761, %r759, %r760;
	xor.b32  	%r762, %r761, %r1362;
	xor.b32  	%r1357, %r762, %r758;
	add.s32 	%r763, %r1356, %r1357;
	add.s32 	%r764, %r763, 362437;
	cvt.rn.f32.u32 	%f87, %r764;
	fma.rn.f32 	%f88, %f87, 0f2F800000, 0f2F000000;
	setp.leu.f32 	%p40, %f151, %f88;
	setp.leu.f32 	%p41, %f88, %f167;
	or.pred  	%p42, %p40, %p41;
	@%p42 bra 	$L__BB1_43;
	mov.b32 	%r768, 1;
	shl.b32 	%r769, %r768, %r30;
	or.b32  	%r1351, %r769, %r1349;
	bra.uni 	$L__BB1_44;
$L__BB1_43:
	mov.b32 	%r765, 1;
	shl.b32 	%r766, %r765, %r30;
	not.b32 	%r767, %r766;
	and.b32  	%r1351, %r1349, %r767;
$L__BB1_44:
	ld.param.f32 	%f152, [_Z24dev_measure_cycle_kernelPjP17curandStateXORWOWPfPiffi_param_4];
	shr.u32 	%r770, %r1345, 2;
	xor.b32  	%r771, %r770, %r1345;
	shl.b32 	%r772, %r1357, 4;
	shl.b32 	%r773, %r771, 1;
	xor.b32  	%r774, %r772, %r773;
	xor.b32  	%r775, %r774, %r1357;
	xor.b32  	%r1358, %r775, %r771;
	add.s32 	%r776, %r1356, %r1358;
	add.s32 	%r777, %r776, 724874;
	cvt.rn.f32.u32 	%f89, %r777;
	fma.rn.f32 	%f90, %f89, 0f2F800000, 0f2F000000;
	setp.gt.f32 	%p43, %f152, %f90;
	setp.gt.f32 	%p44, %f90, %f168;
	and.pred  	%p45, %p43, %p44;
	@%p45 bra 	$L__BB1_46;
	mov.b32 	%r778, 2;
	shl.b32 	%r779, %r778, %r30;
	not.b32 	%r780, %r779;
	and.b32  	%r1352, %r1351, %r780;
	bra.uni 	$L__BB1_47;
$L__BB1_46:
	mov.b32 	%r781, 2;
	shl.b32 	%r782, %r781, %r30;
	or.b32  	%r1352, %r782, %r1351;
$L__BB1_47:
	ld.param.f32 	%f169, [_Z24dev_measure_cycle_kernelPjP17curandStateXORWOWPfPiffi_param_5];
	ld.param.f32 	%f153, [_Z24dev_measure_cycle_kernelPjP17curandStateXORWOWPfPiffi_param_4];
	shr.u32 	%r783, %r1346, 2;
	xor.b32  	%r784, %r783, %r1346;
	shl.b32 	%r785, %r1358, 4;
	shl.b32 	%r786, %r784, 1;
	xor.b32  	%r787, %r785, %r786;
	xor.b32  	%r788, %r787, %r1358;
	xor.b32  	%r1359, %r788, %r784;
	add.s32 	%r789, %r1356, %r1359;
	add.s32 	%r790, %r789, 1087311;
	cvt.rn.f32.u32 	%f91, %r790;
	fma.rn.f32 	%f92, %f91, 0f2F800000, 0f2F000000;
	setp.gt.f32 	%p46, %f153, %f92;
	setp.gt.f32 	%p47, %f92, %f169;
	and.pred  	%p48, %p46, %p47;
	@%p48 bra 	$L__BB1_49;
	mov.b32 	%r791, 4;
	shl.b32 	%r792, %r791, %r30;
	not.b32 	%r793, %r792;
	and.b32  	%r1353, %r1352, %r793;
	bra.uni 	$L__BB1_50;
$L__BB1_49:
	mov.b32 	%r794, 4;
	shl.b32 	%r795, %r794, %r30;
	or.b32  	%r1353, %r795, %r1352;
$L__BB1_50:
	ld.param.f32 	%f170, [_Z24dev_measure_cycle_kernelPjP17curandStateXORWOWPfPiffi_param_5];
	ld.param.f32 	%f154, [_Z24dev_measure_cycle_kernelPjP17curandStateXORWOWPfPiffi_param_4];
	shr.u32 	%r796, %r1347, 2;
	xor.b32  	%r797, %r796, %r1347;
	shl.b32 	%r798, %r1359, 4;
	shl.b32 	%r799, %r797, 1;
	xor.b32  	%r800, %r798, %r799;
	xor.b32  	%r801, %r800, %r1359;
	xor.b32  	%r1360, %r801, %r797;
	add.s32 	%r1356, %r1356, 1449748;
	add.s32 	%r802, %r1360, %r1356;
	cvt.rn.f32.u32 	%f93, %r802;
	fma.rn.f32 	%f94, %f93, 0f2F800000, 0f2F000000;
	setp.gt.f32 	%p49, %f154, %f94;
	setp.gt.f32 	%p50, %f94, %f170;
	and.pred  	%p51, %p49, %p50;
	@%p51 bra 	$L__BB1_52;
	mov.b32 	%r803, 8;
	shl.b32 	%r804, %r803, %r30;
	not.b32 	%r805, %r804;
	and.b32  	%r1349, %r1353, %r805;
	bra.uni 	$L__BB1_53;
$L__BB1_52:
	mov.b32 	%r806, 8;
	shl.b32 	%r807, %r806, %r30;
	or.b32  	%r1349, %r807, %r1353;
$L__BB1_53:
	add.s32 	%r1343, %r1343, 4;
	setp.ne.s32 	%p52, %r1343, 0;
	mov.u32 	%r1345, %r1357;
	mov.u32 	%r1346, %r1358;
	mov.u32 	%r1347, %r1359;
	mov.u32 	%r1350, %r1362;
	@%p52 bra 	$L__BB1_41;
	mov.b32 	%r1355, -32;
	ld.param.f32 	%f171, [_Z24dev_measure_cycle_kernelPjP17curandStateXORWOWPfPiffi_param_5];
	ld.param.f32 	%f172, [_Z24dev_measure_cycle_kernelPjP17curandStateXORWOWPfPiffi_param_5];
	ld.param.f32 	%f173, [_Z24dev_measure_cycle_kernelPjP17curandStateXORWOWPfPiffi_param_5];
	ld.param.f32 	%f174, [_Z24dev_measure_cycle_kernelPjP17curandStateXORWOWPfPiffi_param_5];
$L__BB1_55:
	mov.u32 	%r135, %r1360;
	add.s32 	%r139, %r1355, 32;
	shr.u32 	%r810, %r1362, 2;
	xor.b32  	%r811, %r810, %r1362;
	shl.b32 	%r812, %r135, 4;
	shl.b32 	%r813, %r811, 1;
	xor.b32  	%r814, %r812, %r813;
	xor.b32  	%r815, %r814, %r135;
	xor.b32  	%r147, %r815, %r811;
	add.s32 	%r816, %r1356, %r147;
	add.s32 	%r817, %r816, 362437;
	cvt.rn.f32.u32 	%f95, %r817;
	fma.rn.f32 	%f96, %f95, 0f2F800000, 0f2F000000;
	setp.geu.f32 	%p53, %f96, %f171;
	@%p53 bra 	$L__BB1_57;
	mov.b32 	%r821, 1;
	shl.b32 	%r822, %r821, %r139;
	or.b32  	%r1363, %r822, %r1361;
	bra.uni 	$L__BB1_58;
$L__BB1_57:
	mov.b32 	%r818, 1;
	shl.b32 	%r819, %r818, %r139;
	not.b32 	%r820, %r819;
	and.b32  	%r1363, %r1361, %r820;
$L__BB1_58:
	shr.u32 	%r823, %r1357, 2;
	xor.b32  	%r824, %r823, %r1357;
	shl.b32 	%r825, %r147, 4;
	shl.b32 	%r826, %r824, 1;
	xor.b32  	%r827, %r825, %r826;
	xor.b32  	%r828, %r827, %r147;
	xor.b32  	%r151, %r828, %r824;
	add.s32 	%r829, %r1356, %r151;
	add.s32 	%r830, %r829, 724874;
	cvt.rn.f32.u32 	%f97, %r830;
	fma.rn.f32 	%f98, %f97, 0f2F800000, 0f2F000000;
	setp.lt.f32 	%p54, %f98, %f172;
	@%p54 bra 	$L__BB1_60;
	mov.b32 	%r831, 2;
	shl.b32 	%r832, %r831, %r139;
	not.b32 	%r833, %r832;
	and.b32  	%r1364, %r1363, %r833;
	bra.uni 	$L__BB1_61;
$L__BB1_60:
	mov.b32 	%r834, 2;
	shl.b32 	%r835, %r834, %r139;
	or.b32  	%r1364, %r835, %r1363;
$L__BB1_61:
	shr.u32 	%r836, %r1358, 2;
	xor.b32  	%r837, %r836, %r1358;
	shl.b32 	%r838, %r151, 4;
	shl.b32 	%r839, %r837, 1;
	xor.b32  	%r840, %r838, %r839;
	xor.b32  	%r841, %r840, %r151;
	xor.b32  	%r155, %r841, %r837;
	add.s32 	%r842, %r1356, %r155;
	add.s32 	%r843, %r842, 1087311;
	cvt.rn.f32.u32 	%f99, %r843;
	fma.rn.f32 	%f100, %f99, 0f2F800000, 0f2F000000;
	setp.lt.f32 	%p55, %f100, %f173;
	@%p55 bra 	$L__BB1_63;
	mov.b32 	%r844, 4;
	shl.b32 	%r845, %r844, %r139;
	not.b32 	%r846, %r845;
	and.b32  	%r1365, %r1364, %r846;
	bra.uni 	$L__BB1_64;
$L__BB1_63:
	mov.b32 	%r847, 4;
	shl.b32 	%r848, %r847, %r139;
	or.b32  	%r1365, %r848, %r1364;
$L__BB1_64:
	shr.u32 	%r849, %r1359, 2;
	xor.b32  	%r850, %r849, %r1359;
	shl.b32 	%r851, %r155, 4;
	shl.b32 	%r852, %r850, 1;
	xor.b32  	%r853, %r851, %r852;
	xor.b32  	%r854, %r853, %r155;
	xor.b32  	%r1360, %r854, %r850;
	add.s32 	%r1356, %r1356, 1449748;
	add.s32 	%r855, %r1360, %r1356;
	cvt.rn.f32.u32 	%f101, %r855;
	fma.rn.f32 	%f102, %f101, 0f2F800000, 0f2F000000;
	setp.lt.f32 	%p56, %f102, %f174;
	@%p56 bra 	$L__BB1_66;
	mov.b32 	%r856, 8;
	shl.b32 	%r857, %r856, %r139;
	not.b32 	%r858, %r857;
	and.b32  	%r1361, %r1365, %r858;
	bra.uni 	$L__BB1_67;
$L__BB1_66:
	mov.b32 	%r859, 8;
	shl.b32 	%r860, %r859, %r139;
	or.b32  	%r1361, %r860, %r1365;
$L__BB1_67:
	add.s32 	%r1355, %r1355, 4;
	setp.ne.s32 	%p57, %r1355, 0;
	mov.u32 	%r1357, %r147;
	mov.u32 	%r1358, %r151;
	mov.u32 	%r1359, %r155;
	mov.u32 	%r1362, %r135;
	@%p57 bra 	$L__BB1_55;
	ld.param.u64 	%rd25, [_Z24dev_measure_cycle_kernelPjP17curandStateXORWOWPfPiffi_param_1];
	cvta.to.global.u64 	%rd14, %rd25;
	add.s64 	%rd16, %rd14, %rd13;
	st.global.v2.u32 	[%rd16], {%r1356, %r135};
	st.global.v2.u32 	[%rd16+8], {%r147, %r151};
	st.global.v2.u32 	[%rd16+16], {%r155, %r1360};
	st.global.v2.u32 	[%rd16+24], {%r18, %r19};
	st.global.f32 	[%rd16+32], %f1;
	st.global.f64 	[%rd16+40], %fd1;
	mov.u32 	%r862, %tid.x;
	mad.lo.s32 	%r863, %r4, 30, %r862;
	shl.b32 	%r864, %r863, 2;
	mov.u32 	%r865, _ZZ24dev_measure_cycle_kernelPjP17curandStateXORWOWPfPiffiE11shared_grid;
	add.s32 	%r866, %r865, %r864;
	ld.shared.u32 	%r867, [%r866+4];
	xor.b32  	%r868, %r867, %r11;
	ld.shared.u32 	%r869, [%r866+-4];
	xor.b32  	%r870, %r869, %r11;
	ld.shared.u32 	%r871, [%r866+120];
	xor.b32  	%r872, %r871, %r11;
	ld.shared.u32 	%r873, [%r866+-120];
	xor.b32  	%r874, %r873, %r11;
	and.b32  	%r875, %r870, %r868;
	xor.b32  	%r876, %r869, %r867;
	and.b32  	%r877, %r874, %r872;
	xor.b32  	%r878, %r873, %r871;
	xor.b32  	%r879, %r875, %r877;
	not.b32 	%r880, %r879;
	and.b32  	%r881, %r876, %r880;
	and.b32  	%r882, %r881, %r878;
	or.b32  	%r883, %r878, %r876;
	and.b32  	%r884, %r883, %r1349;
	or.b32  	%r885, %r884, %r882;
	or.b32  	%r886, %r885, %r1361;
	or.b32  	%r887, %r886, %r875;
	or.b32  	%r888, %r887, %r877;
	xor.b32  	%r889, %r888, %r11;
	st.shared.u32 	[%r866], %r889;
$L__BB1_69:
	bar.sync 	0;
	@%p38 bra 	$L__BB1_100;
	and.b32  	%r891, %r4, 1;
	mad.lo.s32 	%r894, %r1, 28, %r2;
	add.s32 	%r895, %r894, %r891;
	and.b32  	%r896, %r895, -2147483647;
	setp.ne.s32 	%p59, %r896, 1;
	@%p59 bra 	$L__BB1_100;
	ld.param.u64 	%rd26, [_Z24dev_measure_cycle_kernelPjP17curandStateXORWOWPfPiffi_param_1];
	mad.lo.s32 	%r901, %r4, 30, %r2;
	shl.b32 	%r902, %r901, 2;
	mov.u32 	%r903, _ZZ24dev_measure_cycle_kernelPjP17curandStateXORWOWPfPiffiE11shared_grid;
	add.s32 	%r904, %r903, %r902;
	ld.shared.u32 	%r173, [%r904];
	cvta.to.global.u64 	%rd17, %rd26;
	mul.wide.u32 	%rd18, %r5, 48;
	add.s64 	%rd19, %rd17, %rd18;
	ld.global.v2.u32 	{%r1380, %r1374}, [%rd19];
	ld.global.v2.u32 	{%r1369, %r1370}, [%rd19+8];
	ld.global.v2.u32 	{%r1371, %r1384}, [%rd19+16];
	ld.global.v2.u32 	{%r180, %r181}, [%rd19+24];
	ld.global.f32 	%f16, [%rd19+32];
	ld.global.f64 	%fd16, [%rd19+40];
	mov.b32 	%r1367, -32;
	ld.param.f32 	%f175, [_Z24dev_measure_cycle_kernelPjP17curandStateXORWOWPfPiffi_param_5];
	ld.param.f32 	%f155, [_Z24dev_measure_cycle_kernelPjP17curandStateXORWOWPfPiffi_param_4];
	ld.param.f32 	%f176, [_Z24dev_measure_cycle_kernelPjP17curandStateXORWOWPfPiffi_param_5];
$L__BB1_72:
	mov.u32 	%r1386, %r1384;
	add.s32 	%r192, %r1367, 32;
	shr.u32 	%r905, %r1374, 2;
	xor.b32  	%r906, %r905, %r1374;
	shl.b32 	%r907, %r1386, 4;
	shl.b32 	%r908, %r906, 1;
	xor.b32  	%r909, %r907, %r908;
	xor.b32  	%r910, %r909, %r1386;
	xor.b32  	%r1381, %r910, %r906;
	add.s32 	%r911, %r1380, %r1381;
	add.s32 	%r912, %r911, 362437;
	cvt.rn.f32.u32 	%f103, %r912;
	fma.rn.f32 	%f104, %f103, 0f2F800000, 0f2F000000;
	setp.leu.f32 	%p60, %f155, %f104;
	setp.leu.f32 	%p61, %f104, %f175;
	or.pred  	%p62, %p60, %p61;
	@%p62 bra 	$L__BB1_74;
	mov.b32 	%r916, 1;
	shl.b32 	%r917, %r916, %r192;
	or.b32  	%r1375, %r917, %r1373;
	bra.uni 	$L__BB1_75;
$L__BB1_74:
	mov.b32 	%r913, 1;
	shl.b32 	%r914, %r913, %r192;
	not.b32 	%r915, %r914;
	and.b32  	%r1375, %r1373, %r915;
$L__BB1_75:
	ld.param.f32 	%f156, [_Z24dev_measure_cycle_kernelPjP17curandStateXORWOWPfPiffi_param_4];
	shr.u32 	%r918, %r1369, 2;
	xor.b32  	%r919, %r918, %r1369;
	shl.b32 	%r920, %r1381, 4;
	shl.b32 	%r921, %r919, 1;
	xor.b32  	%r922, %r920, %r921;
	xor.b32  	%r923, %r922, %r1381;
	xor.b32  	%r1382, %r923, %r919;
	add.s32 	%r924, %r1380, %r1382;
	add.s32 	%r925, %r924, 724874;
	cvt.rn.f32.u32 	%f105, %r925;
	fma.rn.f32 	%f106, %f105, 0f2F800000, 0f2F000000;
	setp.gt.f32 	%p63, %f156, %f106;
	setp.gt.f32 	%p64, %f106, %f176;
	and.pred  	%p65, %p63, %p64;
	@%p65 bra 	$L__BB1_77;
	mov.b32 	%r926, 2;
	shl.b32 	%r927, %r926, %r192;
	not.b32 	%r928, %r927;
	and.b32  	%r1376, %r1375, %r928;
	bra.uni 	$L__BB1_78;
$L__BB1_77:
	mov.b32 	%r929, 2;
	shl.b32 	%r930, %r929, %r192;
	or.b32  	%r1376, %r930, %r1375;
$L__BB1_78:
	ld.param.f32 	%f177, [_Z24dev_measure_cycle_kernelPjP17curandStateXORWOWPfPiffi_param_5];
	ld.param.f32 	%f157, [_Z24dev_measure_cycle_kernelPjP17curandStateXORWOWPfPiffi_param_4];
	shr.u32 	%r931, %r1370, 2;
	xor.b32  	%r932, %r931, %r1370;
	shl.b32 	%r933, %r1382, 4;
	shl.b32 	%r934, %r932, 1;
	xor.b32  	%r935, %r933, %r934;
	xor.b32  	%r936, %r935, %r1382;
	xor.b32  	%r1383, %r936, %r932;
	add.s32 	%r937, %r1380, %r1383;
	add.s32 	%r938, %r937, 1087311;
	cvt.rn.f32.u32 	%f107, %r938;
	fma.rn.f32 	%f108, %f107, 0f2F800000, 0f2F000000;
	setp.gt.f32 	%p66, %f157, %f108;
	setp.gt.f32 	%p67, %f108, %f177;
	and.pred  	%p68, %p66, %p67;
	@%p68 bra 	$L__BB1_80;
	mov.b32 	%r939, 4;
	shl.b32 	%r940, %r939, %r192;
	not.b32 	%r941, %r940;
	and.b32  	%r1377, %r1376, %r941;
	bra.uni 	$L__BB1_81;
$L__BB1_80:
	mov.b32 	%r942, 4;
	shl.b32 	%r943, %r942, %r192;
	or.b32  	%r1377, %r943, %r1376;
$L__BB1_81:
	ld.param.f32 	%f178, [_Z24dev_measure_cycle_kernelPjP17curandStateXORWOWPfPiffi_param_5];
	ld.param.f32 	%f158, [_Z24dev_measure_cycle_kernelPjP17curandStateXORWOWPfPiffi_param_4];
	shr.u32 	%r944, %r1371, 2;
	xor.b32  	%r945, %r944, %r1371;
	shl.b32 	%r946, %r1383, 4;
	shl.b32 	%r947, %r945, 1;
	xor.b32  	%r948, %r946, %r947;
	xor.b32  	%r949, %r948, %r1383;
	xor.b32  	%r1384, %r949, %r945;
	add.s32 	%r1380, %r1380, 1449748;
	add.s32 	%r950, %r1384, %r1380;
	cvt.rn.f32.u32 	%f109, %r950;
	fma.rn.f32 	%f110, %f109, 0f2F800000, 0f2F000000;
	setp.gt.f32 	%p69, %f158, %f110;
	setp.gt.f32 	%p70, %f110, %f178;
	and.pred  	%p71, %p69, %p70;
	@%p71 bra 	$L__BB1_83;
	mov.b32 	%r951, 8;
	shl.b32 	%r952, %r951, %r192;
	not.b32 	%r953, %r952;
	and.b32  	%r1373, %r1377, %r953;
	bra.uni 	$L__BB1_84;
$L__BB1_83:
	mov.b32 	%r954, 8;
	shl.b32 	%r955, %r954, %r192;
	or.b32  	%r1373, %r955, %r1377;
$L__BB1_84:
	add.s32 	%r1367, %r1367, 4;
	setp.ne.s32 	%p72, %r1367, 0;
	mov.u32 	%r1369, %r1381;
	mov.u32 	%r1370, %r1382;
	mov.u32 	%r1371, %r1383;
	mov.u32 	%r1374, %r1386;
	@%p72 bra 	$L__BB1_72;
	mov.b32 	%r1379, -32;
	ld.param.f32 	%f179, [_Z24dev_measure_cycle_kernelPjP17curandStateXORWOWPfPiffi_param_5];
	ld.param.f32 	%f180, [_Z24dev_measure_cycle_kernelPjP17curandStateXORWOWPfPiffi_param_5];
	ld.param.f32 	%f181, [_Z24dev_measure_cycle_kernelPjP17curandStateXORWOWPfPiffi_param_5];
	ld.param.f32 	%f182, [_Z24dev_measure_cycle_kernelPjP17curandStateXORWOWPfPiffi_param_5];
$L__BB1_86:
	mov.u32 	%r297, %r1384;
	add.s32 	%r301, %r1379, 32;
	shr.u32 	%r958, %r1386, 2;
	xor.b32  	%r959, %r958, %r1386;
	shl.b32 	%r960, %r297, 4;
	shl.b32 	%r961, %r959, 1;
	xor.b32  	%r962, %r960, %r961;
	xor.b32  	%r963, %r962, %r297;
	xor.b32  	%r309, %r963, %r959;
	add.s32 	%r964, %r1380, %r309;
	add.s32 	%r965, %r964, 362437;
	cvt.rn.f32.u32 	%f111, %r965;
	fma.rn.f32 	%f112, %f111, 0f2F800000, 0f2F000000;
	setp.geu.f32 	%p73, %f112, %f179;
	@%p73 bra 	$L__BB1_88;
	mov.b32 	%r969, 1;
	shl.b32 	%r970, %r969, %r301;
	or.b32  	%r1387, %r970, %r1385;
	bra.uni 	$L__BB1_89;
$L__BB1_88:
	mov.b32 	%r966, 1;
	shl.b32 	%r967, %r966, %r301;
	not.b32 	%r968, %r967;
	and.b32  	%r1387, %r1385, %r968;
$L__BB1_89:
	shr.u32 	%r971, %r1381, 2;
	xor.b32  	%r972, %r971, %r1381;
	shl.b32 	%r973, %r309, 4;
	shl.b32 	%r974, %r972, 1;
	xor.b32  	%r975, %r973, %r974;
	xor.b32  	%r976, %r975, %r309;
	xor.b32  	%r313, %r976, %r972;
	add.s32 	%r977, %r1380, %r313;
	add.s32 	%r978, %r977, 724874;
	cvt.rn.f32.u32 	%f113, %r978;
	fma.rn.f32 	%f114, %f113, 0f2F800000, 0f2F000000;
	setp.lt.f32 	%p74, %f114, %f180;
	@%p74 bra 	$L__BB1_91;
	mov.b32 	%r979, 2;
	shl.b32 	%r980, %r979, %r301;
	not.b32 	%r981, %r980;
	and.b32  	%r1388, %r1387, %r981;
	bra.uni 	$L__BB1_92;
$L__BB1_91:
	mov.b32 	%r982, 2;
	shl.b32 	%r983, %r982, %r301;
	or.b32  	%r1388, %r983, %r1387;
$L__BB1_92:
	shr.u32 	%r984, %r1382, 2;
	xor.b32  	%r985, %r984, %r1382;
	shl.b32 	%r986, %r313, 4;
	shl.b32 	%r987, %r985, 1;
	xor.b32  	%r988, %r986, %r987;
	xor.b32  	%r989, %r988, %r313;
	xor.b32  	%r317, %r989, %r985;
	add.s32 	%r990, %r1380, %r317;
	add.s32 	%r991, %r990, 1087311;
	cvt.rn.f32.u32 	%f115, %r991;
	fma.rn.f32 	%f116, %f115, 0f2F800000, 0f2F000000;
	setp.lt.f32 	%p75, %f116, %f181;
	@%p75 bra 	$L__BB1_94;
	mov.b32 	%r992, 4;
	shl.b32 	%r993, %r992, %r301;
	not.b32 	%r994, %r993;
	and.b32  	%r1389, %r1388, %r994;
	bra.uni 	$L__BB1_95;
$L__BB1_94:
	mov.b32 	%r995, 4;
	shl.b32 	%r996, %r995, %r301;
	or.b32  	%r1389, %r996, %r1388;
$L__BB1_95:
	shr.u32 	%r997, %r1383, 2;
	xor.b32  	%r998, %r997, %r1383;
	shl.b32 	%r999, %r317, 4;
	shl.b32 	%r1000, %r998, 1;
	xor.b32  	%r1001, %r999, %r1000;
	xor.b32  	%r1002, %r1001, %r317;
	xor.b32  	%r1384, %r1002, %r998;
	add.s32 	%r1380, %r1380, 1449748;
	add.s32 	%r1003, %r1384, %r1380;
	cvt.rn.f32.u32 	%f117, %r1003;
	fma.rn.f32 	%f118, %f117, 0f2F800000, 0f2F000000;
	setp.lt.f32 	%p76, %f118, %f182;
	@%p76 bra 	$L__BB1_97;
	mov.b32 	%r1004, 8;
	shl.b32 	%r1005, %r1004, %r301;
	not.b32 	%r1006, %r1005;
	and.b32  	%r1385, %r1389, %r1006;
	bra.uni 	$L__BB1_98;
$L__BB1_97:
	mov.b32 	%r1007, 8;
	shl.b32 	%r1008, %r1007, %r301;
	or.b32  	%r1385, %r1008, %r1389;
$L__BB1_98:
	add.s32 	%r1379, %r1379, 4;
	setp.ne.s32 	%p77, %r1379, 0;
	mov.u32 	%r1381, %r309;
	mov.u32 	%r1382, %r313;
	mov.u32 	%r1383, %r317;
	mov.u32 	%r1386, %r297;
	@%p77 bra 	$L__BB1_86;
	ld.param.u64 	%rd27, [_Z24dev_measure_cycle_kernelPjP17curandStateXORWOWPfPiffi_param_1];
	cvta.to.global.u64 	%rd20, %rd27;
	add.s64 	%rd22, %rd20, %rd18;
	st.global.v2.u32 	[%rd22], {%r1380, %r297};
	st.global.v2.u32 	[%rd22+8], {%r309, %r313};
	st.global.v2.u32 	[%rd22+16], {%r317, %r1384};
	st.global.v2.u32 	[%rd22+24], {%r180, %r181};
	st.global.f32 	[%rd22+32], %f16;
	st.global.f64 	[%rd22+40], %fd16;
	mov.u32 	%r1010, %tid.x;
	mad.lo.s32 	%r1011, %r4, 30, %r1010;
	shl.b32 	%r1012, %r1011, 2;
	mov.u32 	%r1013, _ZZ24dev_measure_cycle_kernelPjP17curandStateXORWOWPfPiffiE11shared_grid;
	add.s32 	%r1014, %r1013, %r1012;
	ld.shared.u32 	%r1015, [%r1014+4];
	xor.b32  	%r1016, %r1015, %r173;
	ld.shared.u32 	%r1017, [%r1014+-4];
	xor.b32  	%r1018, %r1017, %r173;
	ld.shared.u32 	%r1019, [%r1014+120];
	xor.b32  	%r1020, %r1019, %r173;
	ld.shared.u32 	%r1021, [%r1014+-120];
	xor.b32  	%r1022, %r1021, %r173;
	and.b32  	%r1023, %r1018, %r1016;
	xor.b32  	%r1024, %r1017, %r1015;
	and.b32  	%r1025, %r1022, %r1020;
	xor.b32  	%r1026, %r1021, %r1019;
	xor.b32  	%r1027, %r1023, %r1025;
	not.b32 	%r1028, %r1027;
	and.b32  	%r1029, %r1024, %r1028;
	and.b32  	%r1030, %r1029, %r1026;
	or.b32  	%r1031, %r1026, %r1024;
	and.b32  	%r1032, %r1031, %r1373;
	or.b32  	%r1033, %r1032, %r1030;
	or.b32  	%r1034, %r1033, %r1385;
	or.b32  	%r1035, %r1034, %r1023;
	or.b32  	%r1036, %r1035, %r1025;
	xor.b32  	%r1037, %r1036, %r173;
	st.shared.u32 	[%r1014], %r1037;
$L__BB1_100:
	bar.sync 	0;
$L__BB1_101:
	setp.eq.b32 	%p78, %r752, 1;
	not.pred 	%p79, %p78;
	bar.sync 	0;
	@%p79 bra 	$L__BB1_165;
	ld.param.u64 	%rd28, [_Z24dev_measure_cycle_kernelPjP17curandStateXORWOWPfPiffi_param_1];
	setp.ne.s32 	%p80, %r2, 0;
	setp.ne.s32 	%p81, %r2, 29;
	and.pred  	%p82, %p80, %p81;
	setp.ne.s32 	%p83, %r4, 0;
	and.pred  	%p84, %p83, %p82;
	setp.ne.s32 	%p85, %r4, 29;
	and.pred  	%p3, %p85, %p84;
	cvta.to.global.u64 	%rd23, %rd28;
	mul.wide.u32 	%rd24, %r5, 48;
	add.s64 	%rd6, %rd23, %rd24;
	not.pred 	%p86, %p3;
	@%p86 bra 	$L__BB1_133;
	add.s32 	%r1042, %r2, %r4;
	and.b32  	%r1043, %r1042, 1;
	setp.eq.b32 	%p87, %r1043, 1;
	@%p87 bra 	$L__BB1_133;
	mad.lo.s32 	%r1048, %r4, 30, %r2;
	shl.b32 	%r1049, %r1048, 2;
	mov.u32 	%r1050, _ZZ24dev_measure_cycle_kernelPjP17curandStateXORWOWPfPiffiE11shared_grid;
	add.s32 	%r1051, %r1050, %r1049;
	ld.shared.u32 	%r337, [%r1051];
	ld.global.v2.u32 	{%r1404, %r1398}, [%rd6];
	ld.global.v2.u32 	{%r1393, %r1394}, [%rd6+8];
	ld.global.v2.u32 	{%r1395, %r1408}, [%rd6+16];
	ld.global.v2.u32 	{%r344, %r345}, [%rd6+24];
	ld.global.f32 	%f31, [%rd6+32];
	ld.global.f64 	%fd31, [%rd6+40];
	mov.b32 	%r1391, -32;
	ld.param.f32 	%f183, [_Z24dev_measure_cycle_kernelPjP17curandStateXORWOWPfPiffi_param_5];
	ld.param.f32 	%f159, [_Z24dev_measure_cycle_kernelPjP17curandStateXORWOWPfPiffi_param_4];
	ld.param.f32 	%f184, [_Z24dev_measure_cycle_kernelPjP17curandStateXORWOWPfPiffi_param_5];
$L__BB1_105:
	mov.u32 	%r1410, %r1408;
	add.s32 	%r356, %r1391, 32;
	shr.u32 	%r1052, %r1398, 2;
	xor.b32  	%r1053, %r1052, %r1398;
	shl.b32 	%r1054, %r1410, 4;
	shl.b32 	%r1055, %r1053, 1;
	xor.b32  	%r1056, %r1054, %r1055;
	xor.b32  	%r1057, %r1056, %r1410;
	xor.b32  	%r1405, %r1057, %r1053;
	add.s32 	%r1058, %r1404, %r1405;
	add.s32 	%r1059, %r1058, 362437;
	cvt.rn.f32.u32 	%f119, %r1059;
	fma.rn.f32 	%f120, %f119, 0f2F800000, 0f2F000000;
	setp.leu.f32 	%p88, %f159, %f120;
	setp.leu.f32 	%p89, %f120, %f183;
	or.pred  	%p90, %p88, %p89;
	@%p90 bra 	$L__BB1_107;
	mov.b32 	%r1063, 1;
	shl.b32 	%r1064, %r1063, %r356;
	or.b32  	%r1399, %r1064, %r1397;
	bra.uni 	$L__BB1_108;
$L__BB1_107:
	mov.b32 	%r1060, 1;
	shl.b32 	%r1061, %r1060, %r356;
	not.b32 	%r1062, %r1061;
	and.b32  	%r1399, %r1397, %r1062;
$L__BB1_108:
	ld.param.f32 	%f160, [_Z24dev_measure_cycle_kernelPjP17curandStateXORWOWPfPiffi_param_4];
	shr.u32 	%r1065, %r1393, 2;
	xor.b32  	%r1066, %r1065, %r1393;
	shl.b32 	%r1067, %r1405, 4;
	shl.b32 	%r1068, %r1066, 1;
	xor.b32  	%r1069, %r1067, %r1068;
	xor.b32  	%r1070, %r1069, %r1405;
	xor.b32  	%r1406, %r1070, %r1066;
	add.s32 	%r1071, %r1404, %r1406;
	add.s32 	%r1072, %r1071, 724874;
	cvt.rn.f32.u32 	%f121, %r1072;
	fma.rn.f32 	%f122, %f121, 0f2F800000, 0f2F000000;
	setp.gt.f32 	%p91, %f160, %f122;
	setp.gt.f32 	%p92, %f122, %f184;
	and.pred  	%p93, %p91, %p92;
	@%p93 bra 	$L__BB1_110;
	mov.b32 	%r1073, 2;
	shl.b32 	%r1074, %r1073, %r356;
	not.b32 	%r1075, %r1074;
	and.b32  	%r1400, %r1399, %r1075;
	bra.uni 	$L__BB1_111;
$L__BB1_110:
	mov.b32 	%r1076, 2;
	shl.b32 	%r1077, %r1076, %r356;
	or.b32  	%r1400, %r1077, %r1399;
$L__BB1_111:
	ld.param.f32 	%f185, [_Z24dev_measure_cycle_kernelPjP17curandStateXORWOWPfPiffi_param_5];
	ld.param.f32 	%f161, [_Z24dev_measure_cycle_kernelPjP17curandStateXORWOWPfPiffi_param_4];
	shr.u32 	%r1078, %r1394, 2;
	xor.b32  	%r1079, %r1078, %r1394;
	shl.b32 	%r1080, %r1406, 4;
	shl.b32 	%r1081, %r1079, 1;
	xor.b32  	%r1082, %r1080, %r1081;
	xor.b32  	%r1083, %r1082, %r1406;
	xor.b32  	%r1407, %r1083, %r1079;
	add.s32 	%r1084, %r1404, %r1407;
	add.s32 	%r1085, %r1084, 1087311;
	cvt.rn.f32.u32 	%f123, %r1085;
	fma.rn.f32 	%f124, %f123, 0f2F800000, 0f2F000000;
	setp.gt.f32 	%p94, %f161, %f124;
	setp.gt.f32 	%p95, %f124, %f185;
	and.pred  	%p96, %p94, %p95;
	@%p96 bra 	$L__BB1_113;
	mov.b32 	%r1086, 4;
	shl.b32 	%r1087, %r1086, %r356;
	not.b32 	%r1088, %r1087;
	and.b32  	%r1401, %r1400, %r1088;
	bra.uni 	$L__BB1_114;
$L__BB1_113:
	mov.b32 	%r1089, 4;
	shl.b32 	%r1090, %r1089, %r356;
	or.b32  	%r1401, %r1090, %r1400;
$L__BB1_114:
	ld.param.f32 	%f186, [_Z24dev_measure_cycle_kernelPjP17curandStateXORWOWPfPiffi_param_5];
	ld.param.f32 	%f162, [_Z24dev_measure_cycle_kernelPjP17curandStateXORWOWPfPiffi_param_4];
	shr.u32 	%r1091, %r1395, 2;
	xor.b32  	%r1092, %r1091, %r1395;
	shl.b32 	%r1093, %r1407, 4;
	shl.b32 	%r1094, %r1092, 1;
	xor.b32  	%r1095, %r1093, %r1094;
	xor.b32  	%r1096, %r1095, %r1407;
	xor.b32  	%r1408, %r1096, %r1092;
	add.s32 	%r1404, %r1404, 1449748;
	add.s32 	%r1097, %r1408, %r1404;
	cvt.rn.f32.u32 	%f125, %r1097;
	fma.rn.f32 	%f126, %f125, 0f2F800000, 0f2F000000;
	setp.gt.f32 	%p97, %f162, %f126;
	setp.gt.f32 	%p98, %f126, %f186;
	and.pred  	%p99, %p97, %p98;
	@%p99 bra 	$L__BB1_116;
	mov.b32 	%r1098, 8;
	shl.b32 	%r1099, %r1098, %r356;
	not.b32 	%r1100, %r1099;
	and.b32  	%r1397, %r1401, %r1100;
	bra.uni 	$L__BB1_117;
$L__BB1_116:
	mov.b32 	%r1101, 8;
	shl.b32 	%r1102, %r1101, %r356;
	or.b32  	%r1397, %r1102, %r1401;
$L__BB1_117:
	add.s32 	%r1391, %r1391, 4;
	setp.ne.s32 	%p100, %r1391, 0;
	mov.u32 	%r1393, %r1405;
	mov.u32 	%r1394, %r1406;
	mov.u32 	%r1395, %r1407;
	mov.u32 	%r1398, %r1410;
	@%p100 bra 	$L__BB1_105;
	mov.b32 	%r1403, -32;
	ld.param.f32 	%f187, [_Z24dev_measure_cycle_kernelPjP17curandStateXORWOWPfPiffi_param_5];
	ld.param.f32 	%f188, [_Z24dev_measure_cycle_kernelPjP17curandStateXORWOWPfPiffi_param_5];
	ld.param.f32 	%f189, [_Z24dev_measure_cycle_kernelPjP17curandStateXORWOWPfPiffi_param_5];
	ld.param.f32 	%f190, [_Z24dev_measure_cycle_kernelPjP17curandStateXORWOWPfPiffi_param_5];
$L__BB1_119:
	mov.u32 	%r461, %r1408;
	add.s32 	%r465, %r1403, 32;
	shr.u32 	%r1105, %r1410, 2;
	xor.b32  	%r1106, %r1105, %r1410;
	shl.b32 	%r1107, %r461, 4;
	shl.b32 	%r1108, %r1106, 1;
	xor.b32  	%r1109, %r1107, %r1108;
	xor.b32  	%r1110, %r1109, %r461;
	xor.b32  	%r473, %r1110, %r1106;
	add.s32 	%r1111, %r1404, %r473;
	add.s32 	%r1112, %r1111, 362437;
	cvt.rn.f32.u32 	%f127, %r1112;
	fma.rn.f32 	%f128, %f127, 0f2F800000, 0f2F000000;
	setp.geu.f32 	%p101, %f128, %f187;
	@%p101 bra 	$L__BB1_121;
	mov.b32 	%r1116, 1;
	shl.b32 	%r1117, %r1116, %r465;
	or.b32  	%r1411, %r1117, %r1409;
	bra.uni 	$L__BB1_122;
$L__BB1_121:
	mov.b32 	%r1113, 1;
	shl.b32 	%r1114, %r1113, %r465;
	not.b32 	%r1115, %r1114;
	and.b32  	%r1411, %r1409, %r1115;
$L__BB1_122:
	shr.u32 	%r1118, %r1405, 2;
	xor.b32  	%r1119, %r1118, %r1405;
	shl.b32 	%r1120, %r473, 4;
	shl.b32 	%r1121, %r1119, 1;
	xor.b32  	%r1122, %r1120, %r1121;
	xor.b32  	%r1123, %r1122, %r473;
	xor.b32  	%r477, %r1123, %r1119;
	add.s32 	%r1124, %r1404, %r477;
	add.s32 	%r1125, %r1124, 724874;
	cvt.rn.f32.u32 	%f129, %r1125;
	fma.rn.f32 	%f130, %f129, 0f2F800000, 0f2F000000;
	setp.lt.f32 	%p102, %f130, %f188;
	@%p102 bra 	$L__BB1_124;
	mov.b32 	%r1126, 2;
	shl.b32 	%r1127, %r1126, %r465;
	not.b32 	%r1128, %r1127;
	and.b32  	%r1412, %r1411, %r1128;
	bra.uni 	$L__BB1_125;
$L__BB1_124:
	mov.b32 	%r1129, 2;
	shl.b32 	%r1130, %r1129, %r465;
	or.b32  	%r1412, %r1130, %r1411;
$L__BB1_125:
	shr.u32 	%r1131, %r1406, 2;
	xor.b32  	%r1132, %r1131, %r1406;
	shl.b32 	%r1133, %r477, 4;
	shl.b32 	%r1134, %r1132, 1;
	xor.b32  	%r1135, %r1133, %r1134;
	xor.b32  	%r1136, %r1135, %r477;
	xor.b32  	%r481, %r1136, %r1132;
	add.s32 	%r1137, %r1404, %r481;
	add.s32 	%r1138, %r1137, 1087311;
	cvt.rn.f32.u32 	%f131, %r1138;
	fma.rn.f32 	%f132, %f131, 0f2F800000, 0f2F000000;
	setp.lt.f32 	%p103, %f132, %f189;
	@%p103 bra 	$L__BB1_127;
	mov.b32 	%r1139, 4;
	shl.b32 	%r1140, %r1139, %r465;
	not.b32 	%r1141, %r1140;
	and.b32  	%r1413, %r1412, %r1141;
	bra.uni 	$L__BB1_128;
$L__BB1_127:
	mov.b32 	%r1142, 4;
	shl.b32 	%r1143, %r1142, %r465;
	or.b32  	%r1413, %r1143, %r1412;
$L__BB1_128:
	shr.u32 	%r1144, %r1407, 2;
	xor.b32  	%r1145, %r1144, %r1407;
	shl.b32 	%r1146, %r481, 4;
	shl.b32 	%r1147, %r1145, 1;
	xor.b32  	%r1148, %r1146, %r1147;
	xor.b32  	%r1149, %r1148, %r481;
	xor.b32  	%r1408, %r1149, %r1145;
	add.s32 	%r1404, %r1404, 1449748;
	add.s32 	%r1150, %r1408, %r1404;
	cvt.rn.f32.u32 	%f133, %r1150;
	fma.rn.f32 	%f134, %f133, 0f2F800000, 0f2F000000;
	setp.lt.f32 	%p104, %f134, %f190;
	@%p104 bra 	$L__BB1_130;
	mov.b32 	%r1151, 8;
	shl.b32 	%r1152, %r1151, %r465;
	not.b32 	%r1153, %r1152;
	and.b32  	%r1409, %r1413, %r1153;
	bra.uni 	$L__BB1_131;
$L__BB1_130:
	mov.b32 	%r1154, 8;
	shl.b32 	%r1155, %r1154, %r465;
	or.b32  	%r1409, %r1155, %r1413;
$L__BB1_131:
	add.s32 	%r1403, %r1403, 4;
	setp.ne.s32 	%p105, %r1403, 0;
	mov.u32 	%r1405, %r473;
	mov.u32 	%r1406, %r477;
	mov.u32 	%r1407, %r481;
	mov.u32 	%r1410, %r461;
	@%p105 bra 	$L__BB1_119;
	st.global.v2.u32 	[%rd6], {%r1404, %r461};
	st.global.v2.u32 	[%rd6+8], {%r473, %r477};
	st.global.v2.u32 	[%rd6+16], {%r481, %r1408};
	st.global.v2.u32 	[%rd6+24], {%r344, %r345};
	st.global.f32 	[%rd6+32], %f31;
	st.global.f64 	[%rd6+40], %fd31;
	mad.lo.s32 	%r1158, %r4, 30, %r2;
	shl.b32 	%r1159, %r1158, 2;
	mov.u32 	%r1160, _ZZ24dev_measure_cycle_kernelPjP17curandStateXORWOWPfPiffiE11shared_grid;
	add.s32 	%r1161, %r1160, %r1159;
	ld.shared.u32 	%r1162, [%r1161+4];
	xor.b32  	%r1163, %r1162, %r337;
	ld.shared.u32 	%r1164, [%r1161+-4];
	xor.b32  	%r1165, %r1164, %r337;
	ld.shared.u32 	%r1166, [%r1161+120];
	xor.b32  	%r1167, %r1166, %r337;
	ld.shared.u32 	%r1168, [%r1161+-120];
	xor.b32  	%r1169, %r1168, %r337;
	and.b32  	%r1170, %r1165, %r1163;
	xor.b32  	%r1171, %r1164, %r1162;
	and.b32  	%r1172, %r1169, %r1167;
	xor.b32  	%r1173, %r1168, %r1166;
	xor.b32  	%r1174, %r1170, %r1172;
	not.b32 	%r1175, %r1174;
	and.b32  	%r1176, %r1171, %r1175;
	and.b32  	%r1177, %r1176, %r1173;
	or.b32  	%r1178, %r1173, %r1171;
	and.b32  	%r1179, %r1178, %r1397;
	or.b32  	%r1180, %r1179, %r1177;
	or.b32  	%r1181, %r1180, %r1409;
	or.b32  	%r1182, %r1181, %r1170;
	or.b32  	%r1183, %r1182, %r1172;
	xor.b32  	%r1184, %r1183, %r337;
	st.shared.u32 	[%r1161], %r1184;
$L__BB1_133:
	bar.sync 	0;
	@%p86 bra 	$L__BB1_164;
	and.b32  	%r1186, %r4, 1;
	mad.lo.s32 	%r1189, %r1, 28, %r2;
	add.s32 	%r1190, %r1189, %r1186;
	and.b32  	%r1191, %r1190, -2147483647;
	setp.ne.s32 	%p107, %r1191, 1;
	@%p107 bra 	$L__BB1_164;
	mad.lo.s32 	%r1196, %r4, 30, %r2;
	shl.b32 	%r1197, %r1196, 2;
	mov.u32 	%r1198, _ZZ24dev_measure_cycle_kernelPjP17curandStateXORWOWPfPiffiE11shared_grid;
	add.s32 	%r1199, %r1198, %r1197;
	ld.shared.u32 	%r499, [%r1199];
	ld.global.v2.u32 	{%r1428, %r1422}, [%rd6];
	ld.global.v2.u32 	{%r1417, %r1418}, [%rd6+8];
	ld.global.v2.u32 	{%r1419, %r1432}, [%rd6+16];
	ld.global.v2.u32 	{%r506, %r507}, [%rd6+24];
	ld.global.f32 	%f46, [%rd6+32];
	ld.global.f64 	%fd46, [%rd6+40];
	mov.b32 	%r1415, -32;
	ld.param.f32 	%f191, [_Z24dev_measure_cycle_kernelPjP17curandStateXORWOWPfPiffi_param_5];
	ld.param.f32 	%f163, [_Z24dev_measure_cycle_kernelPjP17curandStateXORWOWPfPiffi_param_4];
	ld.param.f32 	%f192, [_Z24dev_measure_cycle_kernelPjP17curandStateXORWOWPfPiffi_param_5];
$L__BB1_136:
	mov.u32 	%r1434, %r1432;
	add.s32 	%r518, %r1415, 32;
	shr.u32 	%r1200, %r1422, 2;
	xor.b32  	%r1201, %r1200, %r1422;
	shl.b32 	%r1202, %r1434, 4;
	shl.b32 	%r1203, %r1201, 1;
	xor.b32  	%r1204, %r1202, %r1203;
	xor.b32  	%r1205, %r1204, %r1434;
	xor.b32  	%r1429, %r1205, %r1201;
	add.s32 	%r1206, %r1428, %r1429;
	add.s32 	%r1207, %r1206, 362437;
	cvt.rn.f32.u32 	%f135, %r1207;
	fma.rn.f32 	%f136, %f135, 0f2F800000, 0f2F000000;
	setp.leu.f32 	%p108, %f163, %f136;
	setp.leu.f32 	%p109, %f136, %f191;
	or.pred  	%p110, %p108, %p109;
	@%p110 bra 	$L__BB1_138;
	mov.b32 	%r1211, 1;
	shl.b32 	%r1212, %r1211, %r518;
	or.b32  	%r1423, %r1212, %r1421;
	bra.uni 	$L__BB1_139;
$L__BB1_138:
	mov.b32 	%r1208, 1;
	shl.b32 	%r1209, %r1208, %r518;
	not.b32 	%r1210, %r1209;
	and.b32  	%r1423, %r1421, %r1210;
$L__BB1_139:
	ld.param.f32 	%f164, [_Z24dev_measure_cycle_kernelPjP17curandStateXORWOWPfPiffi_param_4];
	shr.u32 	%r1213, %r1417, 2;
	xor.b32  	%r1214, %r1213, %r1417;
	shl.b32 	%r1215, %r1429, 4;
	shl.b32 	%r1216, %r1214, 1;
	xor.b32  	%r1217, %r1215, %r1216;
	xor.b32  	%r1218, %r1217, %r1429;
	xor.b32  	%r1430, %r1218, %r1214;
	add.s32 	%r1219, %r1428, %r1430;
	add.s32 	%r1220, %r1219, 724874;
	cvt.rn.f32.u32 	%f137, %r1220;
	fma.rn.f32 	%f138, %f137, 0f2F800000, 0f2F000000;
	setp.gt.f32 	%p111, %f164, %f138;
	setp.gt.f32 	%p112, %f138, %f192;
	and.pred  	%p113, %p111, %p112;
	@%p113 bra 	$L__BB1_141;
	mov.b32 	%r1221, 2;
	shl.b32 	%r1222, %r1221, %r518;
	not.b32 	%r1223, %r1222;
	and.b32  	%r1424, %r1423, %r1223;
	bra.uni 	$L__BB1_142;
$L__BB1_141:
	mov.b32 	%r1224, 2;
	shl.b32 	%r1225, %r1224, %r518;
	or.b32  	%r1424, %r1225, %r1423;
$L__BB1_142:
	ld.param.f32 	%f193, [_Z24dev_measure_cycle_kernelPjP17curandStateXORWOWPfPiffi_param_5];
	ld.param.f32 	%f165, [_Z24dev_measure_cycle_kernelPjP17curandStateXORWOWPfPiffi_param_4];
	shr.u32 	%r1226, %r1418, 2;
	xor.b32  	%r1227, %r1226, %r1418;
	shl.b32 	%r1228, %r1430, 4;
	shl.b32 	%r1229, %r1227, 1;
	xor.b32  	%r1230, %r1228, %r1229;
	xor.b32  	%r1231, %r1230, %r1430;
	xor.b32  	%r1431, %r1231, %r1227;
	add.s32 	%r1232, %r1428, %r1431;
	add.s32 	%r1233, %r1232, 1087311;
	cvt.rn.f32.u32 	%f139, %r1233;
	fma.rn.f32 	%f140, %f139, 0f2F800000, 0f2F000000;
	setp.gt.f32 	%p114, %f165, %f140;
	setp.gt.f32 	%p115, %f140, %f193;
	and.pred  	%p116, %p114, %p115;
	@%p116 bra 	$L__BB1_144;
	mov.b32 	%r1234, 4;
	shl.b32 	%r1235, %r1234, %r518;
	not.b32 	%r1236, %r1235;
	and.b32  	%r1425, %r1424, %r1236;
	bra.uni 	$L__BB1_145;
$L__BB1_144:
	mov.b32 	%r1237, 4;
	shl.b32 	%r1238, %r1237, %r518;
	or.b32  	%r1425, %r1238, %r1424;
$L__BB1_145:
	ld.param.f32 	%f194, [_Z24dev_measure_cycle_kernelPjP17curandStateXORWOWPfPiffi_param_5];
	ld.param.f32 	%f166, [_Z24dev_measure_cycle_kernelPjP17curandStateXORWOWPfPiffi_param_4];
	shr.u32 	%r1239, %r1419, 2;
	xor.b32  	%r1240, %r1239, %r1419;
	shl.b32 	%r1241, %r1431, 4;
	shl.b32 	%r1242, %r1240, 1;
	xor.b32  	%r1243, %r1241, %r1242;
	xor.b32  	%r1244, %r1243, %r1431;
	xor.b32  	%r1432, %r1244, %r1240;
	add.s32 	%r1428, %r1428, 1449748;
	add.s32 	%r1245, %r1432, %r1428;
	cvt.rn.f32.u32 	%f141, %r1245;
	fma.rn.f32 	%f142, %f141, 0f2F800000, 0f2F000000;
	setp.gt.f32 	%p117, %f166, %f142;
	setp.gt.f32 	%p118, %f142, %f194;
	and.pred  	%p119, %p117, %p118;
	@%p119 bra 	$L__BB1_147;
	mov.b32 	%r1246, 8;
	shl.b32 	%r1247, %r1246, %r518;
	not.b32 	%r1248, %r1247;
	and.b32  	%r1421, %r1425, %r1248;
	bra.uni 	$L__BB1_148;
$L__BB1_147:
	mov.b32 	%r1249, 8;
	shl.b32 	%r1250, %r1249, %r518;
	or.b32  	%r1421, %r1250, %r1425;
$L__BB1_148:
	add.s32 	%r1415, %r1415, 4;
	setp.ne.s32 	%p120, %r1415, 0;
	mov.u32 	%r1417, %r1429;
	mov.u32 	%r1418, %r1430;
	mov.u32 	%r1419, %r1431;
	mov.u32 	%r1422, %r1434;
	@%p120 bra 	$L__BB1_136;
	mov.b32 	%r1427, -32;
	ld.param.f32 	%f195, [_Z24dev_measure_cycle_kernelPjP17curandStateXORWOWPfPiffi_param_5];
	ld.param.f32 	%f196, [_Z24dev_measure_cycle_kernelPjP17curandStateXORWOWPfPiffi_param_5];
	ld.param.f32 	%f197, [_Z24dev_measure_cycle_kernelPjP17curandStateXORWOWPfPiffi_param_5];
	ld.param.f32 	%f198, [_Z24dev_measure_cycle_kernelPjP17curandStateXORWOWPfPiffi_param_5];
$L__BB1_150:
	mov.u32 	%r623, %r1432;
	add.s32 	%r627, %r1427, 32;
	shr.u32 	%r1253, %r1434, 2;
	xor.b32  	%r1254, %r1253, %r1434;
	shl.b32 	%r1255, %r623, 4;
	shl.b32 	%r1256, %r1254, 1;
	xor.b32  	%r1257, %r1255, %r1256;
	xor.b32  	%r1258, %r1257, %r623;
	xor.b32  	%r635, %r1258, %r1254;
	add.s32 	%r1259, %r1428, %r635;
	add.s32 	%r1260, %r1259, 362437;
	cvt.rn.f32.u32 	%f143, %r1260;
	fma.rn.f32 	%f144, %f143, 0f2F800000, 0f2F000000;
	setp.geu.f32 	%p121, %f144, %f195;
	@%p121 bra 	$L__BB1_152;
	mov.b32 	%r1264, 1;
	shl.b32 	%r1265, %r1264, %r627;
	or.b32  	%r1435, %r1265, %r1433;
	bra.uni 	$L__BB1_153;
$L__BB1_152:
	mov.b32 	%r1261, 1;
	shl.b32 	%r1262, %r1261, %r627;
	not.b32 	%r1263, %r1262;
	and.b32  	%r1435, %r1433, %r1263;
$L__BB1_153:
	shr.u32 	%r1266, %r1429, 2;
	xor.b32  	%r1267, %r1266, %r1429;
	shl.b32 	%r1268, %r635, 4;
	shl.b32 	%r1269, %r1267, 1;
	xor.b32  	%r1270, %r1268, %r1269;
	xor.b32  	%r1271, %r1270, %r635;
	xor.b32  	%r639, %r1271, %r1267;
	add.s32 	%r1272, %r1428, %r639;
	add.s32 	%r1273, %r1272, 724874;
	cvt.rn.f32.u32 	%f145, %r1273;
	fma.rn.f32 	%f146, %f145, 0f2F800000, 0f2F000000;
	setp.lt.f32 	%p122, %f146, %f196;
	@%p122 bra 	$L__BB1_155;
	mov.b32 	%r1274, 2;
	shl.b32 	%r1275, %r1274, %r627;
	not.b32 	%r1276, %r1275;
	and.b32  	%r1436, %r1435, %r1276;
	bra.uni 	$L__BB1_156;
$L__BB1_155:
	mov.b32 	%r1277, 2;
	shl.b32 	%r1278, %r1277, %r627;
	or.b32  	%r1436, %r1278, %r1435;
$L__BB1_156:
	shr.u32 	%r1279, %r1430, 2;
	xor.b32  	%r1280, %r1279, %r1430;
	shl.b32 	%r1281, %r639, 4;
	shl.b32 	%r1282, %r1280, 1;
	xor.b32  	%r1283, %r1281, %r1282;
	xor.b32  	%r1284, %r1283, %r639;
	xor.b32  	%r643, %r1284, %r1280;
	add.s32 	%r1285, %r1428, %r643;
	add.s32 	%r1286, %r1285, 1087311;
	cvt.rn.f32.u32 	%f147, %r1286;
	fma.rn.f32 	%f148, %f147, 0f2F800000, 0f2F000000;
	setp.lt.f32 	%p123, %f148, %f197;
	@%p123 bra 	$L__BB1_158;
	mov.b32 	%r1287, 4;
	shl.b32 	%r1288, %r1287, %r627;
	not.b32 	%r1289, %r1288;
	and.b32  	%r1437, %r1436, %r1289;
	bra.uni 	$L__BB1_159;
$L__BB1_158:
	mov.b32 	%r1290, 4;
	shl.b32 	%r1291, %r1290, %r627;
	or.b32  	%r1437, %r1291, %r1436;
$L__BB1_159:
	shr.u32 	%r1292, %r1431, 2;
	xor.b32  	%r1293, %r1292, %r1431;
	shl.b32 	%r1294, %r643, 4;
	shl.b32 	%r1295, %r1293, 1;
	xor.b32  	%r1296, %r1294, %r1295;
	xor.b32  	%r1297, %r1296, %r643;
	xor.b32  	%r1432, %r1297, %r1293;
	add.s32 	%r1428, %r1428, 1449748;
	add.s32 	%r1298, %r1432, %r1428;
	cvt.rn.f32.u32 	%f149, %r1298;
	fma.rn.f32 	%f150, %f149, 0f2F800000, 0f2F000000;
	setp.lt.f32 	%p124, %f150, %f198;
	@%p124 bra 	$L__BB1_161;
	mov.b32 	%r1299, 8;
	shl.b32 	%r1300, %r1299, %r627;
	not.b32 	%r1301, %r1300;
	and.b32  	%r1433, %r1437, %r1301;
	bra.uni 	$L__BB1_162;
$L__BB1_161:
	mov.b32 	%r1302, 8;
	shl.b32 	%r1303, %r1302, %r627;
	or.b32  	%r1433, %r1303, %r1437;
$L__BB1_162:
	add.s32 	%r1427, %r1427, 4;
	setp.ne.s32 	%p125, %r1427, 0;
	mov.u32 	%r1429, %r635;
	mov.u32 	%r1430, %r639;
	mov.u32 	%r1431, %r643;
	mov.u32 	%r1434, %r623;
	@%p125 bra 	$L__BB1_150;
	st.global.v2.u32 	[%rd6], {%r1428, %r623};
	st.global.v2.u32 	[%rd6+8], {%r635, %r639};
	st.global.v2.u32 	[%rd6+16], {%r643, %r1432};
	st.global.v2.u32 	[%rd6+24], {%r506, %r507};
	st.global.f32 	[%rd6+32], %f46;
	st.global.f64 	[%rd6+40], %fd46;
	ld.shared.u32 	%r1310, [%r1199+4];
	xor.b32  	%r1311, %r1310, %r499;
	ld.shared.u32 	%r1312, [%r1199+-4];
	xor.b32  	%r1313, %r1312, %r499;
	ld.shared.u32 	%r1314, [%r1199+120];
	xor.b32  	%r1315, %r1314, %r499;
	ld.shared.u32 	%r1316, [%r1199+-120];
	xor.b32  	%r1317, %r1316, %r499;
	and.b32  	%r1318, %r1313, %r1311;
	xor.b32  	%r1319, %r1312, %r1310;
	and.b32  	%r1320, %r1317, %r1315;
	xor.b32  	%r1321, %r1316, %r1314;
	xor.b32  	%r1322, %r1318, %r1320;
	not.b32 	%r1323, %r1322;
	and.b32  	%r1324, %r1319, %r1323;
	and.b32  	%r1325, %r1324, %r1321;
	or.b32  	%r1326, %r1321, %r1319;
	and.b32  	%r1327, %r1326, %r1421;
	or.b32  	%r1328, %r1327, %r1325;
	or.b32  	%r1329, %r1328, %r1433;
	or.b32  	%r1330, %r1329, %r1318;
	or.b32  	%r1331, %r1330, %r1320;
	xor.b32  	%r1332, %r1331, %r499;
	st.shared.u32 	[%r1199], %r1332;
$L__BB1_164:
	bar.sync 	0;
$L__BB1_165:
	setp.eq.s32 	%p126, %r2, 0;
	setp.eq.s32 	%p127, %r2, 29;
	or.pred  	%p128, %p126, %p127;
	setp.eq.s32 	%p129, %r4, 0;
	or.pred  	%p130, %p129, %p128;
	setp.eq.s32 	%p131, %r4, 29;
	or.pred  	%p132, %p131, %p130;
	@%p132 bra 	$L__BB1_167;
	mad.lo.s32 	%r1337, %r4, 30, %r2;
	shl.b32 	%r1338, %r1337, 2;
	mov.u32 	%r1339, _ZZ24dev_measure_cycle_kernelPjP17curandStateXORWOWPfPiffiE11shared_grid;
	add.s32 	%r1340, %r1339, %r1338;
	ld.shared.u32 	%r1341, [%r1340];
	st.global.u32 	[%rd2], %r1341;
$L__BB1_167:
	ret;

}


// ===== COMPILED SASS (sm_100) =====

	.target	sm_100

	.elftype	@"ET_EXEC"


//--------------------- .note.nv.tkinfo           --------------------------
	.section	.note.nv.tkinfo,"",@"SHT_NOTE"
	.sectionflags	@"SHF_NOTE_NV_TKINFO"
	.tkinfo
        /*0018*/ 	.word	0x00000002
        /*0030*/ 	.string	""
        /*0030*/ 	.string	"ptxas"
        /*0030*/ 	.string	"Cuda compilation tools, release 13.0, V13.0.88"
        /*0030*/ 	.string	"Build cuda_13.0.r13.0/compiler.36424714_0"
        /*0030*/ 	.string	"-arch sm_100 -m 64 "



//--------------------- .note.nv.cuinfo           --------------------------
	.section	.note.nv.cuinfo,"",@"SHT_NOTE"
	.sectionflags	@"SHF_NOTE_NV_CUINFO"
        /*0018*/ 	.short	0x0002
        /*001a*/ 	.short	0x0064
        /*001c*/ 	.short	0x0082
	.zero		2


//--------------------- .nv.info                  --------------------------
	.section	.nv.info,"",@"SHT_CUDA_INFO"
	.align	4


	//----- nvinfo : EIATTR_REGCOUNT
	.align		4
        /*0000*/ 	.byte	0x04, 0x2f
        /*0002*/ 	.short	(.L_10 - .L_9)
	.align		4
.L_9:
        /*0004*/ 	.word	index@(_Z7initRNGP17curandStateXORWOWi)
        /*0008*/ 	.word	0x0000001f


	//----- nvinfo : EIATTR_FRAME_SIZE
	.align		4
.L_10:
        /*000c*/ 	.byte	0x04, 0x11
        /*000e*/ 	.short	(.L_12 - .L_11)
	.align		4
.L_11:
        /*0010*/ 	.word	index@(_Z7initRNGP17curandStateXORWOWi)
        /*0014*/ 	.word	0x00000000


	//----- nvinfo : EIATTR_REGCOUNT
	.align		4
.L_12:
        /*0018*/ 	.byte	0x04, 0x2f
        /*001a*/ 	.short	(.L_14 - .L_13)
	.align		4
.L_13:
        /*001c*/ 	.word	index@(_Z24dev_measure_cycle_kernelPjP17curandStateXORWOWPfPiffi)
        /*0020*/ 	.word	0x00000020


	//----- nvinfo : EIATTR_FRAME_SIZE
	.align		4
.L_14:
        /*0024*/ 	.byte	0x04, 0x11
        /*0026*/ 	.short	(.L_16 - .L_15)
	.align		4
.L_15:
        /*0028*/ 	.word	index@($__internal_0_$__cuda_sm3x_div_rn_noftz_f32_slowpath)
        /*002c*/ 	.word	0x00000000


	//----- nvinfo : EIATTR_FRAME_SIZE
	.align		4
.L_16:
        /*0030*/ 	.byte	0x04, 0x11
        /*0032*/ 	.short	(.L_18 - .L_17)
	.align		4
.L_17:
        /*0034*/ 	.word	index@(_Z24dev_measure_cycle_kernelPjP17curandStateXORWOWPfPiffi)
        /*0038*/ 	.word	0x00000000


	//----- nvinfo : EIATTR_MIN_STACK_SIZE
	.align		4
.L_18:
        /*003c*/ 	.byte	0x04, 0x12
        /*003e*/ 	.short	(.L_20 - .L_19)
	.align		4
.L_19:
        /*0040*/ 	.word	index@(_Z24dev_measure_cycle_kernelPjP17curandStateXORWOWPfPiffi)
        /*0044*/ 	.word	0x00000000


	//----- nvinfo : EIATTR_MIN_STACK_SIZE
	.align		4
.L_20:
        /*0048*/ 	.byte	0x04, 0x12
        /*004a*/ 	.short	(.L_22 - .L_21)
	.align		4
.L_21:
        /*004c*/ 	.word	index@(_Z7initRNGP17curandStateXORWOWi)
        /*0050*/ 	.word	0x00000000
.L_22:


//--------------------- .nv.compat                --------------------------
	.section	.nv.compat,"",@"SHT_CUDA_COMPAT_INFO"
	.align	4
        /*0000*/ 	.byte	0x02, 0x09, 0x00, 0x00, 0x02, 0x02, 0x01, 0x00, 0x02, 0x05, 0x05, 0x00, 0x03, 0x07, 0x01, 0x01
        /*0010*/ 	.byte	0x02, 0x03, 0x00, 0x00, 0x02, 0x06, 0x01, 0x00, 0x04, 0x0b, 0x08, 0x00, 0x01, 0x00, 0x00, 0x00
        /*0020*/ 	.byte	0x00, 0x00, 0x00, 0x00


//--------------------- .nv.info._Z24dev_measure_cycle_kernelPjP17curandStateXORWOWPfPiffi --------------------------
	.section	.nv.info._Z24dev_measure_cycle_kernelPjP17curandStateXORWOWPfPiffi,"",@"SHT_CUDA_INFO"
	.sectionflags	@""
	.align	4


	//----- nvinfo : EIATTR_CUDA_API_VERSION
	.align		4
        /*0000*/ 	.byte	0x04, 0x37
        /*0002*/ 	.short	(.L_24 - .L_23)
.L_23:
        /*0004*/ 	.word	0x00000082


	//----- nvinfo : EIATTR_KPARAM_INFO
	.align		4
.L_24:
        /*0008*/ 	.byte	0x04, 0x17
        /*000a*/ 	.short	(.L_26 - .L_25)
.L_25:
        /*000c*/ 	.word	0x00000000
        /*0010*/ 	.short	0x0006
        /*0012*/ 	.short	0x0028
        /*0014*/ 	.byte	0x00, 0xf0, 0x11, 0x00


	//----- nvinfo : EIATTR_KPARAM_INFO
	.align		4
.L_26:
        /*0018*/ 	.byte	0x04, 0x17
        /*001a*/ 	.short	(.L_28 - .L_27)
.L_27:
        /*001c*/ 	.word	0x00000000
        /*0020*/ 	.short	0x0005
        /*0022*/ 	.short	0x0024
        /*0024*/ 	.byte	0x00, 0xf0, 0x11, 0x00


	//----- nvinfo : EIATTR_KPARAM_INFO
	.align		4
.L_28:
        /*0028*/ 	.byte	0x04, 0x17
        /*002a*/ 	.short	(.L_30 - .L_29)
.L_29:
        /*002c*/ 	.word	0x00000000
        /*0030*/ 	.short	0x0004
        /*0032*/ 	.short	0x0020
        /*0034*/ 	.byte	0x00, 0xf0, 0x11, 0x00


	//----- nvinfo : EIATTR_KPARAM_INFO
	.align		4
.L_30:
        /*0038*/ 	.byte	0x04, 0x17
        /*003a*/ 	.short	(.L_32 - .L_31)
.L_31:
        /*003c*/ 	.word	0x00000000
        /*0040*/ 	.short	0x0003
        /*0042*/ 	.short	0x0018
        /*0044*/ 	.byte	0x00, 0xf5, 0x21, 0x00


	//----- nvinfo : EIATTR_KPARAM_INFO
	.align		4
.L_32:
        /*0048*/ 	.byte	0x04, 0x17
        /*004a*/ 	.short	(.L_34 - .L_33)
.L_33:
        /*004c*/ 	.word	0x00000000
        /*0050*/ 	.short	0x0002
        /*0052*/ 	.short	0x0010
        /*0054*/ 	.byte	0x00, 0xf5, 0x21, 0x00


	//----- nvinfo : EIATTR_KPARAM_INFO
	.align		4
.L_34:
        /*0058*/ 	.byte	0x04, 0x17
        /*005a*/ 	.short	(.L_36 - .L_35)
.L_35:
        /*005c*/ 	.word	0x00000000
        /*0060*/ 	.short	0x0001
        /*0062*/ 	.short	0x0008
        /*0064*/ 	.byte	0x00, 0xf5, 0x21, 0x00


	//----- nvinfo : EIATTR_KPARAM_INFO
	.align		4
.L_36:
        /*0068*/ 	.byte	0x04, 0x17
        /*006a*/ 	.short	(.L_38 - .L_37)
.L_37:
        /*006c*/ 	.word	0x00000000
        /*0070*/ 	.short	0x0000
        /*0072*/ 	.short	0x0000
        /*0074*/ 	.byte	0x00, 0xf5, 0x21, 0x00


	//----- nvinfo : EIATTR_SPARSE_MMA_MASK
	.align		4
.L_38:
        /*0078*/ 	.byte	0x03, 0x50
        /*007a*/ 	.short	0x0000


	//----- nvinfo : EIATTR_MAXREG_COUNT
	.align		4
        /*007c*/ 	.byte	0x03, 0x1b
        /*007e*/ 	.short	0x00ff


	//----- nvinfo : EIATTR_NUM_BARRIERS
	.align		4
        /*0080*/ 	.byte	0x02, 0x4c
        /*0082*/ 	.byte	0x01
	.zero		1


	//----- nvinfo : EIATTR_MERCURY_ISA_VERSION
	.align		4
        /*0084*/ 	.byte	0x03, 0x5f
        /*0086*/ 	.short	0x0101


	//----- nvinfo : EIATTR_INT_WARP_WIDE_INSTR_OFFSETS
	.align		4
        /*0088*/ 	.byte	0x04, 0x31
        /*008a*/ 	.short	(.L_40 - .L_39)


	//   ....[0]....
.L_39:
        /*008c*/ 	.word	0x00000360


	//   ....[1]....
        /*0090*/ 	.word	0x000003c0


	//   ....[2]....
        /*0094*/ 	.word	0x000005b0


	//   ....[3]....
        /*0098*/ 	.word	0x00000610


	//   ....[4]....
        /*009c*/ 	.word	0x000007e0


	//   ....[5]....
        /*00a0*/ 	.word	0x00000840


	//   ....[6]....
        /*00a4*/ 	.word	0x00000a10


	//   ....[7]....
        /*00a8*/ 	.word	0x00000a70


	//   ....[8]....
        /*00ac*/ 	.word	0x00000c40


	//   ....[9]....
        /*00b0*/ 	.word	0x00000ca0


	//   ....[10]....
        /*00b4*/ 	.word	0x00000e70


	//   ....[11]....
        /*00b8*/ 	.word	0x00000ed0


	//   ....[12]....
        /*00bc*/ 	.word	0x000010a0


	//   ....[13]....
        /*00c0*/ 	.word	0x00001100


	//   ....[14]....
        /*00c4*/ 	.word	0x000012d0


	//   ....[15]....
        /*00c8*/ 	.word	0x00001330


	//----- nvinfo : EIATTR_VRC_CTA_INIT_COUNT
	.align		4
.L_40:
        /*00cc*/ 	.byte	0x02, 0x4a
	.zero		1
	.zero		1


	//----- nvinfo : EIATTR_EXIT_INSTR_OFFSETS
	.align		4
        /*00d0*/ 	.byte	0x04, 0x1c
        /*00d2*/ 	.short	(.L_42 - .L_41)


	//   ....[0]....
.L_41:
        /*00d4*/ 	.word	0x0000ed60


	//   ....[1]....
        /*00d8*/ 	.word	0x0000ede0


	//----- nvinfo : EIATTR_CRS_STACK_SIZE
	.align		4
.L_42:
        /*00dc*/ 	.byte	0x04, 0x1e
        /*00de*/ 	.short	(.L_44 - .L_43)
.L_43:
        /*00e0*/ 	.word	0x00000000


	//----- nvinfo : EIATTR_CBANK_PARAM_SIZE
	.align		4
.L_44:
        /*00e4*/ 	.byte	0x03, 0x19
        /*00e6*/ 	.short	0x002c


	//----- nvinfo : EIATTR_PARAM_CBANK
	.align		4
        /*00e8*/ 	.byte	0x04, 0x0a
        /*00ea*/ 	.short	(.L_46 - .L_45)
	.align		4
.L_45:
        /*00ec*/ 	.word	index@(.nv.constant0._Z24dev_measure_cycle_kernelPjP17curandStateXORWOWPfPiffi)
        /*00f0*/ 	.short	0x0380
        /*00f2*/ 	.short	0x002c


	//----- nvinfo : EIATTR_SW_WAR
	.align		4
.L_46:
        /*00f4*/ 	.byte	0x04, 0x36
        /*00f6*/ 	.short	(.L_48 - .L_47)
.L_47:
        /*00f8*/ 	.word	0x00000008
.L_48:


//--------------------- .nv.info._Z7initRNGP17curandStateXORWOWi --------------------------
	.section	.nv.info._Z7initRNGP17curandStateXORWOWi,"",@"SHT_CUDA_INFO"
	.sectionflags	@""
	.align	4


	//----- nvinfo : EIATTR_CUDA_API_VERSION
	.align		4
        /*0000*/ 	.byte	0x04, 0x37
        /*0002*/ 	.short	(.L_50 - .L_49)
.L_49:
        /*0004*/ 	.word	0x00000082


	//----- nvinfo : EIATTR_KPARAM_INFO
	.align		4
.L_50:
        /*0008*/ 	.byte	0x04, 0x17
        /*000a*/ 	.short	(.L_52 - .L_51)
.L_51:
        /*000c*/ 	.word	0x00000000
        /*0010*/ 	.short	0x0001
        /*0012*/ 	.short	0x0008
        /*0014*/ 	.byte	0x00, 0xf0, 0x11, 0x00


	//----- nvinfo : EIATTR_KPARAM_INFO
	.align		4
.L_52:
        /*0018*/ 	.byte	0x04, 0x17
        /*001a*/ 	.short	(.L_54 - .L_53)
.L_53:
        /*001c*/ 	.word	0x00000000
        /*0020*/ 	.short	0x0000
        /*0022*/ 	.short	0x0000
        /*0024*/ 	.byte	0x00, 0xf5, 0x21, 0x00


	//----- nvinfo : EIATTR_SPARSE_MMA_MASK
	.align		4
.L_54:
        /*0028*/ 	.byte	0x03, 0x50
        /*002a*/ 	.short	0x0000


	//----- nvinfo : EIATTR_MAXREG_COUNT
	.align		4
        /*002c*/ 	.byte	0x03, 0x1b
        /*002e*/ 	.short	0x00ff


	//----- nvinfo : EIATTR_MERCURY_ISA_VERSION
	.align		4
        /*0030*/ 	.byte	0x03, 0x5f
        /*0032*/ 	.short	0x0101


	//----- nvinfo : EIATTR_VRC_CTA_INIT_COUNT
	.align		4
        /*0034*/ 	.byte	0x02, 0x4a
	.zero		1
	.zero		1


	//----- nvinfo : EIATTR_EXIT_INSTR_OFFSETS
	.align		4
        /*0038*/ 	.byte	0x04, 0x1c
        /*003a*/ 	.short	(.L_56 - .L_55)


	//   ....[0]....
.L_55:
        /*003c*/ 	.word	0x00000f40


	//----- nvinfo : EIATTR_CRS_STACK_SIZE
	.align		4
.L_56:
        /*0040*/ 	.byte	0x04, 0x1e
        /*0042*/ 	.short	(.L_58 - .L_57)
.L_57:
        /*0044*/ 	.word	0x00000000


	//----- nvinfo : EIATTR_CBANK_PARAM_SIZE
	.align		4
.L_58:
        /*0048*/ 	.byte	0x03, 0x19
        /*004a*/ 	.short	0x000c


	//----- nvinfo : EIATTR_PARAM_CBANK
	.align		4
        /*004c*/ 	.byte	0x04, 0x0a
        /*004e*/ 	.short	(.L_60 - .L_59)
	.align		4
.L_59:
        /*0050*/ 	.word	index@(.nv.constant0._Z7initRNGP17curandStateXORWOWi)
        /*0054*/ 	.short	0x0380
        /*0056*/ 	.short	0x000c


	//----- nvinfo : EIATTR_SW_WAR
	.align		4
.L_60:
        /*0058*/ 	.byte	0x04, 0x36
        /*005a*/ 	.short	(.L_62 - .L_61)
.L_61:
        /*005c*/ 	.word	0x00000008
.L_62:


//--------------------- .nv.callgraph             --------------------------
	.section	.nv.callgraph,"",@"SHT_CUDA_CALLGRAPH"
	.align	4
	.sectionentsize	8
	.align		4
        /*0000*/ 	.word	0x00000000
	.align		4
        /*0004*/ 	.word	0xffffffff
	.align		4
        /*0008*/ 	.word	0x00000000
	.align		4
        /*000c*/ 	.word	0xfffffffe
	.align		4
        /*0010*/ 	.word	0x00000000
	.align		4
        /*0014*/ 	.word	0xfffffffd
	.align		4
        /*0018*/ 	.word	0x00000000
	.align		4
        /*001c*/ 	.word	0xfffffffc


//--------------------- .nv.constant4             --------------------------
	.section	.nv.constant4,"a",@progbits
	.align	8
	.align		8
.nv.constant4:
        /*0000*/ 	.dword	precalc_xorwow_matrix
	.align		8
        /*0008*/ 	.dword	precalc_xorwow_offset_matrix
	.align		8
        /*0010*/ 	.dword	mrg32k3aM1
	.align		8
        /*0018*/ 	.dword	mrg32k3aM2
	.align		8
        /*0020*/ 	.dword	mrg32k3aM1SubSeq
	.align		8
        /*0028*/ 	.dword	mrg32k3aM2SubSeq
	.align		8
        /*0030*/ 	.dword	mrg32k3aM1Seq
	.align		8
        /*0038*/ 	.dword	mrg32k3aM2Seq


//--------------------- .nv.constant3             --------------------------
	.section	.nv.constant3,"a",@progbits
	.align	8
.nv.constant3:
	.type		__cr_lgamma_table,@object
	.size		__cr_lgamma_table,(.L_8 - __cr_lgamma_table)
__cr_lgamma_table:
        /*0000*/ 	.byte	0x00, 0x00, 0x00, 0x00, 0x00, 0x00, 0x00, 0x00, 0x00, 0x00, 0x00, 0x00, 0x00, 0x00, 0x00, 0x00
        /*0010*/ 	.byte	0xef, 0x39, 0xfa, 0xfe, 0x42, 0x2e, 0xe6, 0x3f, 0x02, 0x20, 0x2a, 0xfa, 0x0b, 0xab, 0xfc, 0x3f
        /*0020*/ 	.byte	0xf9, 0x2c, 0x92, 0x7c, 0xa7, 0x6c, 0x09, 0x40, 0xc9, 0x79, 0x44, 0x3c, 0x64, 0x26, 0x13, 0x40
        /*0030*/ 	.byte	0xca, 0x01, 0xcf, 0x3a, 0x27, 0x51, 0x1a, 0x40, 0x30, 0xcc, 0x2d, 0xf3, 0xe1, 0x0c, 0x21, 0x40
        /*0040*/ 	.byte	0x0d, 0xb7, 0xfc, 0x82, 0x8e, 0x35, 0x25, 0x40
.L_8:


//--------------------- .text._Z24dev_measure_cycle_kernelPjP17curandStateXORWOWPfPiffi --------------------------
	.section	.text._Z24dev_measure_cycle_kernelPjP17curandStateXORWOWPfPiffi,"ax",@progbits
	.align	128
        .global         _Z24dev_measure_cycle_kernelPjP17curandStateXORWOWPfPiffi
        .type           _Z24dev_measure_cycle_kernelPjP17curandStateXORWOWPfPiffi,@function
        .size           _Z24dev_measure_cycle_kernelPjP17curandStateXORWOWPfPiffi,(.L_x_73 - _Z24dev_measure_cycle_kernelPjP17curandStateXORWOWPfPiffi)
        .other          _Z24dev_measure_cycle_kernelPjP17curandStateXORWOWPfPiffi,@"STO_CUDA_ENTRY STV_DEFAULT"
_Z24dev_measure_cycle_kernelPjP17curandStateXORWOWPfPiffi:
.text._Z24dev_measure_cycle_kernelPjP17curandStateXORWOWPfPiffi:
[----:B------:R-:W0:Y:S01]  /*0000*/  LDC R1, c[0x0][0x37c] ;  /* 0x0000df00ff017b82 */ /* 0x000e220000000800 */
[----:B------:R-:W1:Y:S07]  /*0010*/  S2R R13, SR_CTAID.X ;  /* 0x00000000000d7919 */ /* 0x000e6e0000002500 */
[----:B------:R-:W2:Y:S01]  /*0020*/  LDC.64 R4, c[0x0][0x380] ;  /* 0x0000e000ff047b82 */ /* 0x000ea20000000a00 */
[----:B------:R-:W3:Y:S01]  /*0030*/  LDCU.64 UR8, c[0x0][0x358] ;  /* 0x00006b00ff0877ac */ /* 0x000ee20008000a00 */
[----:B------:R-:W1:Y:S01]  /*0040*/  S2R R2, SR_TID.X ;  /* 0x0000000000027919 */ /* 0x000e620000002100 */
[----:B------:R-:W4:Y:S01]  /*0050*/  S2R R18, SR_CTAID.Y ;  /* 0x0000000000127919 */ /* 0x000f220000002600 */
[----:B------:R-:W4:Y:S04]  /*0060*/  S2R R11, SR_TID.Y ;  /* 0x00000000000b7919 */ /* 0x000f280000002200 */
[----:B------:R-:W5:Y:S01]  /*0070*/  S2UR UR6, SR_CgaCtaId ;  /* 0x00000000000679c3 */ /* 0x000f620000008800 */
[----:B------:R-:W-:Y:S01]  /*0080*/  UMOV UR4, 0x400 ;  /* 0x0000040000047882 */ /* 0x000fe20000000000 */
[----:B------:R-:W5:Y:S01]  /*0090*/  LDCU UR13, c[0x0][0x3a8] ;  /* 0x00007500ff0d77ac */ /* 0x000f620008000800 */
[----:B-1----:R-:W-:-:S02]  /*00a0*/  IMAD R0, R13, 0x1c, R2 ;  /* 0x0000001c0d007824 */ /* 0x002fc400078e0202 */
[----:B----4-:R-:W-:-:S04]  /*00b0*/  IMAD R3, R18, 0x1c, R11 ;  /* 0x0000001c12037824 */ /* 0x010fc800078e020b */
[----:B------:R-:W-:-:S04]  /*00c0*/  IMAD R3, R3, 0xc6, R0 ;  /* 0x000000c603037824 */ /* 0x000fc800078e0200 */
[----:B--2---:R-:W-:-:S05]  /*00d0*/  IMAD.WIDE R4, R3, 0x4, R4 ;  /* 0x0000000403047825 */ /* 0x004fca00078e0204 */
[----:B---3--:R-:W2:Y:S01]  /*00e0*/  LDG.E R3, desc[UR8][R4.64] ;  /* 0x0000000804037981 */ /* 0x008ea2000c1e1900 */
[----:B-----5:R-:W-:Y:S01]  /*00f0*/  ULEA UR7, UR6, UR4, 0x18 ;  /* 0x0000000406077291 */ /* 0x020fe2000f8ec0ff */
[----:B------:R-:W-:Y:S01]  /*0100*/  IMAD R12, R11, 0x1e, R2 ;  /* 0x0000001e0b0c7824 */ /* 0x000fe200078e0202 */
[----:B------:R-:W-:Y:S01]  /*0110*/  LOP3.LUT P0, R16, R2, RZ, R11, 0xfa, !PT ;  /* 0x000000ff02107212 */ /* 0x000fe2000780fa0b */
[----:B------:R-:W1:Y:S03]  /*0120*/  LDCU UR10, c[0x0][0x370] ;  /* 0x00006e00ff0a77ac */ /* 0x000e660008000800 */
[----:B------:R-:W-:Y:S01]  /*0130*/  LEA R12, R12, UR7, 0x2 ;  /* 0x000000070c0c7c11 */ /* 0x000fe2000f8e10ff */
[----:B------:R-:W-:Y:S01]  /*0140*/  UMOV UR5, 0x19999998 ;  /* 0x1999999800057882 */ /* 0x000fe20000000000 */
[----:B------:R-:W3:Y:S01]  /*0150*/  LDCU UR11, c[0x0][0x360] ;  /* 0x00006c00ff0b77ac */ /* 0x000ee20008000800 */
[----:B------:R-:W-:Y:S01]  /*0160*/  UIMAD UR5, UR13, -0x33333333, UR5 ;  /* 0xcccccccd0d0578a4 */ /* 0x000fe2000f8e0205 */
[----:B------:R-:W4:Y:S03]  /*0170*/  LDCU UR12, c[0x0][0x364] ;  /* 0x00006c80ff0c77ac */ /* 0x000f260008000800 */
[----:B------:R-:W-:Y:S01]  /*0180*/  USHF.L.W.U32.HI UR5, UR5, 0x1f, UR5 ;  /* 0x0000001f05057899 */ /* 0x000fe20008010e05 */
[----:B-1----:R-:W-:-:S03]  /*0190*/  IMAD R0, R18, UR10, R13 ;  /* 0x0000000a12007c24 */ /* 0x002fc6000f8e020d */
[----:B------:R-:W-:-:S04]  /*01a0*/  UISETP.GT.U32.AND UP0, UPT, UR5, 0x19999998, UPT ;  /* 0x199999980500788c */ /* 0x000fc8000bf04070 */
[----:B------:R-:W-:Y:S01]  /*01b0*/  UISETP.LT.OR UP0, UPT, UR13, 0x33, UP0 ;  /* 0x000000330d00788c */ /* 0x000fe20008701670 */
[----:B--2---:R4:W-:Y:S01]  /*01c0*/  STS [R12], R3 ;  /* 0x000000030c007388 */ /* 0x0049e20000000800 */
[----:B------:R-:W-:Y:S01]  /*01d0*/  BAR.SYNC.DEFER_BLOCKING 0x0 ;  /* 0x0000000000007b1d */ /* 0x000fe20000010000 */
[----:B----4-:R-:W-:-:S04]  /*01e0*/  IMAD R3, R0, UR12, R11 ;  /* 0x0000000c00037c24 */ /* 0x010fc8000f8e020b */
[----:B---3--:R-:W-:Y:S01]  /*01f0*/  IMAD R10, R3, UR11, R2 ;  /* 0x0000000b030a7c24 */ /* 0x008fe2000f8e0202 */
[----:B------:R-:W-:Y:S04]  /*0200*/  @!P0 STS.128 [UR7+0xe10], RZ ;  /* 0x000e10ffff008988 */ /* 0x000fe80008000c07 */
[----:B------:R-:W-:Y:S04]  /*0210*/  @!P0 STS.128 [UR7+0xe20], RZ ;  /* 0x000e20ffff008988 */ /* 0x000fe80008000c07 */
[----:B------:R-:W-:Y:S04]  /*0220*/  @!P0 STS.128 [UR7+0xe30], RZ ;  /* 0x000e30ffff008988 */ /* 0x000fe80008000c07 */
[----:B------:R-:W-:Y:S04]  /*0230*/  @!P0 STS.128 [UR7+0xe40], RZ ;  /* 0x000e40ffff008988 */ /* 0x000fe80008000c07 */
[----:B------:R-:W-:Y:S04]  /*0240*/  @!P0 STS.128 [UR7+0xe50], RZ ;  /* 0x000e50ffff008988 */ /* 0x000fe80008000c07 */
[----:B------:R-:W-:Y:S04]  /*0250*/  @!P0 STS.128 [UR7+0xe60], RZ ;  /* 0x000e60ffff008988 */ /* 0x000fe80008000c07 */
[----:B------:R-:W-:Y:S04]  /*0260*/  @!P0 STS.128 [UR7+0xe70], RZ ;  /* 0x000e70ffff008988 */ /* 0x000fe80008000c07 */
[----:B------:R-:W-:Y:S01]  /*0270*/  @!P0 STS.128 [UR7+0xe80], RZ ;  /* 0x000e80ffff008988 */ /* 0x000fe20008000c07 */
[----:B------:R-:W-:Y:S06]  /*0280*/  BAR.SYNC.DEFER_BLOCKING 0x0 ;  /* 0x0000000000007b1d */ /* 0x000fec0000010000 */
[----:B0-----:R-:W-:Y:S05]  /*0290*/  BRA.U UP0, `(.L_x_0) ;  /* 0x0000001100947547 */ /* 0x001fea000b800000 */
[----:B------:R-:W0:Y:S01]  /*02a0*/  LDC.64 R6, c[0x0][0x390] ;  /* 0x0000e400ff067b82 */ /* 0x000e220000000a00 */
[C---:B------:R-:W-:Y:S01]  /*02b0*/  ISETP.NE.AND P0, PT, R2.reuse, 0x1d, PT ;  /* 0x0000001d0200780c */ /* 0x040fe20003f05270 */
[----:B------:R-:W-:Y:S01]  /*02c0*/  UIADD3 UR4, UPT, UPT, UR4, 0xe10, URZ ;  /* 0x00000e1004047890 */ /* 0x000fe2000fffe0ff */
[----:B------:R-:W-:Y:S02]  /*02d0*/  IMAD.MOV.U32 R17, RZ, RZ, RZ ;  /* 0x000000ffff117224 */ /* 0x000fe400078e00ff */
[----:B------:R-:W-:Y:S01]  /*02e0*/  ISETP.NE.AND P0, PT, R2, RZ, P0 ;  /* 0x000000ff0200720c */ /* 0x000fe20000705270 */
[----:B------:R-:W-:-:S03]  /*02f0*/  ULEA UR4, UR6, UR4, 0x18 ;  /* 0x0000000406047291 */ /* 0x000fc6000f8ec0ff */
[----:B------:R-:W-:-:S04]  /*0300*/  ISETP.NE.AND P0, PT, R11, RZ, P0 ;  /* 0x000000ff0b00720c */ /* 0x000fc80000705270 */
[----:B------:R-:W-:-:S13]  /*0310*/  ISETP.NE.AND P0, PT, R11, 0x1d, P0 ;  /* 0x0000001d0b00780c */ /* 0x000fda0000705270 */
.L_x_41:
[----:B------:R-:W-:Y:S01]  /*0320*/  BSSY.RECONVERGENT B0, `(.L_x_1) ;  /* 0x000000d000007945 */ /* 0x000fe20003800200 */
[----:B01234-:R-:W-:-:S03]  /*0330*/  LEA R15, R17, UR4, 0x2 ;  /* 0x00000004110f7c11 */ /* 0x01ffc6000f8e10ff */
[----:B------:R-:W-:Y:S05]  /*0340*/  @!P0 BRA `(.L_x_2) ;  /* 0x0000000000288947 */ /* 0x000fea0003800000 */
[----:B------:R-:W1:Y:S01]  /*0350*/  LDS R0, [R12] ;  /* 0x000000000c007984 */ /* 0x000e620000000800 */
[----:B------:R-:W-:Y:S02]  /*0360*/  VOTEU.ANY UR5, UPT, PT ;  /* 0x0000000000057886 */ /* 0x000fe400038e0100 */
[----:B------:R-:W-:Y:S01]  /*0370*/  UFLO.U32 UR5, UR5 ;  /* 0x00000005000572bd */ /* 0x000fe200080e0000 */
[----:B------:R-:W2:Y:S05]  /*0380*/  S2R R3, SR_LANEID ;  /* 0x0000000000037919 */ /* 0x000eaa0000000000 */
[----:B--2---:R-:W-:Y:S02]  /*0390*/  ISETP.EQ.U32.AND P1, PT, R3, UR5, PT ;  /* 0x0000000503007c0c */ /* 0x004fe4000bf22070 */
[----:B-1----:R-:W-:-:S04]  /*03a0*/  SHF.R.U32.HI R0, RZ, R17, R0 ;  /* 0x00000011ff007219 */ /* 0x002fc80000011600 */
[----:B------:R-:W-:-:S04]  /*03b0*/  LOP3.LUT R0, R0, 0x1, RZ, 0xc0, !PT ;  /* 0x0000000100007812 */ /* 0x000fc800078ec0ff */
[----:B------:R-:W1:Y:S02]  /*03c0*/  REDUX.SUM UR6, R0 ;  /* 0x00000000000673c4 */ /* 0x000e64000000c000 */
[----:B-1----:R-:W-:-:S05]  /*03d0*/  IMAD.U32 R8, RZ, RZ, UR6 ;  /* 0x00000006ff087e24 */ /* 0x002fca000f8e00ff */
[----:B------:R1:W-:Y:S02]  /*03e0*/  @P1 ATOMS.ADD RZ, [R15], R8 ;  /* 0x000000080fff138c */ /* 0x0003e40000000000 */
.L_x_2:
[----:B------:R-:W-:Y:S05]  /*03f0*/  BSYNC.RECONVERGENT B0 ;  /* 0x0000000000007941 */ /* 0x000fea0003800200 */
.L_x_1:
[----:B------:R-:W-:Y:S01]  /*0400*/  BAR.SYNC.DEFER_BLOCKING 0x0 ;  /* 0x0000000000007b1d */ /* 0x000fe20000010000 */
[----:B------:R-:W-:Y:S01]  /*0410*/  ISETP.NE.AND P1, PT, R16, RZ, PT ;  /* 0x000000ff1000720c */ /* 0x000fe20003f25270 */
[----:B------:R-:W-:Y:S02]  /*0420*/  IMAD.MOV.U32 R14, RZ, RZ, 0x44440000 ;  /* 0x44440000ff0e7424 */ /* 0x000fe400078e00ff */
[----:B01----:R-:W-:Y:S02]  /*0430*/  IMAD.WIDE.U32 R8, R17, 0x4, R6 ;  /* 0x0000000411087825 */ /* 0x003fe400078e0006 */
[----:B------:R-:W-:Y:S08]  /*0440*/  BSSY.RECONVERGENT B0, `(.L_x_3) ;  /* 0x0000012000007945 */ /* 0x000ff00003800200 */
[----:B------:R-:W-:Y:S05]  /*0450*/  @P1 BRA `(.L_x_4) ;  /* 0x0000000000401947 */ /* 0x000fea0003800000 */
[----:B------:R-:W0:Y:S01]  /*0460*/  LDS R0, [R15] ;  /* 0x000000000f007984 */ /* 0x000e220000000800 */
[----:B------:R-:W-:-:S04]  /*0470*/  IMAD.MOV.U32 R20, RZ, RZ, 0x3aa72f05 ;  /* 0x3aa72f05ff147424 */ /* 0x000fc800078e00ff */
[----:B------:R-:W-:Y:S01]  /*0480*/  FFMA R19, R20, -R14, 1 ;  /* 0x3f80000014137423 */ /* 0x000fe2000000080e */
[----:B0-----:R-:W-:-:S04]  /*0490*/  LEA R0, R0, 0xfffffcf0, 0x1 ;  /* 0xfffffcf000007811 */ /* 0x001fc800078e08ff */
[----:B------:R-:W-:Y:S01]  /*04a0*/  I2FP.F32.S32 R3, R0 ;  /* 0x0000000000037245 */ /* 0x000fe20000201400 */
[----:B------:R-:W-:-:S03]  /*04b0*/  FFMA R0, R19, R20, 0.0012755101779475808144 ;  /* 0x3aa72f0513007423 */ /* 0x000fc60000000014 */
[----:B------:R-:W0:Y:S01]  /*04c0*/  FCHK P1, R3, 784 ;  /* 0x4444000003007902 */ /* 0x000e220000020000 */
[----:B------:R-:W-:-:S04]  /*04d0*/  FFMA R19, R3, R0, RZ ;  /* 0x0000000003137223 */ /* 0x000fc800000000ff */
[----:B------:R-:W-:-:S04]  /*04e0*/  FFMA R20, R19, -784, R3 ;  /* 0xc444000013147823 */ /* 0x000fc80000000003 */
[----:B------:R-:W-:Y:S01]  /*04f0*/  FFMA R19, R0, R20, R19 ;  /* 0x0000001400137223 */ /* 0x000fe20000000013 */
[----:B0-----:R-:W-:Y:S06]  /*0500*/  @!P1 BRA `(.L_x_5) ;  /* 0x00000000000c9947 */ /* 0x001fec0003800000 */
[----:B------:R-:W-:-:S07]  /*0510*/  MOV R20, 0x530 ;  /* 0x0000053000147802 */ /* 0x000fce0000000f00 */
[----:B------:R-:W-:Y:S05]  /*0520*/  CALL.REL.NOINC `($__internal_0_$__cuda_sm3x_div_rn_noftz_f32_slowpath) ;  /* 0x000000e800307944 */ /* 0x000fea0003c00000 */
[----:B------:R-:W-:-:S07]  /*0530*/  IMAD.MOV.U32 R19, RZ, RZ, R3 ;  /* 0x000000ffff137224 */ /* 0x000fce00078e0003 */
.L_x_5:
[----:B------:R0:W-:Y:S04]  /*0540*/  REDG.E.ADD.F32.FTZ.RN.STRONG.GPU desc[UR8][R8.64], R19 ;  /* 0x00000013080079a6 */ /* 0x0001e8000c12f308 */
[----:B------:R0:W-:Y:S02]  /*0550*/  STS [R15], RZ ;  /* 0x000000ff0f007388 */ /* 0x0001e40000000800 */
.L_x_4:
[----:B------:R-:W-:Y:S05]  /*0560*/  BSYNC.RECONVERGENT B0 ;  /* 0x0000000000007941 */ /* 0x000fea0003800200 */
.L_x_3:
[----:B------:R-:W-:Y:S04]  /*0570*/  BSSY.RECONVERGENT B0, `(.L_x_6) ;  /* 0x000000d000007945 */ /* 0x000fe80003800200 */
[----:B------:R-:W-:Y:S05]  /*0580*/  @!P0 BRA `(.L_x_7) ;  /* 0x00000000002c8947 */ /* 0x000fea0003800000 */
[----:B------:R-:W1:Y:S01]  /*0590*/  LDS R3, [R12] ;  /* 0x000000000c037984 */ /* 0x000e620000000800 */
[----:B------:R-:W-:Y:S01]  /*05a0*/  VIADD R0, R17, 0x1 ;  /* 0x0000000111007836 */ /* 0x000fe20000000000 */
[----:B------:R-:W-:Y:S01]  /*05b0*/  VOTEU.ANY UR5, UPT, PT ;  /* 0x0000000000057886 */ /* 0x000fe200038e0100 */
[----:B0-----:R-:W0:Y:S01]  /*05c0*/  S2R R19, SR_LANEID ;  /* 0x0000000000137919 */ /* 0x001e220000000000 */
[----:B------:R-:W-:-:S06]  /*05d0*/  UFLO.U32 UR5, UR5 ;  /* 0x00000005000572bd */ /* 0x000fcc00080e0000 */
[----:B0-----:R-:W-:Y:S02]  /*05e0*/  ISETP.EQ.U32.AND P1, PT, R19, UR5, PT ;  /* 0x0000000513007c0c */ /* 0x001fe4000bf22070 */
[----:B-1----:R-:W-:-:S04]  /*05f0*/  SHF.R.U32.HI R0, RZ, R0, R3 ;  /* 0x00000000ff007219 */ /* 0x002fc80000011603 */
[----:B------:R-:W-:-:S04]  /*0600*/  LOP3.LUT R0, R0, 0x1, RZ, 0xc0, !PT ;  /* 0x0000000100007812 */ /* 0x000fc800078ec0ff */
[----:B------:R-:W0:Y:S02]  /*0610*/  REDUX.SUM UR6, R0 ;  /* 0x00000000000673c4 */ /* 0x000e24000000c000 */
[----:B0-----:R-:W-:-:S05]  /*0620*/  IMAD.U32 R20, RZ, RZ, UR6 ;  /* 0x00000006ff147e24 */ /* 0x001fca000f8e00ff */
[----:B------:R1:W-:Y:S02]  /*0630*/  @P1 ATOMS.ADD RZ, [R15+0x4], R20 ;  /* 0x000004140fff138c */ /* 0x0003e40000000000 */
.L_x_7:
[----:B------:R-:W-:Y:S05]  /*0640*/  BSYNC.RECONVERGENT B0 ;  /* 0x0000000000007941 */ /* 0x000fea0003800200 */
.L_x_6:
[----:B------:R-:W-:Y:S01]  /*0650*/  BAR.SYNC.DEFER_BLOCKING 0x0 ;  /* 0x0000000000007b1d */ /* 0x000fe20000010000 */
[----:B------:R-:W-:-:S05]  /*0660*/  ISETP.NE.AND P1, PT, R16, RZ, PT ;  /* 0x000000ff1000720c */ /* 0x000fca0003f25270 */
[----:B------:R-:W-:Y:S08]  /*0670*/  BSSY.RECONVERGENT B0, `(.L_x_8) ;  /* 0x0000012000007945 */ /* 0x000ff00003800200 */
[----:B------:R-:W-:Y:S05]  /*0680*/  @P1 BRA `(.L_x_9) ;  /* 0x0000000000401947 */ /* 0x000fea0003800000 */
[----:B------:R-:W2:Y:S01]  /*0690*/  LDS R0, [R15+0x4] ;  /* 0x000004000f007984 */ /* 0x000ea20000000800 */
[----:B------:R-:W-:-:S04]  /*06a0*/  IMAD.MOV.U32 R3, RZ, RZ, 0x3aa72f05 ;  /* 0x3aa72f05ff037424 */ /* 0x000fc800078e00ff */
[----:B-1----:R-:W-:Y:S01]  /*06b0*/  FFMA R20, R3, -R14, 1 ;  /* 0x3f80000003147423 */ /* 0x002fe2000000080e */
[----:B--2---:R-:W-:-:S04]  /*06c0*/  LEA R0, R0, 0xfffffcf0, 0x1 ;  /* 0xfffffcf000007811 */ /* 0x004fc800078e08ff */
[----:B------:R-:W-:Y:S01]  /*06d0*/  I2FP.F32.S32 R22, R0 ;  /* 0x0000000000167245 */ /* 0x000fe20000201400 */
[----:B------:R-:W-:-:S03]  /*06e0*/  FFMA R0, R20, R3, 0.0012755101779475808144 ;  /* 0x3aa72f0514007423 */ /* 0x000fc60000000003 */
[----:B------:R-:W1:Y:S01]  /*06f0*/  FCHK P1, R22, 784 ;  /* 0x4444000016007902 */ /* 0x000e620000020000 */
[----:B------:R-:W-:-:S04]  /*0700*/  FFMA R3, R0, R22, RZ ;  /* 0x0000001600037223 */ /* 0x000fc800000000ff */
[----:B------:R-:W-:-:S04]  /*0710*/  FFMA R20, R3, -784, R22 ;  /* 0xc444000003147823 */ /* 0x000fc80000000016 */
[----:B------:R-:W-:Y:S01]  /*0720*/  FFMA R3, R0, R20, R3 ;  /* 0x0000001400037223 */ /* 0x000fe20000000003 */
[----:B-1----:R-:W-:Y:S06]  /*0730*/  @!P1 BRA `(.L_x_10) ;  /* 0x00000000000c9947 */ /* 0x002fec0003800000 */
[----:B------:R-:W-:Y:S01]  /*0740*/  IMAD.MOV.U32 R3, RZ, RZ, R22 ;  /* 0x000000ffff037224 */ /* 0x000fe200078e0016 */
[----:B------:R-:W-:-:S07]  /*0750*/  MOV R20, 0x770 ;  /* 0x0000077000147802 */ /* 0x000fce0000000f00 */
[----:B0-----:R-:W-:Y:S05]  /*0760*/  CALL.REL.NOINC `($__internal_0_$__cuda_sm3x_div_rn_noftz_f32_slowpath) ;  /* 0x000000e400a07944 */ /* 0x001fea0003c00000 */
.L_x_10:
[----:B------:R2:W-:Y:S04]  /*0770*/  REDG.E.ADD.F32.FTZ.RN.STRONG.GPU desc[UR8][R8.64+0x4], R3 ;  /* 0x00000403080079a6 */ /* 0x0005e8000c12f308 */
[----:B------:R2:W-:Y:S02]  /*0780*/  STS [R15+0x4], RZ ;  /* 0x000004ff0f007388 */ /* 0x0005e40000000800 */
.L_x_9:
[----:B------:R-:W-:Y:S05]  /*0790*/  BSYNC.RECONVERGENT B0 ;  /* 0x0000000000007941 */ /* 0x000fea0003800200 */
.L_x_8:
[----:B------:R-:W-:Y:S04]  /*07a0*/  BSSY.RECONVERGENT B0, `(.L_x_11) ;  /* 0x000000d000007945 */ /* 0x000fe80003800200 */
[----:B------:R-:W-:Y:S05]  /*07b0*/  @!P0 BRA `(.L_x_12) ;  /* 0x00000000002c8947 */ /* 0x000fea0003800000 */
[----:B--2---:R-:W2:Y:S01]  /*07c0*/  LDS R3, [R12] ;  /* 0x000000000c037984 */ /* 0x004ea20000000800 */
[----:B------:R-:W-:Y:S01]  /*07d0*/  VIADD R0, R17, 0x2 ;  /* 0x0000000211007836 */ /* 0x000fe20000000000 */
[----:B------:R-:W-:Y:S01]  /*07e0*/  VOTEU.ANY UR5, UPT, PT ;  /* 0x0000000000057886 */ /* 0x000fe200038e0100 */
[----:B0-----:R-:W0:Y:S01]  /*07f0*/  S2R R19, SR_LANEID ;  /* 0x0000000000137919 */ /* 0x001e220000000000 */
[----:B------:R-:W-:-:S06]  /*0800*/  UFLO.U32 UR5, UR5 ;  /* 0x00000005000572bd */ /* 0x000fcc00080e0000 */
[----:B0-----:R-:W-:Y:S02]  /*0810*/  ISETP.EQ.U32.AND P1, PT, R19, UR5, PT ;  /* 0x0000000513007c0c */ /* 0x001fe4000bf22070 */
[----:B--2---:R-:W-:-:S04]  /*0820*/  SHF.R.U32.HI R0, RZ, R0, R3 ;  /* 0x00000000ff007219 */ /* 0x004fc80000011603 */
[----:B------:R-:W-:-:S04]  /*0830*/  LOP3.LUT R0, R0, 0x1, RZ, 0xc0, !PT ;  /* 0x0000000100007812 */ /* 0x000fc800078ec0ff */
[----:B------:R-:W1:Y:S02]  /*0840*/  REDUX.SUM UR6, R0 ;  /* 0x00000000000673c4 */ /* 0x000e64000000c000 */
[----:B-1----:R-:W-:-:S05]  /*0850*/  IMAD.U32 R20, RZ, RZ, UR6 ;  /* 0x00000006ff147e24 */ /* 0x002fca000f8e00ff */
[----:B------:R3:W-:Y:S02]  /*0860*/  @P1 ATOMS.ADD RZ, [R15+0x8], R20 ;  /* 0x000008140fff138c */ /* 0x0007e40000000000 */
.L_x_12:
[----:B------:R-:W-:Y:S05]  /*0870*/  BSYNC.RECONVERGENT B0 ;  /* 0x0000000000007941 */ /* 0x000fea0003800200 */
.L_x_11:
[----:B------:R-:W-:Y:S01]  /*0880*/  BAR.SYNC.DEFER_BLOCKING 0x0 ;  /* 0x0000000000007b1d */ /* 0x000fe20000010000 */
[----:B------:R-:W-:-:S05]  /*0890*/  ISETP.NE.AND P1, PT, R16, RZ, PT ;  /* 0x000000ff1000720c */ /* 0x000fca0003f25270 */
[----:B------:R-:W-:Y:S08]  /*08a0*/  BSSY.RECONVERGENT B0, `(.L_x_13) ;  /* 0x0000012000007945 */ /* 0x000ff00003800200 */
[----:B------:R-:W-:Y:S05]  /*08b0*/  @P1 BRA `(.L_x_14) ;  /* 0x0000000000401947 */ /* 0x000fea0003800000 */
[----:B------:R-:W4:Y:S01]  /*08c0*/  LDS R0, [R15+0x8] ;  /* 0x000008000f007984 */ /* 0x000f220000000800 */
[----:B--2---:R-:W-:-:S04]  /*08d0*/  IMAD.MOV.U32 R3, RZ, RZ, 0x3aa72f05 ;  /* 0x3aa72f05ff037424 */ /* 0x004fc800078e00ff */
[----:B-1-3--:R-:W-:Y:S01]  /*08e0*/  FFMA R20, R3, -R14, 1 ;  /* 0x3f80000003147423 */ /* 0x00afe2000000080e */
[----:B----4-:R-:W-:-:S04]  /*08f0*/  LEA R0, R0, 0xfffffcf0, 0x1 ;  /* 0xfffffcf000007811 */ /* 0x010fc800078e08ff */
        /* <DEDUP_REMOVED lines=10> */
.L_x_15:
[----:B------:R4:W-:Y:S04]  /*09a0*/  REDG.E.ADD.F32.FTZ.RN.STRONG.GPU desc[UR8][R8.64+0x8], R3 ;  /* 0x00000803080079a6 */ /* 0x0009e8000c12f308 */
[----:B------:R4:W-:Y:S02]  /*09b0*/  STS [R15+0x8], RZ ;  /* 0x000008ff0f007388 */ /* 0x0009e40000000800 */
.L_x_14:
[----:B------:R-:W-:Y:S05]  /*09c0*/  BSYNC.RECONVERGENT B0 ;  /* 0x0000000000007941 */ /* 0x000fea0003800200 */
.L_x_13:
[----:B------:R-:W-:Y:S04]  /*09d0*/  BSSY.RECONVERGENT B0, `(.L_x_16) ;  /* 0x000000d000007945 */ /* 0x000fe80003800200 */
[----:B------:R-:W-:Y:S05]  /*09e0*/  @!P0 BRA `(.L_x_17) ;  /* 0x00000000002c8947 */ /* 0x000fea0003800000 */
[----:B--2-4-:R-:W2:Y:S01]  /*09f0*/  LDS R3, [R12] ;  /* 0x000000000c037984 */ /* 0x014ea20000000800 */
        /* <DEDUP_REMOVED lines=8> */
[----:B-1-3--:R-:W-:-:S05]  /*0a80*/  IMAD.U32 R20, RZ, RZ, UR6 ;  /* 0x00000006ff147e24 */ /* 0x00afca000f8e00ff */
[----:B------:R0:W-:Y:S02]  /*0a90*/  @P1 ATOMS.ADD RZ, [R15+0xc], R20 ;  /* 0x00000c140fff138c */ /* 0x0001e40000000000 */
.L_x_17:
[----:B------:R-:W-:Y:S05]  /*0aa0*/  BSYNC.RECONVERGENT B0 ;  /* 0x0000000000007941 */ /* 0x000fea0003800200 */
.L_x_16:
[----:B------:R-:W-:Y:S01]  /*0ab0*/  BAR.SYNC.DEFER_BLOCKING 0x0 ;  /* 0x0000000000007b1d */ /* 0x000fe20000010000 */
[----:B------:R-:W-:-:S05]  /*0ac0*/  ISETP.NE.AND P1, PT, R16, RZ, PT ;  /* 0x000000ff1000720c */ /* 0x000fca0003f25270 */
[----:B------:R-:W-:Y:S08]  /*0ad0*/  BSSY.RECONVERGENT B0, `(.L_x_18) ;  /* 0x0000012000007945 */ /* 0x000ff00003800200 */
[----:B------:R-:W-:Y:S05]  /*0ae0*/  @P1 BRA `(.L_x_19) ;  /* 0x0000000000401947 */ /* 0x000fea0003800000 */
[----:B------:R-:W5:Y:S01]  /*0af0*/  LDS R0, [R15+0xc] ;  /* 0x00000c000f007984 */ /* 0x000f620000000800 */
[----:B--2-4-:R-:W-:-:S04]  /*0b00*/  IMAD.MOV.U32 R3, RZ, RZ, 0x3aa72f05 ;  /* 0x3aa72f05ff037424 */ /* 0x014fc800078e00ff */
[----:B01-3--:R-:W-:Y:S01]  /*0b10*/  FFMA R20, R3, -R14, 1 ;  /* 0x3f80000003147423 */ /* 0x00bfe2000000080e */
[----:B-----5:R-:W-:-:S04]  /*0b20*/  LEA R0, R0, 0xfffffcf0, 0x1 ;  /* 0xfffffcf000007811 */ /* 0x020fc800078e08ff */
[----:B------:R-:W-:Y:S01]  /*0b30*/  I2FP.F32.S32 R22, R0 ;  /* 0x0000000000167245 */ /* 0x000fe20000201400 */
[----:B------:R-:W-:-:S03]  /*0b40*/  FFMA R0, R20, R3, 0.0012755101779475808144 ;  /* 0x3aa72f0514007423 */ /* 0x000fc60000000003 */
[----:B------:R-:W0:Y:S01]  /*0b50*/  FCHK P1, R22, 784 ;  /* 0x4444000016007902 */ /* 0x000e220000020000 */
[----:B------:R-:W-:-:S04]  /*0b60*/  FFMA R3, R0, R22, RZ ;  /* 0x0000001600037223 */ /* 0x000fc800000000ff */
[----:B------:R-:W-:-:S04]  /*0b70*/  FFMA R20, R3, -784, R22 ;  /* 0xc444000003147823 */ /* 0x000fc80000000016 */
[----:B------:R-:W-:Y:S01]  /*0b80*/  FFMA R3, R0, R20, R3 ;  /* 0x0000001400037223 */ /* 0x000fe20000000003 */
[----:B0-----:R-:W-:Y:S06]  /*0b90*/  @!P1 BRA `(.L_x_20) ;  /* 0x00000000000c9947 */ /* 0x001fec0003800000 */
[----:B------:R-:W-:Y:S01]  /*0ba0*/  IMAD.MOV.U32 R3, RZ, RZ, R22 ;  /* 0x000000ffff037224 */ /* 0x000fe200078e0016 */
[----:B------:R-:W-:-:S07]  /*0bb0*/  MOV R20, 0xbd0 ;  /* 0x00000bd000147802 */ /* 0x000fce0000000f00 */
[----:B------:R-:W-:Y:S05]  /*0bc0*/  CALL.REL.NOINC `($__internal_0_$__cuda_sm3x_div_rn_noftz_f32_slowpath) ;  /* 0x000000e000887944 */ /* 0x000fea0003c00000 */
.L_x_20:
[----:B------:R0:W-:Y:S04]  /*0bd0*/  REDG.E.ADD.F32.FTZ.RN.STRONG.GPU desc[UR8][R8.64+0xc], R3 ;  /* 0x00000c03080079a6 */ /* 0x0001e8000c12f308 */
[----:B------:R0:W-:Y:S02]  /*0be0*/  STS [R15+0xc], RZ ;  /* 0x00000cff0f007388 */ /* 0x0001e40000000800 */
.L_x_19:
[----:B------:R-:W-:Y:S05]  /*0bf0*/  BSYNC.RECONVERGENT B0 ;  /* 0x0000000000007941 */ /* 0x000fea0003800200 */
.L_x_18:
[----:B------:R-:W-:Y:S04]  /*0c00*/  BSSY.RECONVERGENT B0, `(.L_x_21) ;  /* 0x000000d000007945 */ /* 0x000fe80003800200 */
[----:B------:R-:W-:Y:S05]  /*0c10*/  @!P0 BRA `(.L_x_22) ;  /* 0x00000000002c8947 */ /* 0x000fea0003800000 */
[----:B0-2-4-:R-:W0:Y:S01]  /*0c20*/  LDS R3, [R12] ;  /* 0x000000000c037984 */ /* 0x015e220000000800 */
[----:B------:R-:W-:Y:S01]  /*0c30*/  VIADD R0, R17, 0x4 ;  /* 0x0000000411007836 */ /* 0x000fe20000000000 */
[----:B------:R-:W-:Y:S01]  /*0c40*/  VOTEU.ANY UR5, UPT, PT ;  /* 0x0000000000057886 */ /* 0x000fe200038e0100 */
[----:B------:R-:W2:Y:S01]  /*0c50*/  S2R R19, SR_LANEID ;  /* 0x0000000000137919 */ /* 0x000ea20000000000 */
[----:B------:R-:W-:-:S06]  /*0c60*/  UFLO.U32 UR5, UR5 ;  /* 0x00000005000572bd */ /* 0x000fcc00080e0000 */
[----:B--2---:R-:W-:Y:S02]  /*0c70*/  ISETP.EQ.U32.AND P1, PT, R19, UR5, PT ;  /* 0x0000000513007c0c */ /* 0x004fe4000bf22070 */
[----:B0-----:R-:W-:-:S04]  /*0c80*/  SHF.R.U32.HI R0, RZ, R0, R3 ;  /* 0x00000000ff007219 */ /* 0x001fc80000011603 */
[----:B------:R-:W-:-:S04]  /*0c90*/  LOP3.LUT R0, R0, 0x1, RZ, 0xc0, !PT ;  /* 0x0000000100007812 */ /* 0x000fc800078ec0ff */
[----:B------:R-:W1:Y:S02]  /*0ca0*/  REDUX.SUM UR6, R0 ;  /* 0x00000000000673c4 */ /* 0x000e64000000c000 */
[----:B-1-3--:R-:W-:-:S05]  /*0cb0*/  IMAD.U32 R20, RZ, RZ, UR6 ;  /* 0x00000006ff147e24 */ /* 0x00afca000f8e00ff */
[----:B------:R0:W-:Y:S02]  /*0cc0*/  @P1 ATOMS.ADD RZ, [R15+0x10], R20 ;  /* 0x000010140fff138c */ /* 0x0001e40000000000 */
.L_x_22:
[----:B------:R-:W-:Y:S05]  /*0cd0*/  BSYNC.RECONVERGENT B0 ;  /* 0x0000000000007941 */ /* 0x000fea0003800200 */
.L_x_21:
[----:B------:R-:W-:Y:S01]  /*0ce0*/  BAR.SYNC.DEFER_BLOCKING 0x0 ;  /* 0x0000000000007b1d */ /* 0x000fe20000010000 */
[----:B------:R-:W-:-:S05]  /*0cf0*/  ISETP.NE.AND P1, PT, R16, RZ, PT ;  /* 0x000000ff1000720c */ /* 0x000fca0003f25270 */
[----:B------:R-:W-:Y:S08]  /*0d00*/  BSSY.RECONVERGENT B0, `(.L_x_23) ;  /* 0x0000012000007945 */ /* 0x000ff00003800200 */
[----:B------:R-:W-:Y:S05]  /*0d10*/  @P1 BRA `(.L_x_24) ;  /* 0x0000000000401947 */ /* 0x000fea0003800000 */
[----:B------:R-:W5:Y:S01]  /*0d20*/  LDS R0, [R15+0x10] ;  /* 0x000010000f007984 */ /* 0x000f620000000800 */
[----:B0-2-4-:R-:W-:-:S04]  /*0d30*/  IMAD.MOV.U32 R3, RZ, RZ, 0x3aa72f05 ;  /* 0x3aa72f05ff037424 */ /* 0x015fc800078e00ff */
[----:B-1-3--:R-:W-:Y:S01]  /*0d40*/  FFMA R20, R3, -R14, 1 ;  /* 0x3f80000003147423 */ /* 0x00afe2000000080e */
        /* <DEDUP_REMOVED lines=11> */
.L_x_25:
[----:B------:R0:W-:Y:S04]  /*0e00*/  REDG.E.ADD.F32.FTZ.RN.STRONG.GPU desc[UR8][R8.64+0x10], R3 ;  /* 0x00001003080079a6 */ /* 0x0001e8000c12f308 */
[----:B------:R0:W-:Y:S02]  /*0e10*/  STS [R15+0x10], RZ ;  /* 0x000010ff0f007388 */ /* 0x0001e40000000800 */
.L_x_24:
[----:B------:R-:W-:Y:S05]  /*0e20*/  BSYNC.RECONVERGENT B0 ;  /* 0x0000000000007941 */ /* 0x000fea0003800200 */
.L_x_23:
        /* <DEDUP_REMOVED lines=13> */
.L_x_27:
[----:B------:R-:W-:Y:S05]  /*0f00*/  BSYNC.RECONVERGENT B0 ;  /* 0x0000000000007941 */ /* 0x000fea0003800200 */
.L_x_26:
        /* <DEDUP_REMOVED lines=18> */
.L_x_30:
[----:B------:R0:W-:Y:S04]  /*1030*/  REDG.E.ADD.F32.FTZ.RN.STRONG.GPU desc[UR8][R8.64+0x14], R3 ;  /* 0x00001403080079a6 */ /* 0x0001e8000c12f308 */
[----:B------:R0:W-:Y:S02]  /*1040*/  STS [R15+0x14], RZ ;  /* 0x000014ff0f007388 */ /* 0x0001e40000000800 */
.L_x_29:
[----:B------:R-:W-:Y:S05]  /*1050*/  BSYNC.RECONVERGENT B0 ;  /* 0x0000000000007941 */ /* 0x000fea0003800200 */
.L_x_28:
        /* <DEDUP_REMOVED lines=13> */
.L_x_32:
[----:B------:R-:W-:Y:S05]  /*1130*/  BSYNC.RECONVERGENT B0 ;  /* 0x0000000000007941 */ /* 0x000fea0003800200 */
.L_x_31:
        /* <DEDUP_REMOVED lines=18> */
.L_x_35:
[----:B------:R0:W-:Y:S04]  /*1260*/  REDG.E.ADD.F32.FTZ.RN.STRONG.GPU desc[UR8][R8.64+0x18], R3 ;  /* 0x00001803080079a6 */ /* 0x0001e8000c12f308 */
[----:B------:R0:W-:Y:S02]  /*1270*/  STS [R15+0x18], RZ ;  /* 0x000018ff0f007388 */ /* 0x0001e40000000800 */
.L_x_34:
[----:B------:R-:W-:Y:S05]  /*1280*/  BSYNC.RECONVERGENT B0 ;  /* 0x0000000000007941 */ /* 0x000fea0003800200 */
.L_x_33:
        /* <DEDUP_REMOVED lines=13> */
.L_x_37:
[----:B------:R-:W-:Y:S05]  /*1360*/  BSYNC.RECONVERGENT B0 ;  /* 0x0000000000007941 */ /* 0x000fea0003800200 */
.L_x_36:
        /* <DEDUP_REMOVED lines=18> */
.L_x_40:
[----:B------:R0:W-:Y:S04]  /*1490*/  REDG.E.ADD.F32.FTZ.RN.STRONG.GPU desc[UR8][R8.64+0x1c], R3 ;  /* 0x00001c03080079a6 */ /* 0x0001e8000c12f308 */
[----:B------:R0:W-:Y:S02]  /*14a0*/  STS [R15+0x1c], RZ ;  /* 0x00001cff0f007388 */ /* 0x0001e40000000800 */
.L_x_39:
[----:B------:R-:W-:Y:S05]  /*14b0*/  BSYNC.RECONVERGENT B0 ;  /* 0x0000000000007941 */ /* 0x000fea0003800200 */
.L_x_38:
[----:B------:R-:W-:-:S05]  /*14c0*/  VIADD R17, R17, 0x8 ;  /* 0x0000000811117836 */ /* 0x000fca0000000000 */
[----:B------:R-:W-:-:S13]  /*14d0*/  ISETP.NE.AND P1, PT, R17, 0x20, PT ;  /* 0x000000201100780c */ /* 0x000fda0003f25270 */
[----:B------:R-:W-:Y:S05]  /*14e0*/  @P1 BRA `(.L_x_41) ;  /* 0xffffffec008c1947 */ /* 0x000fea000383ffff */
.L_x_0:
[----:B------:R-:W-:Y:S01]  /*14f0*/  IMAD.IADD R18, R13, 0x1, R18 ;  /* 0x000000010d127824 */ /* 0x000fe200078e0212 */
[----:B------:R-:W-:Y:S04]  /*1500*/  BAR.SYNC.DEFER_BLOCKING 0x0 ;  /* 0x0000000000007b1d */ /* 0x000fe80000010000 */
[----:B------:R-:W-:-:S04]  /*1510*/  LOP3.LUT R18, R18, 0x1, RZ, 0xc0, !PT ;  /* 0x0000000112127812 */ /* 0x000fc800078ec0ff */
[----:B------:R-:W-:-:S13]  /*1520*/  ISETP.NE.U32.AND P2, PT, R18, 0x1, PT ;  /* 0x000000011200780c */ /* 0x000fda0003f45070 */
[----:B------:R-:W-:Y:S05]  /*1530*/  @!P2 BRA `(.L_x_42) ;  /* 0x0000006800fca947 */ /* 0x000fea0003800000 */
[C---:B------:R-:W-:Y:S01]  /*1540*/  ISETP.NE.AND P0, PT, R2.reuse, 0x1d, PT ;  /* 0x0000001d0200780c */ /* 0x040fe20003f05270 */
[----:B------:R-:W5:Y:S01]  /*1550*/  LDC.64 R6, c[0x0][0x388] ;  /* 0x0000e200ff067b82 */ /* 0x000f620000000a00 */
[C---:B------:R-:W-:Y:S01]  /*1560*/  IMAD.IADD R0, R2.reuse, 0x1, R11 ;  /* 0x0000000102007824 */ /* 0x040fe200078e020b */
[----:B------:R-:W-:Y:S01]  /*1570*/  BSSY.RECONVERGENT B0, `(.L_x_43) ;  /* 0x000035c000007945 */ /* 0x000fe20003800200 */
[----:B------:R-:W-:-:S03]  /*1580*/  ISETP.NE.AND P0, PT, R2, RZ, P0 ;  /* 0x000000ff0200720c */ /* 0x000fc60000705270 */
[----:B------:R-:W-:Y:S02]  /*1590*/  LOP3.LUT R0, R0, 0x1, RZ, 0xc0, !PT ;  /* 0x0000000100007812 */ /* 0x000fe400078ec0ff */
[----:B------:R-:W-:-:S04]  /*15a0*/  ISETP.NE.AND P0, PT, R11, RZ, P0 ;  /* 0x000000ff0b00720c */ /* 0x000fc80000705270 */
[----:B------:R-:W-:-:S04]  /*15b0*/  ISETP.NE.AND P0, PT, R11, 0x1d, P0 ;  /* 0x0000001d0b00780c */ /* 0x000fc80000705270 */
[----:B------:R-:W-:Y:S01]  /*15c0*/  ISETP.EQ.U32.OR P1, PT, R0, 0x1, !P0 ;  /* 0x000000010000780c */ /* 0x000fe20004722470 */
[----:B-----5:R-:W-:-:S12]  /*15d0*/  IMAD.WIDE.U32 R6, R10, 0x30, R6 ;  /* 0x000000300a067825 */ /* 0x020fd800078e0006 */
[----:B------:R-:W-:Y:S05]  /*15e0*/  @P1 BRA `(.L_x_44) ;  /* 0x0000003400501947 */ /* 0x000fea0003800000 */
[----:B0-2-4-:R-:W2:Y:S01]  /*15f0*/  LDG.E.64 R8, desc[UR8][R6.64] ;  /* 0x0000000806087981 */ /* 0x015ea2000c1e1b00 */
[----:B------:R-:W0:Y:S03]  /*1600*/  LDCU.64 UR6, c[0x0][0x3a0] ;  /* 0x00007400ff0677ac */ /* 0x000e260008000a00 */
[----:B------:R-:W4:Y:S04]  /*1610*/  LDG.E.64 R2, desc[UR8][R6.64+0x10] ;  /* 0x0000100806027981 */ /* 0x000f28000c1e1b00 */
[----:B-1-3--:R-:W3:Y:S01]  /*1620*/  LDG.E.64 R14, desc[UR8][R6.64+0x8] ;  /* 0x00000808060e7981 */ /* 0x00aee2000c1e1b00 */
[----:B------:R-:W1:Y:S01]  /*1630*/  S2UR UR5, SR_CgaCtaId ;  /* 0x00000000000579c3 */ /* 0x000e620000008800 */
[----:B------:R-:W-:-:S02]  /*1640*/  UMOV UR4, 0x400 ;  /* 0x0000040000047882 */ /* 0x000fc40000000000 */
[----:B------:R-:W-:Y:S01]  /*1650*/  LDS R12, [R12] ;  /* 0x000000000c0c7984 */ /* 0x000fe20000000800 */
[----:B-1----:R-:W-:Y:S01]  /*1660*/  ULEA UR4, UR5, UR4, 0x18 ;  /* 0x0000000405047291 */ /* 0x002fe2000f8ec0ff */
[----:B--2---:R-:W-:-:S04]  /*1670*/  SHF.R.U32.HI R0, RZ, 0x2, R9 ;  /* 0x00000002ff007819 */ /* 0x004fc80000011609 */
[----:B------:R-:W-:Y:S01]  /*1680*/  LOP3.LUT R0, R0, R9, RZ, 0x3c, !PT ;  /* 0x0000000900007212 */ /* 0x000fe200078e3cff */
[----:B----4-:R-:W-:Y:S01]  /*1690*/  IMAD.SHL.U32 R16, R3, 0x10, RZ ;  /* 0x0000001003107824 */ /* 0x010fe200078e00ff */
[----:B------:R-:W-:Y:S02]  /*16a0*/  SHF.R.U32.HI R19, RZ, 0x2, R2 ;  /* 0x00000002ff137819 */ /* 0x000fe40000011602 */
[----:B---3--:R-:W-:Y:S01]  /*16b0*/  SHF.R.U32.HI R17, RZ, 0x2, R14 ;  /* 0x00000002ff117819 */ /* 0x008fe2000001160e */
[----:B------:R-:W-:Y:S01]  /*16c0*/  IMAD.SHL.U32 R9, R0, 0x2, RZ ;  /* 0x0000000200097824 */ /* 0x000fe200078e00ff */
[----:B------:R-:W-:Y:S02]  /*16d0*/  LOP3.LUT R2, R19, R2, RZ, 0x3c, !PT ;  /* 0x0000000213027212 */ /* 0x000fe400078e3cff */
[----:B------:R-:W-:Y:S02]  /*16e0*/  LOP3.LUT R14, R17, R14, RZ, 0x3c, !PT ;  /* 0x0000000e110e7212 */ /* 0x000fe400078e3cff */
[----:B------:R-:W-:-:S02]  /*16f0*/  LOP3.LUT R9, R3, R16, R9, 0x96, !PT ;  /* 0x0000001003097212 */ /* 0x000fc400078e9609 */
[----:B------:R-:W-:Y:S02]  /*1700*/  SHF.R.U32.HI R16, RZ, 0x2, R15 ;  /* 0x00000002ff107819 */ /* 0x000fe4000001160f */
[----:B------:R-:W-:Y:S01]  /*1710*/  LOP3.LUT R17, R9, R0, RZ, 0x3c, !PT ;  /* 0x0000000009117212 */ /* 0x000fe200078e3cff */
[----:B------:R-:W-:Y:S01]  /*1720*/  IMAD.SHL.U32 R9, R14, 0x2, RZ ;  /* 0x000000020e097824 */ /* 0x000fe200078e00ff */
[----:B------:R-:W-:-:S03]  /*1730*/  LOP3.LUT R16, R16, R15, RZ, 0x3c, !PT ;  /* 0x0000000f10107212 */ /* 0x000fc600078e3cff */
[----:B------:R-:W-:-:S05]  /*1740*/  IMAD.SHL.U32 R0, R17, 0x10, RZ ;  /* 0x0000001011007824 */ /* 0x000fca00078e00ff */
[----:B------:R-:W-:-:S04]  /*1750*/  LOP3.LUT R9, R17, R0, R9, 0x96, !PT ;  /* 0x0000000011097212 */ /* 0x000fc800078e9609 */
[----:B------:R-:W-:Y:S01]  /*1760*/  LOP3.LUT R15, R9, R14, RZ, 0x3c, !PT ;  /* 0x0000000e090f7212 */ /* 0x000fe200078e3cff */
[----:B------:R-:W-:Y:S02]  /*1770*/  IMAD.SHL.U32 R9, R16, 0x2, RZ ;  /* 0x0000000210097824 */ /* 0x000fe400078e00ff */
[----:B------:R-:W-:Y:S01]  /*1780*/  IMAD.SHL.U32 R14, R2, 0x2, RZ ;  /* 0x00000002020e7824 */ /* 0x000fe200078e00ff */
[----:B------:R-:W-:Y:S01]  /*1790*/  SHF.R.U32.HI R22, RZ, 0x2, R15 ;  /* 0x00000002ff167819 */ /* 0x000fe2000001160f */
[----:B------:R-:W-:-:S05]  /*17a0*/  IMAD.SHL.U32 R0, R15, 0x10, RZ ;  /* 0x000000100f007824 */ /* 0x000fca00078e00ff */
[----:B------:R-:W-:-:S04]  /*17b0*/  LOP3.LUT R9, R15, R0, R9, 0x96, !PT ;  /* 0x000000000f097212 */ /* 0x000fc800078e9609 */
[----:B------:R-:W-:Y:S02]  /*17c0*/  LOP3.LUT R9, R9, R16, RZ, 0x3c, !PT ;  /* 0x0000001009097212 */ /* 0x000fe400078e3cff */
[----:B------:R-:W-:-:S03]  /*17d0*/  SHF.R.U32.HI R16, RZ, 0x2, R3 ;  /* 0x00000002ff107819 */ /* 0x000fc60000011603 */
[C---:B------:R-:W-:Y:S01]  /*17e0*/  IMAD.SHL.U32 R0, R9.reuse, 0x10, RZ ;  /* 0x0000001009007824 */ /* 0x040fe200078e00ff */
[----:B------:R-:W-:Y:S02]  /*17f0*/  LOP3.LUT R18, R16, R3, RZ, 0x3c, !PT ;  /* 0x0000000310127212 */ /* 0x000fe400078e3cff */
[--C-:B------:R-:W-:Y:S02]  /*1800*/  IADD3 R3, PT, PT, R8, 0x587c5, R17.reuse ;  /* 0x000587c508037810 */ /* 0x100fe40007ffe011 */
[----:B------:R-:W-:Y:S01]  /*1810*/  LOP3.LUT R19, R9, R0, R14, 0x96, !PT ;  /* 0x0000000009137212 */ /* 0x000fe200078e960e */
[----:B------:R-:W-:Y:S01]  /*1820*/  IMAD.SHL.U32 R14, R18, 0x2, RZ ;  /* 0x00000002120e7824 */ /* 0x000fe200078e00ff */
[----:B------:R-:W-:Y:S01]  /*1830*/  SHF.R.U32.HI R16, RZ, 0x2, R17 ;  /* 0x00000002ff107819 */ /* 0x000fe20000011611 */
[----:B------:R-:W-:Y:S01]  /*1840*/  IMAD.MOV.U32 R0, RZ, RZ, 0x2f800000 ;  /* 0x2f800000ff007424 */ /* 0x000fe200078e00ff */
[----:B------:R-:W-:Y:S02]  /*1850*/  LOP3.LUT R2, R19, R2, RZ, 0x3c, !PT ;  /* 0x0000000213027212 */ /* 0x000fe400078e3cff */
[----:B------:R-:W-:-:S03]  /*1860*/  I2FP.F32.U32 R3, R3 ;  /* 0x0000000300037245 */ /* 0x000fc60000201000 */
[----:B------:R-:W-:-:S05]  /*1870*/  IMAD.SHL.U32 R19, R2, 0x10, RZ ;  /* 0x0000001002137824 */ /* 0x000fca00078e00ff */
[----:B------:R-:W-:Y:S02]  /*1880*/  LOP3.LUT R19, R2, R19, R14, 0x96, !PT ;  /* 0x0000001302137212 */ /* 0x000fe400078e960e */
[----:B------:R-:W-:Y:S01]  /*1890*/  LOP3.LUT R14, R16, R17, RZ, 0x3c, !PT ;  /* 0x00000011100e7212 */ /* 0x000fe200078e3cff */
[----:B------:R-:W-:Y:S01]  /*18a0*/  FFMA R16, R3, R0, 1.1641532182693481445e-10 ;  /* 0x2f00000003107423 */ /* 0x000fe20000000000 */
[----:B------:R-:W-:Y:S02]  /*18b0*/  LOP3.LUT R3, R19, R18, RZ, 0x3c, !PT ;  /* 0x0000001213037212 */ /* 0x000fe400078e3cff */
[----:B------:R-:W-:Y:S01]  /*18c0*/  IADD3 R17, PT, PT, R8, 0xb0f8a, R15 ;  /* 0x000b0f8a08117810 */ /* 0x000fe20007ffe00f */
[----:B------:R-:W-:Y:S01]  /*18d0*/  IMAD.SHL.U32 R20, R14, 0x2, RZ ;  /* 0x000000020e147824 */ /* 0x000fe200078e00ff */
[----:B0-----:R-:W-:Y:S01]  /*18e0*/  FSETP.GT.AND P3, PT, R16, UR7, PT ;  /* 0x0000000710007c0b */ /* 0x001fe2000bf64000 */
[----:B------:R-:W-:Y:S01]  /*18f0*/  IMAD.SHL.U32 R18, R3, 0x10, RZ ;  /* 0x0000001003127824 */ /* 0x000fe200078e00ff */
[----:B------:R-:W-:-:S02]  /*1900*/  I2FP.F32.U32 R19, R17 ;  /* 0x0000001100137245 */ /* 0x000fc40000201000 */
[----:B------:R-:W-:Y:S02]  /*1910*/  LOP3.LUT R17, R22, R15, RZ, 0x3c, !PT ;  /* 0x0000000f16117212 */ /* 0x000fe400078e3cff */
[----:B------:R-:W-:Y:S01]  /*1920*/  LOP3.LUT R21, R3, R18, R20, 0x96, !PT ;  /* 0x0000001203157212 */ /* 0x000fe200078e9614 */
[----:B------:R-:W-:Y:S01]  /*1930*/  FFMA R19, R19, R0, 1.1641532182693481445e-10 ;  /* 0x2f00000013137423 */ /* 0x000fe20000000000 */
[----:B------:R-:W-:Y:S01]  /*1940*/  FSETP.GEU.OR P3, PT, R16, UR6, !P3 ;  /* 0x0000000610007c0b */ /* 0x000fe2000df6e400 */
[----:B------:R-:W-:Y:S01]  /*1950*/  IMAD.SHL.U32 R16, R17, 0x2, RZ ;  /* 0x0000000211107824 */ /* 0x000fe200078e00ff */
[----:B------:R-:W-:Y:S02]  /*1960*/  LOP3.LUT R14, R21, R14, RZ, 0x3c, !PT ;  /* 0x0000000e150e7212 */ /* 0x000fe400078e3cff */
[--C-:B------:R-:W-:Y:S02]  /*1970*/  IADD3 R15, PT, PT, R8, 0x10974f, R9.reuse ;  /* 0x0010974f080f7810 */ /* 0x100fe40007ffe009 */
[----:B------:R-:W-:Y:S01]  /*1980*/  SHF.R.U32.HI R20, RZ, 0x2, R9 ;  /* 0x00000002ff147819 */ /* 0x000fe20000011609 */
[----:B------:R-:W-:Y:S01]  /*1990*/  IMAD.SHL.U32 R23, R14, 0x10, RZ ;  /* 0x000000100e177824 */ /* 0x000fe200078e00ff */
[----:B------:R-:W-:Y:S01]  /*19a0*/  I2FP.F32.U32 R21, R15 ;  /* 0x0000000f00157245 */ /* 0x000fe20000201000 */
[----:B------:R-:W-:Y:S01]  /*19b0*/  VIADD R15, R8, 0x161f14 ;  /* 0x00161f14080f7836 */ /* 0x000fe20000000000 */
[----:B------:R-:W-:-:S02]  /*19c0*/  FSETP.GT.AND P1, PT, R19, UR7, PT ;  /* 0x0000000713007c0b */ /* 0x000fc4000bf24000 */
[----:B------:R-:W-:Y:S01]  /*19d0*/  LOP3.LUT R18, R14, R23, R16, 0x96, !PT ;  /* 0x000000170e127212 */ /* 0x000fe200078e9610 */
[----:B------:R-:W-:Y:S01]  /*19e0*/  FFMA R21, R21, R0, 1.1641532182693481445e-10 ;  /* 0x2f00000015157423 */ /* 0x000fe20000000000 */
[----:B------:R-:W-:Y:S02]  /*19f0*/  LOP3.LUT R16, R20, R9, RZ, 0x3c, !PT ;  /* 0x0000000914107212 */ /* 0x000fe400078e3cff */
[----:B------:R-:W-:Y:S01]  /*1a00*/  LOP3.LUT R9, R18, R17, RZ, 0x3c, !PT ;  /* 0x0000001112097212 */ /* 0x000fe200078e3cff */
[----:B------:R-:W-:Y:S01]  /*1a10*/  IMAD.IADD R18, R2, 0x1, R15 ;  /* 0x0000000102127824 */ /* 0x000fe200078e020f */
[----:B------:R-:W-:Y:S01]  /*1a20*/  FSETP.LT.AND P1, PT, R19, UR6, P1 ;  /* 0x0000000613007c0b */ /* 0x000fe20008f21000 */
[----:B------:R-:W-:Y:S01]  /*1a30*/  IMAD.SHL.U32 R22, R16, 0x2, RZ ;  /* 0x0000000210167824 */ /* 0x000fe200078e00ff */
[----:B------:R-:W-:Y:S01]  /*1a40*/  FSETP.GT.AND P4, PT, R21, UR7, PT ;  /* 0x0000000715007c0b */ /* 0x000fe2000bf84000 */
[----:B------:R-:W-:Y:S01]  /*1a50*/  IMAD.SHL.U32 R20, R9, 0x10, RZ ;  /* 0x0000001009147824 */ /* 0x000fe200078e00ff */
[----:B------:R-:W-:-:S02]  /*1a60*/  I2FP.F32.U32 R19, R18 ;  /* 0x0000001200137245 */ /* 0x000fc40000201000 */
[----:B------:R-:W-:Y:S02]  /*1a70*/  FSETP.LT.AND P4, PT, R21, UR6, P4 ;  /* 0x0000000615007c0b */ /* 0x000fe4000a781000 */
[----:B------:R-:W-:Y:S01]  /*1a80*/  SHF.R.U32.HI R23, RZ, 0x2, R2 ;  /* 0x00000002ff177819 */ /* 0x000fe20000011602 */
[----:B------:R-:W-:Y:S01]  /*1a90*/  FFMA R19, R19, R0, 1.1641532182693481445e-10 ;  /* 0x2f00000013137423 */ /* 0x000fe20000000000 */
[----:B------:R-:W-:Y:S02]  /*1aa0*/  LOP3.LUT R21, R9, R20, R22, 0x96, !PT ;  /* 0x0000001409157212 */ /* 0x000fe400078e9616 */
[C---:B------:R-:W-:Y:S02]  /*1ab0*/  @!P3 LOP3.LUT R17, R1.reuse, 0x1, RZ, 0xfc, !PT ;  /* 0x000000010111b812 */ /* 0x040fe400078efcff */
[----:B------:R-:W-:Y:S02]  /*1ac0*/  @P3 LOP3.LUT R17, R1, 0xfffffffe, RZ, 0xc0, !PT ;  /* 0xfffffffe01113812 */ /* 0x000fe400078ec0ff */
[----:B------:R-:W-:-:S02]  /*1ad0*/  LOP3.LUT R18, R23, R2, RZ, 0x3c, !PT ;  /* 0x0000000217127212 */ /* 0x000fc400078e3cff */
[----:B------:R-:W-:Y:S02]  /*1ae0*/  LOP3.LUT R2, R21, R16, RZ, 0x3c, !PT ;  /* 0x0000001015027212 */ /* 0x000fe400078e3cff */
[C---:B------:R-:W-:Y:S01]  /*1af0*/  @!P1 LOP3.LUT R22, R17.reuse, 0xfffffffd, RZ, 0xc0, !PT ;  /* 0xfffffffd11169812 */ /* 0x040fe200078ec0ff */
[----:B------:R-:W-:Y:S01]  /*1b00*/  IMAD.SHL.U32 R20, R18, 0x2, RZ ;  /* 0x0000000212147824 */ /* 0x000fe200078e00ff */
[----:B------:R-:W-:Y:S01]  /*1b10*/  @P1 LOP3.LUT R22, R17, 0x2, RZ, 0xfc, !PT ;  /* 0x0000000211161812 */ /* 0x000fe200078efcff */
[----:B------:R-:W-:Y:S01]  /*1b20*/  IMAD.SHL.U32 R17, R2, 0x10, RZ ;  /* 0x0000001002117824 */ /* 0x000fe200078e00ff */
[----:B------:R-:W-:Y:S02]  /*1b30*/  FSETP.GT.AND P3, PT, R19, UR7, PT ;  /* 0x0000000713007c0b */ /* 0x000fe4000bf64000 */
[----:B------:R-:W-:Y:S02]  /*1b40*/  IADD3 R16, PT, PT, R15, 0x587c5, R3 ;  /* 0x000587c50f107810 */ /* 0x000fe40007ffe003 */
[----:B------:R-:W-:-:S02]  /*1b50*/  FSETP.LT.AND P3, PT, R19, UR6, P3 ;  /* 0x0000000613007c0b */ /* 0x000fc40009f61000 */
[----:B------:R-:W-:Y:S02]  /*1b60*/  LOP3.LUT R19, R2, R17, R20, 0x96, !PT ;  /* 0x0000001102137212 */ /* 0x000fe400078e9614 */
[----:B------:R-:W-:Y:S02]  /*1b70*/  SHF.R.U32.HI R20, RZ, 0x2, R3 ;  /* 0x00000002ff147819 */ /* 0x000fe40000011603 */
[----:B------:R-:W-:Y:S02]  /*1b80*/  I2FP.F32.U32 R17, R16 ;  /* 0x0000001000117245 */ /* 0x000fe40000201000 */
[----:B------:R-:W-:Y:S02]  /*1b90*/  LOP3.LUT R16, R20, R3, RZ, 0x3c, !PT ;  /* 0x0000000314107212 */ /* 0x000fe400078e3cff */
[----:B------:R-:W-:Y:S01]  /*1ba0*/  LOP3.LUT R3, R19, R18, RZ, 0x3c, !PT ;  /* 0x0000001213037212 */ /* 0x000fe200078e3cff */
[----:B------:R-:W-:Y:S01]  /*1bb0*/  FFMA R18, R17, R0, 1.1641532182693481445e-10 ;  /* 0x2f00000011127423 */ /* 0x000fe20000000000 */
[----:B------:R-:W-:Y:S01]  /*1bc0*/  @!P4 LOP3.LUT R21, R22, 0xfffffffb, RZ, 0xc0, !PT ;  /* 0xfffffffb1615c812 */ /* 0x000fe200078ec0ff */
[----:B------:R-:W-:Y:S01]  /*1bd0*/  IMAD.SHL.U32 R19, R16, 0x2, RZ ;  /* 0x0000000210137824 */ /* 0x000fe200078e00ff */
[----:B------:R-:W-:Y:S01]  /*1be0*/  @P4 LOP3.LUT R21, R22, 0x4, RZ, 0xfc, !PT ;  /* 0x0000000416154812 */ /* 0x000fe200078efcff */
[----:B------:R-:W-:Y:S01]  /*1bf0*/  IMAD.SHL.U32 R22, R3, 0x10, RZ ;  /* 0x0000001003167824 */ /* 0x000fe200078e00ff */
[----:B------:R-:W-:-:S02]  /*1c00*/  IADD3 R17, PT, PT, R15, 0xb0f8a, R14 ;  /* 0x000b0f8a0f117810 */ /* 0x000fc40007ffe00e */
[C---:B------:R-:W-:Y:S02]  /*1c10*/  @!P3 LOP3.LUT R20, R21.reuse, 0xfffffff7, RZ, 0xc0, !PT ;  /* 0xfffffff71514b812 */ /* 0x040fe400078ec0ff */
[----:B------:R-:W-:Y:S02]  /*1c20*/  @P3 LOP3.LUT R20, R21, 0x8, RZ, 0xfc, !PT ;  /* 0x0000000815143812 */ /* 0x000fe400078efcff */
[C---:B------:R-:W-:Y:S02]  /*1c30*/  FSETP.GT.AND P3, PT, R18.reuse, UR7, PT ;  /* 0x0000000712007c0b */ /* 0x040fe4000bf64000 */
[----:B------:R-:W-:Y:S02]  /*1c40*/  SHF.R.U32.HI R21, RZ, 0x2, R14 ;  /* 0x00000002ff157819 */ /* 0x000fe4000001160e */
[----:B------:R-:W-:Y:S02]  /*1c50*/  LOP3.LUT R19, R3, R22, R19, 0x96, !PT ;  /* 0x0000001603137212 */ /* 0x000fe400078e9613 */
[----:B------:R-:W-:-:S02]  /*1c60*/  FSETP.GEU.OR P3, PT, R18, UR6, !P3 ;  /* 0x0000000612007c0b */ /* 0x000fc4000df6e400 */
[----:B------:R-:W-:Y:S02]  /*1c70*/  LOP3.LUT R18, R21, R14, RZ, 0x3c, !PT ;  /* 0x0000000e15127212 */ /* 0x000fe400078e3cff */
[----:B------:R-:W-:Y:S02]  /*1c80*/  LOP3.LUT R14, R19, R16, RZ, 0x3c, !PT ;  /* 0x00000010130e7212 */ /* 0x000fe400078e3cff */
[----:B------:R-:W-:Y:S01]  /*1c90*/  I2FP.F32.U32 R17, R17 ;  /* 0x0000001100117245 */ /* 0x000fe20000201000 */
[----:B------:R-:W-:Y:S01]  /*1ca0*/  IMAD.SHL.U32 R16, R18, 0x2, RZ ;  /* 0x0000000212107824 */ /* 0x000fe200078e00ff */
[--C-:B------:R-:W-:Y:S01]  /*1cb0*/  IADD3 R15, PT, PT, R15, 0x10974f, R9.reuse ;  /* 0x0010974f0f0f7810 */ /* 0x100fe20007ffe009 */
[----:B------:R-:W-:Y:S01]  /*1cc0*/  IMAD.SHL.U32 R21, R14, 0x10, RZ ;  /* 0x000000100e157824 */ /* 0x000fe200078e00ff */
[----:B------:R-:W-:Y:S01]  /*1cd0*/  SHF.R.U32.HI R22, RZ, 0x2, R9 ;  /* 0x00000002ff167819 */ /* 0x000fe20000011609 */
[----:B------:R-:W-:Y:S01]  /*1ce0*/  FFMA R17, R17, R0, 1.1641532182693481445e-10 ;  /* 0x2f00000011117423 */ /* 0x000fe20000000000 */
[----:B------:R-:W-:Y:S01]  /*1cf0*/  I2FP.F32.U32 R19, R15 ;  /* 0x0000000f00137245 */ /* 0x000fe20000201000 */
[----:B------:R-:W-:Y:S01]  /*1d00*/  VIADD R15, R8, 0x2c3e28 ;  /* 0x002c3e28080f7836 */ /* 0x000fe20000000000 */
[----:B------:R-:W-:-:S02]  /*1d10*/  LOP3.LUT R21, R14, R21, R16, 0x96, !PT ;  /* 0x000000150e157212 */ /* 0x000fc400078e9610 */
[----:B------:R-:W-:Y:S01]  /*1d20*/  FSETP.GT.AND P1, PT, R17, UR7, PT ;  /* 0x0000000711007c0b */ /* 0x000fe2000bf24000 */
[----:B------:R-:W-:Y:S02]  /*1d30*/  IMAD.IADD R16, R2, 0x1, R15 ;  /* 0x0000000102107824 */ /* 0x000fe400078e020f */
[----:B------:R-:W-:Y:S01]  /*1d40*/  FFMA R19, R19, R0, 1.1641532182693481445e-10 ;  /* 0x2f00000013137423 */ /* 0x000fe20000000000 */
[----:B------:R-:W-:Y:S02]  /*1d50*/  LOP3.LUT R9, R22, R9, RZ, 0x3c, !PT ;  /* 0x0000000916097212 */ /* 0x000fe400078e3cff */
[----:B------:R-:W-:Y:S02]  /*1d60*/  FSETP.LT.AND P1, PT, R17, UR6, P1 ;  /* 0x0000000611007c0b */ /* 0x000fe40008f21000 */
[----:B------:R-:W-:Y:S02]  /*1d70*/  I2FP.F32.U32 R17, R16 ;  /* 0x0000001000117245 */ /* 0x000fe40000201000 */
[----:B------:R-:W-:-:S02]  /*1d80*/  FSETP.GT.AND P4, PT, R19, UR7, PT ;  /* 0x0000000713007c0b */ /* 0x000fc4000bf84000 */
[----:B------:R-:W-:Y:S01]  /*1d90*/  LOP3.LUT R16, R21, R18, RZ, 0x3c, !PT ;  /* 0x0000001215107212 */ /* 0x000fe200078e3cff */
[----:B------:R-:W-:Y:S01]  /*1da0*/  FFMA R18, R17, R0, 1.1641532182693481445e-10 ;  /* 0x2f00000011127423 */ /* 0x000fe20000000000 */
[----:B------:R-:W-:Y:S01]  /*1db0*/  FSETP.LT.AND P4, PT, R19, UR6, P4 ;  /* 0x0000000613007c0b */ /* 0x000fe2000a781000 */
[----:B------:R-:W-:Y:S01]  /*1dc0*/  IMAD.SHL.U32 R19, R9, 0x2, RZ ;  /* 0x0000000209137824 */ /* 0x000fe200078e00ff */
[----:B------:R-:W-:Y:S01]  /*1dd0*/  @!P3 LOP3.LUT R23, R20, 0x10, RZ, 0xfc, !PT ;  /* 0x000000101417b812 */ /* 0x000fe200078efcff */
[----:B------:R-:W-:Y:S01]  /*1de0*/  IMAD.SHL.U32 R17, R16, 0x10, RZ ;  /* 0x0000001010117824 */ /* 0x000fe200078e00ff */
[----:B------:R-:W-:Y:S02]  /*1df0*/  @P3 LOP3.LUT R23, R20, 0xffffffef, RZ, 0xc0, !PT ;  /* 0xffffffef14173812 */ /* 0x000fe400078ec0ff */
[----:B------:R-:W-:Y:S02]  /*1e00*/  SHF.R.U32.HI R21, RZ, 0x2, R2 ;  /* 0x00000002ff157819 */ /* 0x000fe40000011602 */
[----:B------:R-:W-:-:S02]  /*1e10*/  LOP3.LUT R20, R16, R17, R19, 0x96, !PT ;  /* 0x0000001110147212 */ /* 0x000fc400078e9613 */
[----:B------:R-:W-:Y:S02]  /*1e20*/  LOP3.LUT R17, R21, R2, RZ, 0x3c, !PT ;  /* 0x0000000215117212 */ /* 0x000fe400078e3cff */
[----:B------:R-:W-:Y:S02]  /*1e30*/  FSETP.GT.AND P3, PT, R18, UR7, PT ;  /* 0x0000000712007c0b */ /* 0x000fe4000bf64000 */
[----:B------:R-:W-:Y:S02]  /*1e40*/  LOP3.LUT R2, R20, R9, RZ, 0x3c, !PT ;  /* 0x0000000914027212 */ /* 0x000fe400078e3cff */
[C---:B------:R-:W-:Y:S02]  /*1e50*/  @!P1 LOP3.LUT R22, R23.reuse, 0xffffffdf, RZ, 0xc0, !PT ;  /* 0xffffffdf17169812 */ /* 0x040fe400078ec0ff */
[----:B------:R-:W-:Y:S01]  /*1e60*/  @P1 LOP3.LUT R22, R23, 0x20, RZ, 0xfc, !PT ;  /* 0x0000002017161812 */ /* 0x000fe200078efcff */
[----:B------:R-:W-:Y:S01]  /*1e70*/  IMAD.SHL.U32 R19, R2, 0x10, RZ ;  /* 0x0000001002137824 */ /* 0x000fe200078e00ff */
[----:B------:R-:W-:Y:S01]  /*1e80*/  FSETP.LT.AND P3, PT, R18, UR6, P3 ;  /* 0x0000000612007c0b */ /* 0x000fe20009f61000 */
[----:B------:R-:W-:Y:S01]  /*1e90*/  IMAD.SHL.U32 R18, R17, 0x2, RZ ;  /* 0x0000000211127824 */ /* 0x000fe200078e00ff */
[----:B------:R-:W-:-:S02]  /*1ea0*/  @!P4 LOP3.LUT R20, R22, 0xffffffbf, RZ, 0xc0, !PT ;  /* 0xffffffbf1614c812 */ /* 0x000fc400078ec0ff */
[C-C-:B------:R-:W-:Y:S02]  /*1eb0*/  IADD3 R9, PT, PT, R15.reuse, 0x587c5, R3.reuse ;  /* 0x000587c50f097810 */ /* 0x140fe40007ffe003 */
[----:B------:R-:W-:Y:S02]  /*1ec0*/  @P4 LOP3.LUT R20, R22, 0x40, RZ, 0xfc, !PT ;  /* 0x0000004016144812 */ /* 0x000fe400078efcff */
[----:B------:R-:W-:Y:S02]  /*1ed0*/  LOP3.LUT R22, R2, R19, R18, 0x96, !PT ;  /* 0x0000001302167212 */ /* 0x000fe400078e9612 */
[----:B------:R-:W-:Y:S02]  /*1ee0*/  IADD3 R18, PT, PT, R15, 0xb0f8a, R14 ;  /* 0x000b0f8a0f127810 */ /* 0x000fe40007ffe00e */
[----:B------:R-:W-:Y:S02]  /*1ef0*/  I2FP.F32.U32 R9, R9 ;  /* 0x0000000900097245 */ /* 0x000fe40000201000 */
[----:B------:R-:W-:-:S02]  /*1f00*/  SHF.R.U32.HI R24, RZ, 0x2, R3 ;  /* 0x00000002ff187819 */ /* 0x000fc40000011603 */
[----:B------:R-:W-:Y:S01]  /*1f10*/  I2FP.F32.U32 R21, R18 ;  /* 0x0000001200157245 */ /* 0x000fe20000201000 */
[-C--:B------:R-:W-:Y:S01]  /*1f20*/  FFMA R9, R9, R0.reuse, 1.1641532182693481445e-10 ;  /* 0x2f00000009097423 */ /* 0x080fe20000000000 */
[----:B------:R-:W-:Y:S02]  /*1f30*/  LOP3.LUT R18, R24, R3, RZ, 0x3c, !PT ;  /* 0x0000000318127212 */ /* 0x000fe400078e3cff */
[----:B------:R-:W-:Y:S01]  /*1f40*/  LOP3.LUT R3, R22, R17, RZ, 0x3c, !PT ;  /* 0x0000001116037212 */ /* 0x000fe200078e3cff */
[----:B------:R-:W-:Y:S01]  /*1f50*/  FFMA R21, R21, R0, 1.1641532182693481445e-10 ;  /* 0x2f00000015157423 */ /* 0x000fe20000000000 */
[----:B------:R-:W-:Y:S01]  /*1f60*/  @!P3 LOP3.LUT R19, R20, 0xffffff7f, RZ, 0xc0, !PT ;  /* 0xffffff7f1413b812 */ /* 0x000fe200078ec0ff */
[----:B------:R-:W-:Y:S01]  /*1f70*/  IMAD.SHL.U32 R17, R18, 0x2, RZ ;  /* 0x0000000212117824 */ /* 0x000fe200078e00ff */
[----:B------:R-:W-:Y:S01]  /*1f80*/  @P3 LOP3.LUT R19, R20, 0x80, RZ, 0xfc, !PT ;  /* 0x0000008014133812 */ /* 0x000fe200078efcff */
[----:B------:R-:W-:Y:S01]  /*1f90*/  IMAD.SHL.U32 R20, R3, 0x10, RZ ;  /* 0x0000001003147824 */ /* 0x000fe200078e00ff */
[----:B------:R-:W-:-:S02]  /*1fa0*/  FSETP.GT.AND P3, PT, R9, UR7, PT ;  /* 0x0000000709007c0b */ /* 0x000fc4000bf64000 */
[----:B------:R-:W-:Y:S02]  /*1fb0*/  SHF.R.U32.HI R23, RZ, 0x2, R14 ;  /* 0x00000002ff177819 */ /* 0x000fe4000001160e */
[----:B------:R-:W-:Y:S02]  /*1fc0*/  FSETP.GEU.OR P3, PT, R9, UR6, !P3 ;  /* 0x0000000609007c0b */ /* 0x000fe4000df6e400 */
[----:B------:R-:W-:Y:S02]  /*1fd0*/  LOP3.LUT R9, R3, R20, R17, 0x96, !PT ;  /* 0x0000001403097212 */ /* 0x000fe400078e9611 */
[----:B------:R-:W-:Y:S02]  /*1fe0*/  IADD3 R17, PT, PT, R15, 0x10974f, R16 ;  /* 0x0010974f0f117810 */ /* 0x000fe40007ffe010 */
[----:B------:R-:W-:Y:S01]  /*1ff0*/  LOP3.LUT R15, R23, R14, RZ, 0x3c, !PT ;  /* 0x0000000e170f7212 */ /* 0x000fe200078e3cff */
[----:B------:R-:W-:Y:S01]  /*2000*/  VIADD R14, R8, 0x425d3c ;  /* 0x00425d3c080e7836 */ /* 0x000fe20000000000 */
[----:B------:R-:W-:-:S02]  /*2010*/  LOP3.LUT R9, R9, R18, RZ, 0x3c, !PT ;  /* 0x0000001209097212 */ /* 0x000fc400078e3cff */
[----:B------:R-:W-:Y:S01]  /*2020*/  I2FP.F32.U32 R17, R17 ;  /* 0x0000001100117245 */ /* 0x000fe20000201000 */
[----:B------:R-:W-:Y:S01]  /*2030*/  IMAD.SHL.U32 R20, R15, 0x2, RZ ;  /* 0x000000020f147824 */ /* 0x000fe200078e00ff */
[----:B------:R-:W-:Y:S01]  /*2040*/  FSETP.GT.AND P1, PT, R21, UR7, PT ;  /* 0x0000000715007c0b */ /* 0x000fe2000bf24000 */
[----:B------:R-:W-:Y:S01]  /*2050*/  IMAD.SHL.U32 R18, R9, 0x10, RZ ;  /* 0x0000001009127824 */ /* 0x000fe200078e00ff */
[----:B------:R-:W-:Y:S01]  /*2060*/  @!P3 LOP3.LUT R22, R19, 0x100, RZ, 0xfc, !PT ;  /* 0x000001001316b812 */ /* 0x000fe200078efcff */
[----:B------:R-:W-:Y:S01]  /*2070*/  FFMA R17, R17, R0, 1.1641532182693481445e-10 ;  /* 0x2f00000011117423 */ /* 0x000fe20000000000 */
[----:B------:R-:W-:Y:S02]  /*2080*/  FSETP.LT.AND P1, PT, R21, UR6, P1 ;  /* 0x0000000615007c0b */ /* 0x000fe40008f21000 */
[----:B------:R-:W-:Y:S02]  /*2090*/  SHF.R.U32.HI R21, RZ, 0x2, R16 ;  /* 0x00000002ff157819 */ /* 0x000fe40000011610 */
[----:B------:R-:W-:Y:S01]  /*20a0*/  LOP3.LUT R20, R9, R18, R20, 0x96, !PT ;  /* 0x0000001209147212 */ /* 0x000fe200078e9614 */
[----:B------:R-:W-:Y:S01]  /*20b0*/  IMAD.IADD R18, R2, 0x1, R14 ;  /* 0x0000000102127824 */ /* 0x000fe200078e020e */
[----:B------:R-:W-:-:S02]  /*20c0*/  LOP3.LUT R16, R21, R16, RZ, 0x3c, !PT ;  /* 0x0000001015107212 */ /* 0x000fc400078e3cff */
[C---:B------:R-:W-:Y:S02]  /*20d0*/  FSETP.GT.AND P4, PT, R17.reuse, UR7, PT ;  /* 0x0000000711007c0b */ /* 0x040fe4000bf84000 */
[----:B------:R-:W-:Y:S02]  /*20e0*/  LOP3.LUT R15, R20, R15, RZ, 0x3c, !PT ;  /* 0x0000000f140f7212 */ /* 0x000fe400078e3cff */
[----:B------:R-:W-:Y:S02]  /*20f0*/  I2FP.F32.U32 R21, R18 ;  /* 0x0000001200157245 */ /* 0x000fe40000201000 */
[----:B------:R-:W-:Y:S01]  /*2100*/  FSETP.LT.AND P4, PT, R17, UR6, P4 ;  /* 0x0000000611007c0b */ /* 0x000fe2000a781000 */
[----:B------:R-:W-:Y:S01]  /*2110*/  IMAD.SHL.U32 R17, R16, 0x2, RZ ;  /* 0x0000000210117824 */ /* 0x000fe200078e00ff */
[----:B------:R-:W-:Y:S01]  /*2120*/  @P3 LOP3.LUT R22, R19, 0xfffffeff, RZ, 0xc0, !PT ;  /* 0xfffffeff13163812 */ /* 0x000fe200078ec0ff */
[----:B------:R-:W-:Y:S01]  /*2130*/  IMAD.SHL.U32 R18, R15, 0x10, RZ ;  /* 0x000000100f127824 */ /* 0x000fe200078e00ff */
[----:B------:R-:W-:Y:S01]  /*2140*/  SHF.R.U32.HI R23, RZ, 0x2, R2 ;  /* 0x00000002ff177819 */ /* 0x000fe20000011602 */
[----:B------:R-:W-:Y:S01]  /*2150*/  FFMA R21, R21, R0, 1.1641532182693481445e-10 ;  /* 0x2f00000015157423 */ /* 0x000fe20000000000 */
[----:B------:R-:W-:-:S02]  /*2160*/  SHF.R.U32.HI R24, RZ, 0x2, R9 ;  /* 0x00000002ff187819 */ /* 0x000fc40000011609 */
[----:B------:R-:W-:Y:S02]  /*2170*/  LOP3.LUT R19, R15, R18, R17, 0x96, !PT ;  /* 0x000000120f137212 */ /* 0x000fe400078e9611 */
[----:B------:R-:W-:Y:S02]  /*2180*/  LOP3.LUT R17, R23, R2, RZ, 0x3c, !PT ;  /* 0x0000000217117212 */ /* 0x000fe400078e3cff */
[----:B------:R-:W-:Y:S02]  /*2190*/  LOP3.LUT R2, R19, R16, RZ, 0x3c, !PT ;  /* 0x0000001013027212 */ /* 0x000fe400078e3cff */
[----:B------:R-:W-:Y:S01]  /*21a0*/  FSETP.GT.AND P3, PT, R21, UR7, PT ;  /* 0x0000000715007c0b */ /* 0x000fe2000bf64000 */
[----:B------:R-:W-:Y:S01]  /*21b0*/  IMAD.SHL.U32 R20, R17, 0x2, RZ ;  /* 0x0000000211147824 */ /* 0x000fe200078e00ff */
[----:B------:R-:W-:Y:S01]  /*21c0*/  @!P1 LOP3.LUT R18, R22, 0xfffffdff, RZ, 0xc0, !PT ;  /* 0xfffffdff16129812 */ /* 0x000fe200078ec0ff */
[----:B------:R-:W-:Y:S01]  /*21d0*/  IMAD.SHL.U32 R19, R2, 0x10, RZ ;  /* 0x0000001002137824 */ /* 0x000fe200078e00ff */
[----:B------:R-:W-:-:S02]  /*21e0*/  @P1 LOP3.LUT R18, R22, 0x200, RZ, 0xfc, !PT ;  /* 0x0000020016121812 */ /* 0x000fc400078efcff */
[--C-:B------:R-:W-:Y:S02]  /*21f0*/  IADD3 R16, PT, PT, R14, 0x587c5, R3.reuse ;  /* 0x000587c50e107810 */ /* 0x100fe40007ffe003 */
[----:B------:R-:W-:Y:S02]  /*2200*/  FSETP.LT.AND P3, PT, R21, UR6, P3 ;  /* 0x0000000615007c0b */ /* 0x000fe40009f61000 */
[----:B------:R-:W-:Y:S02]  /*2210*/  SHF.R.U32.HI R22, RZ, 0x2, R3 ;  /* 0x00000002ff167819 */ /* 0x000fe40000011603 */
[----:B------:R-:W-:Y:S02]  /*2220*/  LOP3.LUT R20, R2, R19, R20, 0x96, !PT ;  /* 0x0000001302147212 */ /* 0x000fe400078e9614 */
[----:B------:R-:W-:Y:S02]  /*2230*/  I2FP.F32.U32 R19, R16 ;  /* 0x0000001000137245 */ /* 0x000fe40000201000 */
[----:B------:R-:W-:-:S02]  /*2240*/  LOP3.LUT R16, R22, R3, RZ, 0x3c, !PT ;  /* 0x0000000316107212 */ /* 0x000fc400078e3cff */
[----:B------:R-:W-:Y:S01]  /*2250*/  LOP3.LUT R3, R20, R17, RZ, 0x3c, !PT ;  /* 0x0000001114037212 */ /* 0x000fe200078e3cff */
[----:B------:R-:W-:Y:S01]  /*2260*/  FFMA R19, R19, R0, 1.1641532182693481445e-10 ;  /* 0x2f00000013137423 */ /* 0x000fe20000000000 */
[----:B------:R-:W-:Y:S01]  /*2270*/  @!P4 LOP3.LUT R21, R18, 0xfffffbff, RZ, 0xc0, !PT ;  /* 0xfffffbff1215c812 */ /* 0x000fe200078ec0ff */
[----:B------:R-:W-:Y:S01]  /*2280*/  IMAD.SHL.U32 R22, R16, 0x2, RZ ;  /* 0x0000000210167824 */ /* 0x000fe200078e00ff */
[----:B------:R-:W-:Y:S02]  /*2290*/  IADD3 R17, PT, PT, R14, 0xb0f8a, R9 ;  /* 0x000b0f8a0e117810 */ /* 0x000fe40007ffe009 */
[----:B------:R-:W-:Y:S01]  /*22a0*/  @P4 LOP3.LUT R21, R18, 0x400, RZ, 0xfc, !PT ;  /* 0x0000040012154812 */ /* 0x000fe200078efcff */
[----:B------:R-:W-:Y:S01]  /*22b0*/  IMAD.SHL.U32 R18, R3, 0x10, RZ ;  /* 0x0000001003127824 */ /* 0x000fe200078e00ff */
[----:B------:R-:W-:Y:S02]  /*22c0*/  I2FP.F32.U32 R17, R17 ;  /* 0x0000001100117245 */ /* 0x000fe40000201000 */
[----:B------:R-:W-:-:S02]  /*22d0*/  @!P3 LOP3.LUT R20, R21, 0xfffff7ff, RZ, 0xc0, !PT ;  /* 0xfffff7ff1514b812 */ /* 0x000fc400078ec0ff */
[----:B------:R-:W-:Y:S02]  /*22e0*/  @P3 LOP3.LUT R20, R21, 0x800, RZ, 0xfc, !PT ;  /* 0x0000080015143812 */ /* 0x000fe400078efcff */
[----:B------:R-:W-:Y:S01]  /*22f0*/  LOP3.LUT R21, R3, R18, R22, 0x96, !PT ;  /* 0x0000001203157212 */ /* 0x000fe200078e9616 */
[----:B------:R-:W-:Y:S01]  /*2300*/  FFMA R18, R17, R0, 1.1641532182693481445e-10 ;  /* 0x2f00000011127423 */ /* 0x000fe20000000000 */
[----:B------:R-:W-:Y:S02]  /*2310*/  FSETP.GT.AND P3, PT, R19, UR7, PT ;  /* 0x0000000713007c0b */ /* 0x000fe4000bf64000 */
[----:B------:R-:W-:Y:S02]  /*2320*/  LOP3.LUT R17, R24, R9, RZ, 0x3c, !PT ;  /* 0x0000000918117212 */ /* 0x000fe400078e3cff */
[----:B------:R-:W-:Y:S02]  /*2330*/  IADD3 R14, PT, PT, R14, 0x10974f, R15 ;  /* 0x0010974f0e0e7810 */ /* 0x000fe40007ffe00f */
[----:B------:R-:W-:Y:S01]  /*2340*/  LOP3.LUT R9, R21, R16, RZ, 0x3c, !PT ;  /* 0x0000001015097212 */ /* 0x000fe200078e3cff */
[----:B------:R-:W-:Y:S01]  /*2350*/  IMAD.SHL.U32 R21, R17, 0x2, RZ ;  /* 0x0000000211157824 */ /* 0x000fe200078e00ff */
[----:B------:R-:W-:Y:S01]  /*2360*/  FSETP.GEU.OR P3, PT, R19, UR6, !P3 ;  /* 0x0000000613007c0b */ /* 0x000fe2000df6e400 */
[----:B------:R-:W-:Y:S01]  /*2370*/  VIADD R16, R8, 0x587c50 ;  /* 0x00587c5008107836 */ /* 0x000fe20000000000 */
[----:B------:R-:W-:-:S02]  /*2380*/  FSETP.GT.AND P1, PT, R18, UR7, PT ;  /* 0x0000000712007c0b */ /* 0x000fc4000bf24000 */
[----:B------:R-:W-:Y:S01]  /*2390*/  I2FP.F32.U32 R19, R14 ;  /* 0x0000000e00137245 */ /* 0x000fe20000201000 */
[----:B------:R-:W-:Y:S01]  /*23a0*/  IMAD.SHL.U32 R14, R9, 0x10, RZ ;  /* 0x00000010090e7824 */ /* 0x000fe200078e00ff */
[----:B------:R-:W-:Y:S02]  /*23b0*/  FSETP.LT.AND P1, PT, R18, UR6, P1 ;  /* 0x0000000612007c0b */ /* 0x000fe40008f21000 */
[----:B------:R-:W-:Y:S01]  /*23c0*/  SHF.R.U32.HI R18, RZ, 0x2, R15 ;  /* 0x00000002ff127819 */ /* 0x000fe2000001160f */
[----:B------:R-:W-:Y:S01]  /*23d0*/  FFMA R19, R19, R0, 1.1641532182693481445e-10 ;  /* 0x2f00000013137423 */ /* 0x000fe20000000000 */
[----:B------:R-:W-:Y:S02]  /*23e0*/  LOP3.LUT R14, R9, R14, R21, 0x96, !PT ;  /* 0x0000000e090e7212 */ /* 0x000fe400078e9615 */
[----:B------:R-:W-:Y:S01]  /*23f0*/  LOP3.LUT R15, R18, R15, RZ, 0x3c, !PT ;  /* 0x0000000f120f7212 */ /* 0x000fe200078e3cff */
[----:B------:R-:W-:Y:S01]  /*2400*/  IMAD.IADD R18, R2, 0x1, R16 ;  /* 0x0000000102127824 */ /* 0x000fe200078e0210 */
[----:B------:R-:W-:-:S02]  /*2410*/  LOP3.LUT R14, R14, R17, RZ, 0x3c, !PT ;  /* 0x000000110e0e7212 */ /* 0x000fc400078e3cff */
[----:B------:R-:W-:Y:S01]  /*2420*/  FSETP.GT.AND P4, PT, R19, UR7, PT ;  /* 0x0000000713007c0b */ /* 0x000fe2000bf84000 */
[----:B------:R-:W-:Y:S01]  /*2430*/  IMAD.SHL.U32 R22, R15, 0x2, RZ ;  /* 0x000000020f167824 */ /* 0x000fe200078e00ff */
[----:B------:R-:W-:Y:S01]  /*2440*/  I2FP.F32.U32 R17, R18 ;  /* 0x0000001200117245 */ /* 0x000fe20000201000 */
[----:B------:R-:W-:Y:S01]  /*2450*/  IMAD.SHL.U32 R21, R14, 0x10, RZ ;  /* 0x000000100e157824 */ /* 0x000fe200078e00ff */
[C---:B------:R-:W-:Y:S02]  /*2460*/  @!P3 LOP3.LUT R23, R20.reuse, 0x1000, RZ, 0xfc, !PT ;  /* 0x000010001417b812 */ /* 0x040fe400078efcff */
[----:B------:R-:W-:Y:S01]  /*2470*/  @P3 LOP3.LUT R23, R20, 0xffffefff, RZ, 0xc0, !PT ;  /* 0xffffefff14173812 */ /* 0x000fe200078ec0ff */
[----:B------:R-:W-:Y:S01]  /*2480*/  FFMA R18, R17, R0, 1.1641532182693481445e-10 ;  /* 0x2f00000011127423 */ /* 0x000fe20000000000 */
[----:B------:R-:W-:Y:S02]  /*2490*/  LOP3.LUT R22, R14, R21, R22, 0x96, !PT ;  /* 0x000000150e167212 */ /* 0x000fe400078e9616 */
[----:B------:R-:W-:-:S02]  /*24a0*/  IADD3 R17, PT, PT, R16, 0x587c5, R3 ;  /* 0x000587c510117810 */ /* 0x000fc40007ffe003 */
[----:B------:R-:W-:Y:S02]  /*24b0*/  FSETP.LT.AND P3, PT, R19, UR6, P4 ;  /* 0x0000000613007c0b */ /* 0x000fe4000a761000 */
[----:B------:R-:W-:Y:S02]  /*24c0*/  SHF.R.U32.HI R21, RZ, 0x2, R2 ;  /* 0x00000002ff157819 */ /* 0x000fe40000011602 */
[----:B------:R-:W-:Y:S02]  /*24d0*/  I2FP.F32.U32 R19, R17 ;  /* 0x0000001100137245 */ /* 0x000fe40000201000 */
[----:B------:R-:W-:Y:S02]  /*24e0*/  LOP3.LUT R17, R21, R2, RZ, 0x3c, !PT ;  /* 0x0000000215117212 */ /* 0x000fe400078e3cff */
[----:B------:R-:W-:Y:S01]  /*24f0*/  FSETP.GT.AND P4, PT, R18, UR7, PT ;  /* 0x0000000712007c0b */ /* 0x000fe2000bf84000 */
[----:B------:R-:W-:Y:S01]  /*2500*/  FFMA R19, R19, R0, 1.1641532182693481445e-10 ;  /* 0x2f00000013137423 */ /* 0x000fe20000000000 */
[----:B------:R-:W-:-:S02]  /*2510*/  LOP3.LUT R2, R22, R15, RZ, 0x3c, !PT ;  /* 0x0000000f16027212 */ /* 0x000fc400078e3cff */
[C---:B------:R-:W-:Y:S02]  /*2520*/  @!P1 LOP3.LUT R20, R23.reuse, 0xffffdfff, RZ, 0xc0, !PT ;  /* 0xffffdfff17149812 */ /* 0x040fe400078ec0ff */
[----:B------:R-:W-:Y:S01]  /*2530*/  @P1 LOP3.LUT R20, R23, 0x2000, RZ, 0xfc, !PT ;  /* 0x0000200017141812 */ /* 0x000fe200078efcff */
[----:B------:R-:W-:Y:S01]  /*2540*/  IMAD.SHL.U32 R15, R2, 0x10, RZ ;  /* 0x00000010020f7824 */ /* 0x000fe200078e00ff */
[----:B------:R-:W-:Y:S01]  /*2550*/  FSETP.LT.AND P4, PT, R18, UR6, P4 ;  /* 0x0000000612007c0b */ /* 0x000fe2000a781000 */
[----:B------:R-:W-:Y:S01]  /*2560*/  IMAD.SHL.U32 R18, R17, 0x2, RZ ;  /* 0x0000000211127824 */ /* 0x000fe200078e00ff */
[C---:B------:R-:W-:Y:S02]  /*2570*/  @!P3 LOP3.LUT R21, R20.reuse, 0xffffbfff, RZ, 0xc0, !PT ;  /* 0xffffbfff1415b812 */ /* 0x040fe400078ec0ff */
[----:B------:R-:W-:Y:S02]  /*2580*/  @P3 LOP3.LUT R21, R20, 0x4000, RZ, 0xfc, !PT ;  /* 0x0000400014153812 */ /* 0x000fe400078efcff */
[----:B------:R-:W-:-:S02]  /*2590*/  SHF.R.U32.HI R22, RZ, 0x2, R3 ;  /* 0x00000002ff167819 */ /* 0x000fc40000011603 */
[----:B------:R-:W-:Y:S02]  /*25a0*/  LOP3.LUT R20, R2, R15, R18, 0x96, !PT ;  /* 0x0000000f02147212 */ /* 0x000fe400078e9612 */
[C---:B------:R-:W-:Y:S02]  /*25b0*/  FSETP.GT.AND P1, PT, R19.reuse, UR7, PT ;  /* 0x0000000713007c0b */ /* 0x040fe4000bf24000 */
[----:B------:R-:W-:Y:S02]  /*25c0*/  LOP3.LUT R15, R22, R3, RZ, 0x3c, !PT ;  /* 0x00000003160f7212 */ /* 0x000fe400078e3cff */
[--C-:B------:R-:W-:Y:S02]  /*25d0*/  IADD3 R18, PT, PT, R16, 0xb0f8a, R9.reuse ;  /* 0x000b0f8a10127810 */ /* 0x100fe40007ffe009 */
[----:B------:R-:W-:Y:S02]  /*25e0*/  LOP3.LUT R3, R20, R17, RZ, 0x3c, !PT ;  /* 0x0000001114037212 */ /* 0x000fe400078e3cff */
[----:B------:R-:W-:Y:S01]  /*25f0*/  FSETP.GEU.OR P1, PT, R19, UR6, !P1 ;  /* 0x0000000613007c0b */ /* 0x000fe2000cf2e400 */
[----:B------:R-:W-:Y:S01]  /*2600*/  IMAD.SHL.U32 R19, R15, 0x2, RZ ;  /* 0x000000020f137824 */ /* 0x000fe200078e00ff */
[----:B------:R-:W-:Y:S01]  /*2610*/  I2FP.F32.U32 R17, R18 ;  /* 0x0000001200117245 */ /* 0x000fe20000201000 */
[----:B------:R-:W-:Y:S01]  /*2620*/  IMAD.SHL.U32 R20, R3, 0x10, RZ ;  /* 0x0000001003147824 */ /* 0x000fe200078e00ff */
[----:B------:R-:W-:-:S02]  /*2630*/  SHF.R.U32.HI R26, RZ, 0x2, R9 ;  /* 0x00000002ff1a7819 */ /* 0x000fc40000011609 */
[----:B------:R-:W-:Y:S01]  /*2640*/  @!P4 LOP3.LUT R22, R21, 0xffff7fff, RZ, 0xc0, !PT ;  /* 0xffff7fff1516c812 */ /* 0x000fe200078ec0ff */
[----:B------:R-:W-:Y:S01]  /*2650*/  FFMA R18, R17, R0, 1.1641532182693481445e-10 ;  /* 0x2f00000011127423 */ /* 0x000fe20000000000 */
[----:B------:R-:W-:Y:S02]  /*2660*/  LOP3.LUT R24, R3, R20, R19, 0x96, !PT ;  /* 0x0000001403187212 */ /* 0x000fe400078e9613 */
[----:B------:R-:W-:Y:S02]  /*2670*/  @P4 LOP3.LUT R22, R21, 0x8000, RZ, 0xfc, !PT ;  /* 0x0000800015164812 */ /* 0x000fe400078efcff */
[----:B------:R-:W-:Y:S02]  /*2680*/  LOP3.LUT R17, R26, R9, RZ, 0x3c, !PT ;  /* 0x000000091a117212 */ /* 0x000fe400078e3cff */
[----:B------:R-:W-:Y:S02]  /*2690*/  FSETP.GT.AND P3, PT, R18, UR7, PT ;  /* 0x0000000712007c0b */ /* 0x000fe4000bf64000 */
[----:B------:R-:W-:Y:S01]  /*26a0*/  LOP3.LUT R9, R24, R15, RZ, 0x3c, !PT ;  /* 0x0000000f18097212 */ /* 0x000fe200078e3cff */
[----:B------:R-:W-:Y:S01]  /*26b0*/  IMAD.SHL.U32 R15, R17, 0x2, RZ ;  /* 0x00000002110f7824 */ /* 0x000fe200078e00ff */
[----:B------:R-:W-:-:S02]  /*26c0*/  @!P1 LOP3.LUT R20, R22, 0x10000, RZ, 0xfc, !PT ;  /* 0x0001000016149812 */ /* 0x000fc400078efcff */
[----:B------:R-:W-:Y:S02]  /*26d0*/  @P1 LOP3.LUT R20, R22, 0xfffeffff, RZ, 0xc0, !PT ;  /* 0xfffeffff16141812 */ /* 0x000fe400078ec0ff */
[----:B------:R-:W-:Y:S01]  /*26e0*/  FSETP.LT.AND P1, PT, R18, UR6, P3 ;  /* 0x0000000612007c0b */ /* 0x000fe20009f21000 */
[C---:B------:R-:W-:Y:S01]  /*26f0*/  IMAD.SHL.U32 R18, R9.reuse, 0x10, RZ ;  /* 0x0000001009127824 */ /* 0x040fe200078e00ff */
[--C-:B------:R-:W-:Y:S02]  /*2700*/  IADD3 R16, PT, PT, R16, 0x10974f, R14.reuse ;  /* 0x0010974f10107810 */ /* 0x100fe40007ffe00e */
[----:B------:R-:W-:Y:S02]  /*2710*/  SHF.R.U32.HI R21, RZ, 0x2, R14 ;  /* 0x00000002ff157819 */ /* 0x000fe4000001160e */
[----:B------:R-:W-:Y:S02]  /*2720*/  LOP3.LUT R22, R9, R18, R15, 0x96, !PT ;  /* 0x0000001209167212 */ /* 0x000fe400078e960f */
[----:B------:R-:W-:Y:S01]  /*2730*/  I2FP.F32.U32 R19, R16 ;  /* 0x0000001000137245 */ /* 0x000fe20000201000 */
[----:B------:R-:W-:Y:S01]  /*2740*/  VIADD R16, R8, 0x6e9b64 ;  /* 0x006e9b6408107836 */ /* 0x000fe20000000000 */
[----:B------:R-:W-:-:S02]  /*2750*/  LOP3.LUT R14, R21, R14, RZ, 0x3c, !PT ;  /* 0x0000000e150e7212 */ /* 0x000fc400078e3cff */
[----:B------:R-:W-:Y:S01]  /*2760*/  LOP3.LUT R15, R22, R17, RZ, 0x3c, !PT ;  /* 0x00000011160f7212 */ /* 0x000fe200078e3cff */
[----:B------:R-:W-:Y:S02]  /*2770*/  IMAD.IADD R18, R2, 0x1, R16 ;  /* 0x0000000102127824 */ /* 0x000fe400078e0210 */
[----:B------:R-:W-:Y:S01]  /*2780*/  FFMA R19, R19, R0, 1.1641532182693481445e-10 ;  /* 0x2f00000013137423 */ /* 0x000fe20000000000 */
[----:B------:R-:W-:Y:S01]  /*2790*/  IMAD.SHL.U32 R21, R14, 0x2, RZ ;  /* 0x000000020e157824 */ /* 0x000fe200078e00ff */
[----:B------:R-:W-:Y:S01]  /*27a0*/  SHF.R.U32.HI R23, RZ, 0x2, R2 ;  /* 0x00000002ff177819 */ /* 0x000fe20000011602 */
[----:B------:R-:W-:Y:S01]  /*27b0*/  IMAD.SHL.U32 R22, R15, 0x10, RZ ;  /* 0x000000100f167824 */ /* 0x000fe200078e00ff */
[----:B------:R-:W-:Y:S02]  /*27c0*/  I2FP.F32.U32 R17, R18 ;  /* 0x0000001200117245 */ /* 0x000fe40000201000 */
[----:B------:R-:W-:Y:S02]  /*27d0*/  FSETP.GT.AND P3, PT, R19, UR7, PT ;  /* 0x0000000713007c0b */ /* 0x000fe4000bf64000 */
[----:B------:R-:W-:Y:S01]  /*27e0*/  LOP3.LUT R21, R15, R22, R21, 0x96, !PT ;  /* 0x000000160f157212 */ /* 0x000fe200078e9615 */
[----:B------:R-:W-:Y:S01]  /*27f0*/  FFMA R18, R17, R0, 1.1641532182693481445e-10 ;  /* 0x2f00000011127423 */ /* 0x000fe20000000000 */
[----:B------:R-:W-:-:S02]  /*2800*/  FSETP.LT.AND P3, PT, R19, UR6, P3 ;  /* 0x0000000613007c0b */ /* 0x000fc40009f61000 */
[----:B------:R-:W-:Y:S02]  /*2810*/  LOP3.LUT R17, R23, R2, RZ, 0x3c, !PT ;  /* 0x0000000217117212 */ /* 0x000fe400078e3cff */
[----:B------:R-:W-:Y:S02]  /*2820*/  IADD3 R19, PT, PT, R16, 0x587c5, R3 ;  /* 0x000587c510137810 */ /* 0x000fe40007ffe003 */
[----:B------:R-:W-:Y:S01]  /*2830*/  LOP3.LUT R2, R21, R14, RZ, 0x3c, !PT ;  /* 0x0000000e15027212 */ /* 0x000fe200078e3cff */
[----:B------:R-:W-:Y:S01]  /*2840*/  IMAD.SHL.U32 R14, R17, 0x2, RZ ;  /* 0x00000002110e7824 */ /* 0x000fe200078e00ff */
[----:B------:R-:W-:Y:S02]  /*2850*/  I2FP.F32.U32 R19, R19 ;  /* 0x0000001300137245 */ /* 0x000fe40000201000 */
[----:B------:R-:W-:Y:S01]  /*2860*/  FSETP.GT.AND P4, PT, R18, UR7, PT ;  /* 0x0000000712007c0b */ /* 0x000fe2000bf84000 */
[----:B------:R-:W-:Y:S01]  /*2870*/  IMAD.SHL.U32 R21, R2, 0x10, RZ ;  /* 0x0000001002157824 */ /* 0x000fe200078e00ff */
[C---:B------:R-:W-:Y:S01]  /*2880*/  @!P1 LOP3.LUT R22, R20.reuse, 0xfffdffff, RZ, 0xc0, !PT ;  /* 0xfffdffff14169812 */ /* 0x040fe200078ec0ff */
[----:B------:R-:W-:Y:S01]  /*2890*/  FFMA R19, R19, R0, 1.1641532182693481445e-10 ;  /* 0x2f00000013137423 */ /* 0x000fe20000000000 */
[----:B------:R-:W-:-:S02]  /*28a0*/  @P1 LOP3.LUT R22, R20, 0x20000, RZ, 0xfc, !PT ;  /* 0x0002000014161812 */ /* 0x000fc400078efcff */
[----:B------:R-:W-:Y:S02]  /*28b0*/  FSETP.LT.AND P4, PT, R18, UR6, P4 ;  /* 0x0000000612007c0b */ /* 0x000fe4000a781000 */
[----:B------:R-:W-:Y:S02]  /*28c0*/  SHF.R.U32.HI R20, RZ, 0x2, R3 ;  /* 0x00000002ff147819 */ /* 0x000fe40000011603 */
[----:B------:R-:W-:Y:S02]  /*28d0*/  LOP3.LUT R18, R2, R21, R14, 0x96, !PT ;  /* 0x0000001502127212 */ /* 0x000fe400078e960e */
[----:B------:R-:W-:Y:S02]  /*28e0*/  LOP3.LUT R14, R20, R3, RZ, 0x3c, !PT ;  /* 0x00000003140e7212 */ /* 0x000fe400078e3cff */
[----:B------:R-:W-:Y:S02]  /*28f0*/  FSETP.GT.AND P1, PT, R19, UR7, PT ;  /* 0x0000000713007c0b */ /* 0x000fe4000bf24000 */
[----:B------:R-:W-:-:S02]  /*2900*/  LOP3.LUT R3, R18, R17, RZ, 0x3c, !PT ;  /* 0x0000001112037212 */ /* 0x000fc400078e3cff */
[----:B------:R-:W-:Y:S01]  /*2910*/  FSETP.GEU.OR P1, PT, R19, UR6, !P1 ;  /* 0x0000000613007c0b */ /* 0x000fe2000cf2e400 */
[----:B------:R-:W-:Y:S01]  /*2920*/  IMAD.SHL.U32 R19, R14, 0x2, RZ ;  /* 0x000000020e137824 */ /* 0x000fe200078e00ff */
[C---:B------:R-:W-:Y:S01]  /*2930*/  @!P3 LOP3.LUT R23, R22.reuse, 0xfffbffff, RZ, 0xc0, !PT ;  /* 0xfffbffff1617b812 */ /* 0x040fe200078ec0ff */
[C---:B------:R-:W-:Y:S01]  /*2940*/  IMAD.SHL.U32 R18, R3.reuse, 0x10, RZ ;  /* 0x0000001003127824 */ /* 0x040fe200078e00ff */
[----:B------:R-:W-:Y:S02]  /*2950*/  @P3 LOP3.LUT R23, R22, 0x40000, RZ, 0xfc, !PT ;  /* 0x0004000016173812 */ /* 0x000fe400078efcff */
[----:B------:R-:W-:Y:S02]  /*2960*/  IADD3 R17, PT, PT, R16, 0xb0f8a, R9 ;  /* 0x000b0f8a10117810 */ /* 0x000fe40007ffe009 */
[----:B------:R-:W-:Y:S02]  /*2970*/  LOP3.LUT R21, R3, R18, R19, 0x96, !PT ;  /* 0x0000001203157212 */ /* 0x000fe400078e9613 */
[----:B------:R-:W-:-:S02]  /*2980*/  SHF.R.U32.HI R18, RZ, 0x2, R9 ;  /* 0x00000002ff127819 */ /* 0x000fc40000011609 */
[C---:B------:R-:W-:Y:S02]  /*2990*/  @!P4 LOP3.LUT R22, R23.reuse, 0xfff7ffff, RZ, 0xc0, !PT ;  /* 0xfff7ffff1716c812 */ /* 0x040fe400078ec0ff */
[----:B------:R-:W-:Y:S02]  /*29a0*/  I2FP.F32.U32 R19, R17 ;  /* 0x0000001100137245 */ /* 0x000fe40000201000 */
[----:B------:R-:W-:Y:S02]  /*29b0*/  @P4 LOP3.LUT R22, R23, 0x80000, RZ, 0xfc, !PT ;  /* 0x0008000017164812 */ /* 0x000fe400078efcff */
[----:B------:R-:W-:Y:S01]  /*29c0*/  LOP3.LUT R17, R18, R9, RZ, 0x3c, !PT ;  /* 0x0000000912117212 */ /* 0x000fe200078e3cff */
[----:B------:R-:W-:Y:S01]  /*29d0*/  FFMA R18, R19, R0, 1.1641532182693481445e-10 ;  /* 0x2f00000013127423 */ /* 0x000fe20000000000 */
[----:B------:R-:W-:Y:S02]  /*29e0*/  LOP3.LUT R9, R21, R14, RZ, 0x3c, !PT ;  /* 0x0000000e15097212 */ /* 0x000fe400078e3cff */
[----:B------:R-:W-:-:S02]  /*29f0*/  @!P1 LOP3.LUT R20, R22, 0x100000, RZ, 0xfc, !PT ;  /* 0x0010000016149812 */ /* 0x000fc400078efcff */
[----:B------:R-:W-:Y:S01]  /*2a00*/  @P1 LOP3.LUT R20, R22, 0xffefffff, RZ, 0xc0, !PT ;  /* 0xffefffff16141812 */ /* 0x000fe200078ec0ff */
[----:B------:R-:W-:Y:S01]  /*2a10*/  IMAD.SHL.U32 R22, R17, 0x2, RZ ;  /* 0x0000000211167824 */ /* 0x000fe200078e00ff */
[--C-:B------:R-:W-:Y:S01]  /*2a20*/  SHF.R.U32.HI R24, RZ, 0x2, R15.reuse ;  /* 0x00000002ff187819 */ /* 0x100fe2000001160f */
[C---:B------:R-:W-:Y:S01]  /*2a30*/  IMAD.SHL.U32 R14, R9.reuse, 0x10, RZ ;  /* 0x00000010090e7824 */ /* 0x040fe200078e00ff */
[----:B------:R-:W-:Y:S02]  /*2a40*/  IADD3 R16, PT, PT, R16, 0x10974f, R15 ;  /* 0x0010974f10107810 */ /* 0x000fe40007ffe00f */
[----:B------:R-:W-:Y:S02]  /*2a50*/  LOP3.LUT R19, R24, R15, RZ, 0x3c, !PT ;  /* 0x0000000f18137212 */ /* 0x000fe400078e3cff */
[----:B------:R-:W-:Y:S01]  /*2a60*/  LOP3.LUT R22, R9, R14, R22, 0x96, !PT ;  /* 0x0000000e09167212 */ /* 0x000fe200078e9616 */
[----:B------:R-:W-:Y:S01]  /*2a70*/  VIADD R14, R8, 0x84ba78 ;  /* 0x0084ba78080e7836 */ /* 0x000fe20000000000 */
[----:B------:R-:W-:-:S02]  /*2a80*/  FSETP.GT.AND P1, PT, R18, UR7, PT ;  /* 0x0000000712007c0b */ /* 0x000fc4000bf24000 */
[----:B------:R-:W-:Y:S01]  /*2a90*/  LOP3.LUT R15, R22, R17, RZ, 0x3c, !PT ;  /* 0x00000011160f7212 */ /* 0x000fe200078e3cff */
[----:B------:R-:W-:Y:S01]  /*2aa0*/  IMAD.SHL.U32 R22, R19, 0x2, RZ ;  /* 0x0000000213167824 */ /* 0x000fe200078e00ff */
[----:B------:R-:W-:Y:S01]  /*2ab0*/  I2FP.F32.U32 R21, R16 ;  /* 0x0000001000157245 */ /* 0x000fe20000201000 */
[----:B------:R-:W-:Y:S01]  /*2ac0*/  IMAD.IADD R16, R2, 0x1, R14 ;  /* 0x0000000102107824 */ /* 0x000fe200078e020e */
[----:B------:R-:W-:Y:S01]  /*2ad0*/  FSETP.LT.AND P1, PT, R18, UR6, P1 ;  /* 0x0000000612007c0b */ /* 0x000fe20008f21000 */
[----:B------:R-:W-:Y:S01]  /*2ae0*/  IMAD.SHL.U32 R18, R15, 0x10, RZ ;  /* 0x000000100f127824 */ /* 0x000fe200078e00ff */
[----:B------:R-:W-:Y:S01]  /*2af0*/  SHF.R.U32.HI R23, RZ, 0x2, R2 ;  /* 0x00000002ff177819 */ /* 0x000fe20000011602 */
[----:B------:R-:W-:Y:S01]  /*2b00*/  FFMA R21, R21, R0, 1.1641532182693481445e-10 ;  /* 0x2f00000015157423 */ /* 0x000fe20000000000 */
[----:B------:R-:W-:Y:S02]  /*2b10*/  I2FP.F32.U32 R17, R16 ;  /* 0x0000001000117245 */ /* 0x000fe40000201000 */
[----:B------:R-:W-:-:S02]  /*2b20*/  LOP3.LUT R18, R15, R18, R22, 0x96, !PT ;  /* 0x000000120f127212 */ /* 0x000fc400078e9616 */
[----:B------:R-:W-:Y:S01]  /*2b30*/  FSETP.GT.AND P3, PT, R21, UR7, PT ;  /* 0x0000000715007c0b */ /* 0x000fe2000bf64000 */
[----:B------:R-:W-:Y:S01]  /*2b40*/  FFMA R17, R17, R0, 1.1641532182693481445e-10 ;  /* 0x2f00000011117423 */ /* 0x000fe20000000000 */
[----:B------:R-:W-:Y:S02]  /*2b50*/  LOP3.LUT R2, R23, R2, RZ, 0x3c, !PT ;  /* 0x0000000217027212 */ /* 0x000fe400078e3cff */
[----:B------:R-:W-:Y:S02]  /*2b60*/  LOP3.LUT R19, R18, R19, RZ, 0x3c, !PT ;  /* 0x0000001312137212 */ /* 0x000fe400078e3cff */
[----:B------:R-:W-:Y:S01]  /*2b70*/  FSETP.LT.AND P3, PT, R21, UR6, P3 ;  /* 0x0000000615007c0b */ /* 0x000fe20009f61000 */
[----:B------:R-:W-:Y:S01]  /*2b80*/  IMAD.SHL.U32 R18, R2, 0x2, RZ ;  /* 0x0000000202127824 */ /* 0x000fe200078e00ff */
[----:B------:R-:W-:Y:S01]  /*2b90*/  @!P1 LOP3.LUT R22, R20, 0xffdfffff, RZ, 0xc0, !PT ;  /* 0xffdfffff14169812 */ /* 0x000fe200078ec0ff */
[----:B------:R-:W-:Y:S01]  /*2ba0*/  IMAD.SHL.U32 R16, R19, 0x10, RZ ;  /* 0x0000001013107824 */ /* 0x000fe200078e00ff */
[----:B------:R-:W-:-:S02]  /*2bb0*/  FSETP.GT.AND P4, PT, R17, UR7, PT ;  /* 0x0000000711007c0b */ /* 0x000fc4000bf84000 */
[----:B------:R-:W-:Y:S02]  /*2bc0*/  @P1 LOP3.LUT R22, R20, 0x200000, RZ, 0xfc, !PT ;  /* 0x0020000014161812 */ /* 0x000fe400078efcff */
[--C-:B------:R-:W-:Y:S02]  /*2bd0*/  SHF.R.U32.HI R20, RZ, 0x2, R3.reuse ;  /* 0x00000002ff147819 */ /* 0x100fe40000011603 */
[----:B------:R-:W-:Y:S02]  /*2be0*/  LOP3.LUT R21, R19, R16, R18, 0x96, !PT ;  /* 0x0000001013157212 */ /* 0x000fe400078e9612 */
[----:B------:R-:W-:Y:S02]  /*2bf0*/  FSETP.LT.AND P4, PT, R17, UR6, P4 ;  /* 0x0000000611007c0b */ /* 0x000fe4000a781000 */
[----:B------:R-:W-:Y:S02]  /*2c00*/  IADD3 R16, PT, PT, R14, 0x587c5, R3 ;  /* 0x000587c50e107810 */ /* 0x000fe40007ffe003 */
[----:B------:R-:W-:-:S02]  /*2c10*/  LOP3.LUT R17, R20, R3, RZ, 0x3c, !PT ;  /* 0x0000000314117212 */ /* 0x000fc400078e3cff */
[----:B------:R-:W-:Y:S02]  /*2c20*/  LOP3.LUT R3, R21, R2, RZ, 0x3c, !PT ;  /* 0x0000000215037212 */ /* 0x000fe400078e3cff */
[C---:B------:R-:W-:Y:S02]  /*2c30*/  @!P3 LOP3.LUT R23, R22.reuse, 0xffbfffff, RZ, 0xc0, !PT ;  /* 0xffbfffff1617b812 */ /* 0x040fe400078ec0ff */
[----:B------:R-:W-:Y:S01]  /*2c40*/  @P3 LOP3.LUT R23, R22, 0x400000, RZ, 0xfc, !PT ;  /* 0x0040000016173812 */ /* 0x000fe200078efcff */
[----:B------:R-:W-:Y:S01]  /*2c50*/  IMAD.SHL.U32 R22, R17, 0x2, RZ ;  /* 0x0000000211167824 */ /* 0x000fe200078e00ff */
[----:B------:R-:W-:Y:S01]  /*2c60*/  I2FP.F32.U32 R21, R16 ;  /* 0x0000001000157245 */ /* 0x000fe20000201000 */
[----:B------:R-:W-:Y:S01]  /*2c70*/  IMAD.SHL.U32 R20, R3, 0x10, RZ ;  /* 0x0000001003147824 */ /* 0x000fe200078e00ff */
[C---:B------:R-:W-:Y:S02]  /*2c80*/  IADD3 R18, PT, PT, R14.reuse, 0xb0f8a, R9 ;  /* 0x000b0f8a0e127810 */ /* 0x040fe40007ffe009 */
[----:B------:R-:W-:Y:S01]  /*2c90*/  IADD3 R14, PT, PT, R14, 0x10974f, R15 ;  /* 0x0010974f0e0e7810 */ /* 0x000fe20007ffe00f */
[----:B------:R-:W-:Y:S01]  /*2ca0*/  FFMA R2, R21, R0, 1.1641532182693481445e-10 ;  /* 0x2f00000015027423 */ /* 0x000fe20000000000 */
[----:B------:R-:W-:-:S02]  /*2cb0*/  LOP3.LUT R20, R3, R20, R22, 0x96, !PT ;  /* 0x0000001403147212 */ /* 0x000fc400078e9616 */
[----:B------:R-:W-:Y:S02]  /*2cc0*/  SHF.R.U32.HI R22, RZ, 0x2, R9 ;  /* 0x00000002ff167819 */ /* 0x000fe40000011609 */
[----:B------:R-:W-:Y:S02]  /*2cd0*/  FSETP.GT.AND P1, PT, R2, UR7, PT ;  /* 0x0000000702007c0b */ /* 0x000fe4000bf24000 */
[----:B------:R-:W-:Y:S02]  /*2ce0*/  LOP3.LUT R9, R22, R9, RZ, 0x3c, !PT ;  /* 0x0000000916097212 */ /* 0x000fe400078e3cff */
[----:B------:R-:W-:Y:S02]  /*2cf0*/  LOP3.LUT R17, R20, R17, RZ, 0x3c, !PT ;  /* 0x0000001114117212 */ /* 0x000fe400078e3cff */
[----:B------:R-:W-:Y:S01]  /*2d00*/  I2FP.F32.U32 R21, R18 ;  /* 0x0000001200157245 */ /* 0x000fe20000201000 */
[----:B------:R-:W-:Y:S01]  /*2d10*/  IMAD.SHL.U32 R18, R9, 0x2, RZ ;  /* 0x0000000209127824 */ /* 0x000fe200078e00ff */
[----:B------:R-:W-:Y:S01]  /*2d20*/  FSETP.GEU.OR P1, PT, R2, UR6, !P1 ;  /* 0x0000000602007c0b */ /* 0x000fe2000cf2e400 */
[----:B------:R-:W-:Y:S01]  /*2d30*/  IMAD.SHL.U32 R2, R17, 0x10, RZ ;  /* 0x0000001011027824 */ /* 0x000fe200078e00ff */
[----:B------:R-:W-:Y:S01]  /*2d40*/  SHF.R.U32.HI R20, RZ, 0x2, R15 ;  /* 0x00000002ff147819 */ /* 0x000fe2000001160f */
[----:B------:R-:W-:Y:S01]  /*2d50*/  FFMA R21, R21, R0, 1.1641532182693481445e-10 ;  /* 0x2f00000015157423 */ /* 0x000fe20000000000 */
[----:B------:R-:W-:-:S02]  /*2d60*/  @!P4 LOP3.LUT R16, R23, 0xff7fffff, RZ, 0xc0, !PT ;  /* 0xff7fffff1710c812 */ /* 0x000fc400078ec0ff */
[----:B------:R-:W-:Y:S02]  /*2d70*/  LOP3.LUT R18, R17, R2, R18, 0x96, !PT ;  /* 0x0000000211127212 */ /* 0x000fe400078e9612 */
[----:B------:R-:W-:Y:S01]  /*2d80*/  LOP3.LUT R2, R20, R15, RZ, 0x3c, !PT ;  /* 0x0000000f14027212 */ /* 0x000fe200078e3cff */
[----:B------:R-:W-:Y:S01]  /*2d90*/  VIADD R20, R8, 0x9ad98c ;  /* 0x009ad98c08147836 */ /* 0x000fe20000000000 */
[----:B------:R-:W-:Y:S02]  /*2da0*/  FSETP.GT.AND P3, PT, R21, UR7, PT ;  /* 0x0000000715007c0b */ /* 0x000fe4000bf64000 */
[----:B------:R-:W-:Y:S02]  /*2db0*/  LOP3.LUT R15, R18, R9, RZ, 0x3c, !PT ;  /* 0x00000009120f7212 */ /* 0x000fe400078e3cff */
[----:B------:R-:W-:Y:S02]  /*2dc0*/  @P4 LOP3.LUT R16, R23, 0x800000, RZ, 0xfc, !PT ;  /* 0x0080000017104812 */ /* 0x000fe400078efcff */
[----:B------:R-:W-:Y:S01]  /*2dd0*/  I2FP.F32.U32 R23, R14 ;  /* 0x0000000e00177245 */ /* 0x000fe20000201000 */
[----:B------:R-:W-:Y:S01]  /*2de0*/  IMAD.SHL.U32 R22, R15, 0x10, RZ ;  /* 0x000000100f167824 */ /* 0x000fe200078e00ff */
[----:B------:R-:W-:Y:S01]  /*2df0*/  FSETP.LT.AND P3, PT, R21, UR6, P3 ;  /* 0x0000000615007c0b */ /* 0x000fe20009f61000 */
[----:B------:R-:W-:Y:S01]  /*2e00*/  IMAD.SHL.U32 R21, R2, 0x2, RZ ;  /* 0x0000000202157824 */ /* 0x000fe200078e00ff */
[----:B------:R-:W-:Y:S01]  /*2e10*/  SHF.R.U32.HI R18, RZ, 0x2, R19 ;  /* 0x00000002ff127819 */ /* 0x000fe20000011613 */
[----:B------:R-:W-:Y:S01]  /*2e20*/  FFMA R9, R23, R0, 1.1641532182693481445e-10 ;  /* 0x2f00000017097423 */ /* 0x000fe20000000000 */
[----:B------:R-:W-:-:S02]  /*2e30*/  IMAD.IADD R14, R19, 0x1, R20 ;  /* 0x00000001130e7824 */ /* 0x000fc400078e0214 */
[----:B------:R-:W-:Y:S02]  /*2e40*/  LOP3.LUT R23, R15, R22, R21, 0x96, !PT ;  /* 0x000000160f177212 */ /* 0x000fe400078e9615 */
[----:B------:R-:W-:Y:S02]  /*2e50*/  LOP3.LUT R18, R18, R19, RZ, 0x3c, !PT ;  /* 0x0000001312127212 */ /* 0x000fe400078e3cff */
[----:B------:R-:W-:Y:S02]  /*2e60*/  FSETP.GT.AND P4, PT, R9, UR7, PT ;  /* 0x0000000709007c0b */ /* 0x000fe4000bf84000 */
[----:B------:R-:W-:Y:S02]  /*2e70*/  LOP3.LUT R2, R23, R2, RZ, 0x3c, !PT ;  /* 0x0000000217027212 */ /* 0x000fe400078e3cff */
[----:B------:R-:W-:Y:S01]  /*2e80*/  I2FP.F32.U32 R21, R14 ;  /* 0x0000000e00157245 */ /* 0x000fe20000201000 */
[----:B------:R-:W-:Y:S01]  /*2e90*/  IMAD.SHL.U32 R14, R18, 0x2, RZ ;  /* 0x00000002120e7824 */ /* 0x000fe200078e00ff */
[----:B------:R-:W-:Y:S01]  /*2ea0*/  FSETP.LT.AND P4, PT, R9, UR6, P4 ;  /* 0x0000000609007c0b */ /* 0x000fe2000a781000 */
[----:B------:R-:W-:Y:S01]  /*2eb0*/  IMAD.SHL.U32 R9, R2, 0x10, RZ ;  /* 0x0000001002097824 */ /* 0x000fe200078e00ff */
[C---:B------:R-:W-:Y:S01]  /*2ec0*/  @!P1 LOP3.LUT R19, R16.reuse, 0x1000000, RZ, 0xfc, !PT ;  /* 0x0100000010139812 */ /* 0x040fe200078efcff */
[----:B------:R-:W-:Y:S01]  /*2ed0*/  FFMA R22, R21, R0, 1.1641532182693481445e-10 ;  /* 0x2f00000015167423 */ /* 0x000fe20000000000 */
[----:B------:R-:W-:-:S02]  /*2ee0*/  @P1 LOP3.LUT R19, R16, 0xfeffffff, RZ, 0xc0, !PT ;  /* 0xfeffffff10131812 */ /* 0x000fc400078ec0ff */
[----:B------:R-:W-:Y:S02]  /*2ef0*/  SHF.R.U32.HI R16, RZ, 0x2, R3 ;  /* 0x00000002ff107819 */ /* 0x000fe40000011603 */
[----:B------:R-:W-:Y:S02]  /*2f00*/  LOP3.LUT R9, R2, R9, R14, 0x96, !PT ;  /* 0x0000000902097212 */ /* 0x000fe400078e960e */
[----:B------:R-:W-:Y:S02]  /*2f10*/  LOP3.LUT R14, R16, R3, RZ, 0x3c, !PT ;  /* 0x00000003100e7212 */ /* 0x000fe400078e3cff */
[----:B------:R-:W-:Y:S02]  /*2f20*/  LOP3.LUT R18, R9, R18, RZ, 0x3c, !PT ;  /* 0x0000001209127212 */ /* 0x000fe400078e3cff */
[----:B------:R-:W-:Y:S01]  /*2f30*/  FSETP.GT.AND P1, PT, R22, UR7, PT ;  /* 0x0000000716007c0b */ /* 0x000fe2000bf24000 */
[----:B------:R-:W-:Y:S01]  /*2f40*/  IMAD.SHL.U32 R16, R14, 0x2, RZ ;  /* 0x000000020e107824 */ /* 0x000fe200078e00ff */
[----:B------:R-:W-:Y:S01]  /*2f50*/  @!P3 LOP3.LUT R21, R19, 0xfdffffff, RZ, 0xc0, !PT ;  /* 0xfdffffff1315b812 */ /* 0x000fe200078ec0ff */
[----:B------:R-:W-:Y:S01]  /*2f60*/  IMAD.SHL.U32 R9, R18, 0x10, RZ ;  /* 0x0000001012097824 */ /* 0x000fe200078e00ff */
[----:B------:R-:W-:-:S02]  /*2f70*/  FSETP.LT.AND P1, PT, R22, UR6, P1 ;  /* 0x0000000616007c0b */ /* 0x000fc40008f21000 */
[----:B------:R-:W-:Y:S02]  /*2f80*/  SHF.R.U32.HI R22, RZ, 0x2, R17 ;  /* 0x00000002ff167819 */ /* 0x000fe40000011611 */
[----:B------:R-:W-:Y:S02]  /*2f90*/  LOP3.LUT R9, R18, R9, R16, 0x96, !PT ;  /* 0x0000000912097212 */ /* 0x000fe400078e9610 */
[----:B------:R-:W-:Y:S02]  /*2fa0*/  @P3 LOP3.LUT R21, R19, 0x2000000, RZ, 0xfc, !PT ;  /* 0x0200000013153812 */ /* 0x000fe400078efcff */
[----:B------:R-:W-:Y:S02]  /*2fb0*/  IADD3 R3, PT, PT, R20, 0x587c5, R3 ;  /* 0x000587c514037810 */ /* 0x000fe40007ffe003 */
[----:B------:R-:W-:Y:S02]  /*2fc0*/  LOP3.LUT R16, R22, R17, RZ, 0x3c, !PT ;  /* 0x0000001116107212 */ /* 0x000fe400078e3cff */
[----:B------:R-:W-:-:S02]  /*2fd0*/  LOP3.LUT R14, R9, R14, RZ, 0x3c, !PT ;  /* 0x0000000e090e7212 */ /* 0x000fc400078e3cff */
[C---:B------:R-:W-:Y:S02]  /*2fe0*/  @!P4 LOP3.LUT R19, R21.reuse, 0xfbffffff, RZ, 0xc0, !PT ;  /* 0xfbffffff1513c812 */ /* 0x040fe400078ec0ff */
[----:B------:R-:W-:Y:S01]  /*2ff0*/  @P4 LOP3.LUT R19, R21, 0x4000000, RZ, 0xfc, !PT ;  /* 0x0400000015134812 */ /* 0x000fe200078efcff */
[----:B------:R-:W-:Y:S01]  /*3000*/  IMAD.SHL.U32 R21, R16, 0x2, RZ ;  /* 0x0000000210157824 */ /* 0x000fe200078e00ff */
[----:B------:R-:W-:Y:S01]  /*3010*/  I2FP.F32.U32 R25, R3 ;  /* 0x0000000300197245 */ /* 0x000fe20000201000 */
[----:B------:R-:W-:Y:S01]  /*3020*/  IMAD.SHL.U32 R9, R14, 0x10, RZ ;  /* 0x000000100e097824 */ /* 0x000fe200078e00ff */
[C---:B------:R-:W-:Y:S01]  /*3030*/  @!P1 LOP3.LUT R23, R19.reuse, 0xf7ffffff, RZ, 0xc0, !PT ;  /* 0xf7ffffff13179812 */ /* 0x040fe200078ec0ff */
[----:B------:R-:W-:Y:S01]  /*3040*/  VIADD R3, R8, 0xb0f8a0 ;  /* 0x00b0f8a008037836 */ /* 0x000fe20000000000 */
[----:B------:R-:W-:Y:S01]  /*3050*/  @P1 LOP3.LUT R23, R19, 0x8000000, RZ, 0xfc, !PT ;  /* 0x0800000013171812 */ /* 0x000fe200078efcff */
[----:B------:R-:W-:Y:S01]  /*3060*/  FFMA R19, R25, R0, 1.1641532182693481445e-10 ;  /* 0x2f00000019137423 */ /* 0x000fe20000000000 */
[----:B------:R-:W-:-:S02]  /*3070*/  LOP3.LUT R25, R14, R9, R21, 0x96, !PT ;  /* 0x000000090e197212 */ /* 0x000fc400078e9615 */
[----:B------:R-:W-:Y:S02]  /*3080*/  SHF.R.U32.HI R22, RZ, 0x2, R15 ;  /* 0x00000002ff167819 */ /* 0x000fe4000001160f */
[----:B------:R-:W-:Y:S02]  /*3090*/  FSETP.GT.AND P1, PT, R19, UR7, PT ;  /* 0x0000000713007c0b */ /* 0x000fe4000bf24000 */
[----:B------:R-:W-:Y:S02]  /*30a0*/  LOP3.LUT R9, R22, R15, RZ, 0x3c, !PT ;  /* 0x0000000f16097212 */ /* 0x000fe400078e3cff */
[----:B------:R-:W-:Y:S02]  /*30b0*/  LOP3.LUT R16, R25, R16, RZ, 0x3c, !PT ;  /* 0x0000001019107212 */ /* 0x000fe400078e3cff */
[----:B------:R-:W-:Y:S01]  /*30c0*/  IADD3 R21, PT, PT, R3, 0x587c5, R18 ;  /* 0x000587c503157810 */ /* 0x000fe20007ffe012 */
[----:B------:R-:W-:Y:S01]  /*30d0*/  IMAD.SHL.U32 R22, R9, 0x2, RZ ;  /* 0x0000000209167824 */ /* 0x000fe200078e00ff */
[----:B------:R-:W-:Y:S01]  /*30e0*/  FSETP.GEU.OR P1, PT, R19, UR6, !P1 ;  /* 0x0000000613007c0b */ /* 0x000fe2000cf2e400 */
[----:B------:R-:W-:Y:S01]  /*30f0*/  IMAD.SHL.U32 R25, R16, 0x10, RZ ;  /* 0x0000001010197824 */ /* 0x000fe200078e00ff */
[----:B------:R-:W-:-:S02]  /*3100*/  IADD3 R19, PT, PT, R3, 0xb0f8a, R14 ;  /* 0x000b0f8a03137810 */ /* 0x000fc40007ffe00e */
[----:B------:R-:W-:Y:S02]  /*3110*/  I2FP.F32.U32 R21, R21 ;  /* 0x0000001500157245 */ /* 0x000fe40000201000 */
[----:B------:R-:W-:Y:S02]  /*3120*/  I2FP.F32.U32 R19, R19 ;  /* 0x0000001300137245 */ /* 0x000fe40000201000 */
[----:B------:R-:W-:Y:S01]  /*3130*/  LOP3.LUT R22, R16, R25, R22, 0x96, !PT ;  /* 0x0000001910167212 */ /* 0x000fe200078e9616 */
[-C--:B------:R-:W-:Y:S01]  /*3140*/  FFMA R21, R21, R0.reuse, 1.1641532182693481445e-10 ;  /* 0x2f00000015157423 */ /* 0x080fe20000000000 */
[----:B------:R-:W-:Y:S01]  /*3150*/  SHF.R.U32.HI R25, RZ, 0x2, R2 ;  /* 0x00000002ff197819 */ /* 0x000fe20000011602 */
[----:B------:R-:W-:Y:S01]  /*3160*/  FFMA R19, R19, R0, 1.1641532182693481445e-10 ;  /* 0x2f00000013137423 */ /* 0x000fe20000000000 */
[----:B------:R-:W-:Y:S02]  /*3170*/  LOP3.LUT R9, R22, R9, RZ, 0x3c, !PT ;  /* 0x0000000916097212 */ /* 0x000fe400078e3cff */
[----:B------:R-:W-:-:S02]  /*3180*/  LOP3.LUT R22, R25, R2, RZ, 0x3c, !PT ;  /* 0x0000000219167212 */ /* 0x000fc400078e3cff */
[----:B------:R-:W-:Y:S01]  /*3190*/  FSETP.GEU.AND P3, PT, R21, UR7, PT ;  /* 0x0000000715007c0b */ /* 0x000fe2000bf6e000 */
[----:B------:R-:W-:Y:S01]  /*31a0*/  IMAD.SHL.U32 R24, R9, 0x10, RZ ;  /* 0x0000001009187824 */ /* 0x000fe200078e00ff */
[C---:B------:R-:W-:Y:S02]  /*31b0*/  @!P1 LOP3.LUT R21, R23.reuse, 0x10000000, RZ, 0xfc, !PT ;  /* 0x1000000017159812 */ /* 0x040fe400078efcff */
[----:B------:R-:W-:Y:S02]  /*31c0*/  @P1 LOP3.LUT R21, R23, 0xefffffff, RZ, 0xc0, !PT ;  /* 0xefffffff17151812 */ /* 0x000fe400078ec0ff */
[----:B------:R-:W-:Y:S01]  /*31d0*/  FSETP.GEU.AND P1, PT, R19, UR7, PT ;  /* 0x0000000713007c0b */ /* 0x000fe2000bf2e000 */
[----:B------:R-:W-:Y:S01]  /*31e0*/  IMAD.SHL.U32 R19, R22, 0x2, RZ ;  /* 0x0000000216137824 */ /* 0x000fe200078e00ff */
[----:B------:R-:W-:Y:S02]  /*31f0*/  SHF.R.U32.HI R25, RZ, 0x2, R18 ;  /* 0x00000002ff197819 */ /* 0x000fe40000011612 */
[----:B------:R-:W-:-:S02]  /*3200*/  IADD3 R17, PT, PT, R20, 0xb0f8a, R17 ;  /* 0x000b0f8a14117810 */ /* 0x000fc40007ffe011 */
[----:B------:R-:W-:Y:S02]  /*3210*/  LOP3.LUT R23, R9, R24, R19, 0x96, !PT ;  /* 0x0000001809177212 */ /* 0x000fe400078e9613 */
[----:B------:R-:W-:Y:S02]  /*3220*/  IADD3 R15, PT, PT, R20, 0x10974f, R15 ;  /* 0x0010974f140f7810 */ /* 0x000fe40007ffe00f */
[----:B------:R-:W-:Y:S02]  /*3230*/  LOP3.LUT R20, R25, R18, RZ, 0x3c, !PT ;  /* 0x0000001219147212 */ /* 0x000fe400078e3cff */
[----:B------:R-:W-:Y:S02]  /*3240*/  LOP3.LUT R18, R23, R22, RZ, 0x3c, !PT ;  /* 0x0000001617127212 */ /* 0x000fe400078e3cff */
[----:B------:R-:W-:Y:S01]  /*3250*/  SHF.R.U32.HI R29, RZ, 0x2, R14 ;  /* 0x00000002ff1d7819 */ /* 0x000fe2000001160e */
[----:B------:R-:W-:Y:S01]  /*3260*/  IMAD.SHL.U32 R24, R20, 0x2, RZ ;  /* 0x0000000214187824 */ /* 0x000fe200078e00ff */
[----:B------:R-:W-:Y:S01]  /*3270*/  @!P3 LOP3.LUT R19, R1, 0x1, RZ, 0xfc, !PT ;  /* 0x000000010113b812 */ /* 0x000fe200078efcff */
[----:B------:R-:W-:Y:S01]  /*3280*/  IMAD.SHL.U32 R27, R18, 0x10, RZ ;  /* 0x00000010121b7824 */ /* 0x000fe200078e00ff */
[----:B------:R-:W-:-:S02]  /*3290*/  LOP3.LUT R14, R29, R14, RZ, 0x3c, !PT ;  /* 0x0000000e1d0e7212 */ /* 0x000fc400078e3cff */
[----:B------:R-:W-:Y:S02]  /*32a0*/  @P3 LOP3.LUT R19, R1, 0xfffffffe, RZ, 0xc0, !PT ;  /* 0xfffffffe01133812 */ /* 0x000fe400078ec0ff */
[----:B------:R-:W-:Y:S01]  /*32b0*/  LOP3.LUT R27, R18, R27, R24, 0x96, !PT ;  /* 0x0000001b121b7212 */ /* 0x000fe200078e9618 */
[----:B------:R-:W-:Y:S01]  /*32c0*/  IMAD.SHL.U32 R24, R14, 0x2, RZ ;  /* 0x000000020e187824 */ /* 0x000fe200078e00ff */
[--C-:B------:R-:W-:Y:S01]  /*32d0*/  IADD3 R22, PT, PT, R3, 0x10974f, R16.reuse ;  /* 0x0010974f03167810 */ /* 0x100fe20007ffe010 */
[----:B------:R-:W-:Y:S01]  /*32e0*/  IMAD.IADD R3, R2, 0x1, R3 ;  /* 0x0000000102037824 */ /* 0x000fe200078e0203 */
[----:B------:R-:W-:Y:S02]  /*32f0*/  LOP3.LUT R20, R27, R20, RZ, 0x3c, !PT ;  /* 0x000000141b147212 */ /* 0x000fe400078e3cff */
[C---:B------:R-:W-:Y:S02]  /*3300*/  @P1 LOP3.LUT R23, R19.reuse, 0xfffffffd, RZ, 0xc0, !PT ;  /* 0xfffffffd13171812 */ /* 0x040fe400078ec0ff */
[----:B------:R-:W-:Y:S01]  /*3310*/  I2FP.F32.U32 R25, R22 ;  /* 0x0000001600197245 */ /* 0x000fe20000201000 */
[----:B------:R-:W-:Y:S01]  /*3320*/  IMAD.SHL.U32 R27, R20, 0x10, RZ ;  /* 0x00000010141b7824 */ /* 0x000fe200078e00ff */
[----:B------:R-:W-:Y:S01]  /*3330*/  @!P1 LOP3.LUT R23, R19, 0x2, RZ, 0xfc, !PT ;  /* 0x0000000213179812 */ /* 0x000fe200078efcff */
[----:B------:R-:W-:Y:S01]  /*3340*/  VIADD R19, R8, 0xc717b4 ;  /* 0x00c717b408137836 */ /* 0x000fe20000000000 */
[----:B------:R-:W-:Y:S01]  /*3350*/  SHF.R.U32.HI R29, RZ, 0x2, R16 ;  /* 0x00000002ff1d7819 */ /* 0x000fe20000011610 */
[----:B------:R-:W-:Y:S01]  /*3360*/  FFMA R25, R25, R0, 1.1641532182693481445e-10 ;  /* 0x2f00000019197423 */ /* 0x000fe20000000000 */
[----:B------:R-:W-:Y:S01]  /*3370*/  LOP3.LUT R27, R20, R27, R24, 0x96, !PT ;  /* 0x0000001b141b7212 */ /* 0x000fe200078e9618 */
[----:B------:R-:W-:Y:S01]  /*3380*/  IMAD.IADD R22, R9, 0x1, R19 ;  /* 0x0000000109167824 */ /* 0x000fe200078e0213 */
[----:B------:R-:W-:-:S02]  /*3390*/  LOP3.LUT R16, R29, R16, RZ, 0x3c, !PT ;  /* 0x000000101d107212 */ /* 0x000fc400078e3cff */
[----:B------:R-:W-:Y:S02]  /*33a0*/  LOP3.LUT R14, R27, R14, RZ, 0x3c, !PT ;  /* 0x0000000e1b0e7212 */ /* 0x000fe400078e3cff */
[----:B------:R-:W-:Y:S02]  /*33b0*/  FSETP.GEU.AND P3, PT, R25, UR7, PT ;  /* 0x0000000719007c0b */ /* 0x000fe4000bf6e000 */
[----:B------:R-:W-:Y:S01]  /*33c0*/  I2FP.F32.U32 R25, R22 ;  /* 0x0000001600197245 */ /* 0x000fe20000201000 */
[----:B------:R-:W-:Y:S01]  /*33d0*/  IMAD.SHL.U32 R22, R16, 0x2, RZ ;  /* 0x0000000210167824 */ /* 0x000fe200078e00ff */
[----:B------:R-:W-:Y:S01]  /*33e0*/  I2FP.F32.U32 R27, R17 ;  /* 0x00000011001b7245 */ /* 0x000fe20000201000 */
[C---:B------:R-:W-:Y:S01]  /*33f0*/  IMAD.SHL.U32 R17, R14.reuse, 0x10, RZ ;  /* 0x000000100e117824 */ /* 0x040fe200078e00ff */
[----:B------:R-:W-:Y:S01]  /*3400*/  SHF.R.U32.HI R29, RZ, 0x2, R20 ;  /* 0x00000002ff1d7819 */ /* 0x000fe20000011614 */
[-C--:B------:R-:W-:Y:S02]  /*3410*/  FFMA R25, R25, R0.reuse, 1.1641532182693481445e-10 ;  /* 0x2f00000019197423 */ /* 0x080fe40000000000 */
[----:B------:R-:W-:Y:S01]  /*3420*/  FFMA R27, R27, R0, 1.1641532182693481445e-10 ;  /* 0x2f0000001b1b7423 */ /* 0x000fe20000000000 */
[----:B------:R-:W-:-:S02]  /*3430*/  LOP3.LUT R17, R14, R17, R22, 0x96, !PT ;  /* 0x000000110e117212 */ /* 0x000fc400078e9616 */
[----:B------:R-:W-:Y:S02]  /*3440*/  SHF.R.U32.HI R22, RZ, 0x2, R9 ;  /* 0x00000002ff167819 */ /* 0x000fe40000011609 */
[----:B------:R-:W-:Y:S02]  /*3450*/  FSETP.GEU.AND P4, PT, R25, UR7, PT ;  /* 0x0000000719007c0b */ /* 0x000fe4000bf8e000 */
[----:B------:R-:W-:Y:S02]  /*3460*/  LOP3.LUT R9, R22, R9, RZ, 0x3c, !PT ;  /* 0x0000000916097212 */ /* 0x000fe400078e3cff */
[----:B------:R-:W-:Y:S02]  /*3470*/  LOP3.LUT R16, R17, R16, RZ, 0x3c, !PT ;  /* 0x0000001011107212 */ /* 0x000fe400078e3cff */
[----:B------:R-:W-:Y:S01]  /*3480*/  IADD3 R17, PT, PT, R19, 0x587c5, R18 ;  /* 0x000587c513117810 */ /* 0x000fe20007ffe012 */
[----:B------:R-:W-:Y:S01]  /*3490*/  IMAD.SHL.U32 R22, R9, 0x2, RZ ;  /* 0x0000000209167824 */ /* 0x000fe200078e00ff */
[C---:B------:R-:W-:Y:S01]  /*34a0*/  @P3 LOP3.LUT R24, R23.reuse, 0xfffffffb, RZ, 0xc0, !PT ;  /* 0xfffffffb17183812 */ /* 0x040fe200078ec0ff */
[----:B------:R-:W-:Y:S01]  /*34b0*/  IMAD.SHL.U32 R25, R16, 0x10, RZ ;  /* 0x0000001010197824 */ /* 0x000fe200078e00ff */
[----:B------:R-:W-:-:S02]  /*34c0*/  @!P3 LOP3.LUT R24, R23, 0x4, RZ, 0xfc, !PT ;  /* 0x000000041718b812 */ /* 0x000fc400078efcff */
[----:B------:R-:W-:Y:S02]  /*34d0*/  I2FP.F32.U32 R17, R17 ;  /* 0x0000001100117245 */ /* 0x000fe40000201000 */
[----:B------:R-:W-:Y:S02]  /*34e0*/  LOP3.LUT R26, R16, R25, R22, 0x96, !PT ;  /* 0x00000019101a7212 */ /* 0x000fe400078e9616 */
[C---:B------:R-:W-:Y:S01]  /*34f0*/  @P4 LOP3.LUT R23, R24.reuse, 0xfffffff7, RZ, 0xc0, !PT ;  /* 0xfffffff718174812 */ /* 0x040fe200078ec0ff */
[----:B------:R-:W-:Y:S01]  /*3500*/  FFMA R22, R17, R0, 1.1641532182693481445e-10 ;  /* 0x2f00000011167423 */ /* 0x000fe20000000000 */
[----:B------:R-:W-:Y:S02]  /*3510*/  SHF.R.U32.HI R25, RZ, 0x2, R18 ;  /* 0x00000002ff197819 */ /* 0x000fe40000011612 */
[----:B------:R-:W-:Y:S02]  /*3520*/  @!P4 LOP3.LUT R23, R24, 0x8, RZ, 0xfc, !PT ;  /* 0x000000081817c812 */ /* 0x000fe400078efcff */
[----:B------:R-:W-:-:S02]  /*3530*/  IADD3 R24, PT, PT, R19, 0xb0f8a, R20 ;  /* 0x000b0f8a13187810 */ /* 0x000fc40007ffe014 */
[----:B------:R-:W-:Y:S02]  /*3540*/  LOP3.LUT R18, R25, R18, RZ, 0x3c, !PT ;  /* 0x0000001219127212 */ /* 0x000fe400078e3cff */
[----:B------:R-:W-:Y:S02]  /*3550*/  LOP3.LUT R17, R26, R9, RZ, 0x3c, !PT ;  /* 0x000000091a117212 */ /* 0x000fe400078e3cff */
[----:B------:R-:W-:Y:S01]  /*3560*/  I2FP.F32.U32 R25, R24 ;  /* 0x0000001800197245 */ /* 0x000fe20000201000 */
[----:B------:R-:W-:Y:S01]  /*3570*/  IMAD.SHL.U32 R9, R18, 0x2, RZ ;  /* 0x0000000212097824 */ /* 0x000fe200078e00ff */
[----:B------:R-:W-:Y:S01]  /*3580*/  FSETP.GEU.AND P3, PT, R22, UR7, PT ;  /* 0x0000000716007c0b */ /* 0x000fe2000bf6e000 */
[----:B------:R-:W-:Y:S01]  /*3590*/  IMAD.SHL.U32 R22, R17, 0x10, RZ ;  /* 0x0000001011167824 */ /* 0x000fe200078e00ff */
[----:B------:R-:W-:Y:S01]  /*35a0*/  FSETP.GT.AND P1, PT, R27, UR7, PT ;  /* 0x000000071b007c0b */ /* 0x000fe2000bf24000 */
[----:B------:R-:W-:Y:S01]  /*35b0*/  FFMA R25, R25, R0, 1.1641532182693481445e-10 ;  /* 0x2f00000019197423 */ /* 0x000fe20000000000 */
[----:B------:R-:W-:-:S02]  /*35c0*/  IADD3 R19, PT, PT, R19, 0x10974f, R14 ;  /* 0x0010974f13137810 */ /* 0x000fc40007ffe00e */
[----:B------:R-:W-:Y:S02]  /*35d0*/  FSETP.LT.AND P1, PT, R27, UR6, P1 ;  /* 0x000000061b007c0b */ /* 0x000fe40008f21000 */
[----:B------:R-:W-:Y:S02]  /*35e0*/  LOP3.LUT R27, R17, R22, R9, 0x96, !PT ;  /* 0x00000016111b7212 */ /* 0x000fe400078e9609 */
[----:B------:R-:W-:Y:S02]  /*35f0*/  FSETP.GEU.AND P4, PT, R25, UR7, PT ;  /* 0x0000000719007c0b */ /* 0x000fe4000bf8e000 */
[----:B------:R-:W-:Y:S02]  /*3600*/  I2FP.F32.U32 R25, R19 ;  /* 0x0000001300197245 */ /* 0x000fe40000201000 */
[----:B------:R-:W-:Y:S01]  /*3610*/  LOP3.LUT R9, R29, R20, RZ, 0x3c, !PT ;  /* 0x000000141d097212 */ /* 0x000fe200078e3cff */
[----:B------:R-:W-:Y:S01]  /*3620*/  VIADD R20, R8, 0xdd36c8 ;  /* 0x00dd36c808147836 */ /* 0x000fe20000000000 */
[----:B------:R-:W-:Y:S01]  /*3630*/  LOP3.LUT R19, R27, R18, RZ, 0x3c, !PT ;  /* 0x000000121b137212 */ /* 0x000fe200078e3cff */
[----:B------:R-:W-:Y:S01]  /*3640*/  FFMA R25, R25, R0, 1.1641532182693481445e-10 ;  /* 0x2f00000019197423 */ /* 0x000fe20000000000 */
[----:B------:R-:W-:Y:S01]  /*3650*/  @!P3 LOP3.LUT R22, R23, 0x10, RZ, 0xfc, !PT ;  /* 0x000000101716b812 */ /* 0x000fe200078efcff */
[----:B------:R-:W-:Y:S01]  /*3660*/  IMAD.SHL.U32 R26, R9, 0x2, RZ ;  /* 0x00000002091a7824 */ /* 0x000fe200078e00ff */
[----:B------:R-:W-:Y:S01]  /*3670*/  @P3 LOP3.LUT R22, R23, 0xffffffef, RZ, 0xc0, !PT ;  /* 0xffffffef17163812 */ /* 0x000fe200078ec0ff */
[----:B------:R-:W-:Y:S01]  /*3680*/  IMAD.SHL.U32 R24, R19, 0x10, RZ ;  /* 0x0000001013187824 */ /* 0x000fe200078e00ff */
[----:B------:R-:W-:Y:S01]  /*3690*/  FSETP.GEU.AND P3, PT, R25, UR7, PT ;  /* 0x0000000719007c0b */ /* 0x000fe2000bf6e000 */
[----:B------:R-:W-:Y:S01]  /*36a0*/  IMAD.IADD R18, R16, 0x1, R20 ;  /* 0x0000000110127824 */ /* 0x000fe200078e0214 */
[----:B------:R-:W-:-:S02]  /*36b0*/  SHF.R.U32.HI R25, RZ, 0x2, R14 ;  /* 0x00000002ff197819 */ /* 0x000fc4000001160e */
[----:B------:R-:W-:Y:S02]  /*36c0*/  LOP3.LUT R24, R19, R24, R26, 0x96, !PT ;  /* 0x0000001813187212 */ /* 0x000fe400078e961a */
[----:B------:R-:W-:Y:S02]  /*36d0*/  I2FP.F32.U32 R23, R18 ;  /* 0x0000001200177245 */ /* 0x000fe40000201000 */
[----:B------:R-:W-:Y:S02]  /*36e0*/  LOP3.LUT R9, R24, R9, RZ, 0x3c, !PT ;  /* 0x0000000918097212 */ /* 0x000fe400078e3cff */
[----:B------:R-:W-:Y:S01]  /*36f0*/  LOP3.LUT R14, R25, R14, RZ, 0x3c, !PT ;  /* 0x0000000e190e7212 */ /* 0x000fe200078e3cff */
[----:B------:R-:W-:Y:S01]  /*3700*/  FFMA R23, R23, R0, 1.1641532182693481445e-10 ;  /* 0x2f00000017177423 */ /* 0x000fe20000000000 */
[C---:B------:R-:W-:Y:S02]  /*3710*/  @P4 LOP3.LUT R24, R22.reuse, 0xffffffdf, RZ, 0xc0, !PT ;  /* 0xffffffdf16184812 */ /* 0x040fe400078ec0ff */
[----:B------:R-:W-:Y:S01]  /*3720*/  @!P4 LOP3.LUT R24, R22, 0x20, RZ, 0xfc, !PT ;  /* 0x000000201618c812 */ /* 0x000fe200078efcff */
[----:B------:R-:W-:Y:S01]  /*3730*/  IMAD.SHL.U32 R25, R14, 0x2, RZ ;  /* 0x000000020e197824 */ /* 0x000fe200078e00ff */
[----:B------:R-:W-:Y:S01]  /*3740*/  @!P1 LOP3.LUT R18, R21, 0xdfffffff, RZ, 0xc0, !PT ;  /* 0xdfffffff15129812 */ /* 0x000fe200078ec0ff */
[----:B------:R-:W-:Y:S01]  /*3750*/  IMAD.SHL.U32 R22, R9, 0x10, RZ ;  /* 0x0000001009167824 */ /* 0x000fe200078e00ff */
[----:B------:R-:W-:-:S02]  /*3760*/  @P1 LOP3.LUT R18, R21, 0x20000000, RZ, 0xfc, !PT ;  /* 0x2000000015121812 */ /* 0x000fc400078efcff */
[----:B------:R-:W-:Y:S02]  /*3770*/  FSETP.GEU.AND P1, PT, R23, UR7, PT ;  /* 0x0000000717007c0b */ /* 0x000fe4000bf2e000 */
[----:B------:R-:W-:Y:S02]  /*3780*/  LOP3.LUT R25, R9, R22, R25, 0x96, !PT ;  /* 0x0000001609197212 */ /* 0x000fe400078e9619 */
[----:B------:R-:W-:Y:S02]  /*3790*/  SHF.R.U32.HI R23, RZ, 0x2, R16 ;  /* 0x00000002ff177819 */ /* 0x000fe40000011610 */
[----:B------:R-:W-:Y:S02]  /*37a0*/  LOP3.LUT R14, R25, R14, RZ, 0x3c, !PT ;  /* 0x0000000e190e7212 */ /* 0x000fe400078e3cff */
[----:B------:R-:W-:Y:S02]  /*37b0*/  LOP3.LUT R16, R23, R16, RZ, 0x3c, !PT ;  /* 0x0000001017107212 */ /* 0x000fe400078e3cff */
[----:B------:R-:W-:Y:S01]  /*37c0*/  IADD3 R21, PT, PT, R20, 0x587c5, R17 ;  /* 0x000587c514157810 */ /* 0x000fe20007ffe011 */
[----:B------:R-:W-:Y:S01]  /*37d0*/  IMAD.SHL.U32 R23, R14, 0x10, RZ ;  /* 0x000000100e177824 */ /* 0x000fe200078e00ff */
[----:B------:R-:W-:-:S02]  /*37e0*/  @P3 LOP3.LUT R22, R24, 0xffffffbf, RZ, 0xc0, !PT ;  /* 0xffffffbf18163812 */ /* 0x000fc400078ec0ff */
[----:B------:R-:W-:Y:S01]  /*37f0*/  @!P3 LOP3.LUT R22, R24, 0x40, RZ, 0xfc, !PT ;  /* 0x000000401816b812 */ /* 0x000fe200078efcff */
[----:B------:R-:W-:Y:S01]  /*3800*/  IMAD.SHL.U32 R24, R16, 0x2, RZ ;  /* 0x0000000210187824 */ /* 0x000fe200078e00ff */
[----:B------:R-:W-:-:S04]  /*3810*/  I2FP.F32.U32 R21, R21 ;  /* 0x0000001500157245 */ /* 0x000fc80000201000 */
[----:B------:R-:W-:Y:S01]  /*3820*/  LOP3.LUT R25, R14, R23, R24, 0x96, !PT ;  /* 0x000000170e197212 */ /* 0x000fe200078e9618 */
[----:B------:R-:W-:Y:S01]  /*3830*/  FFMA R21, R21, R0, 1.1641532182693481445e-10 ;  /* 0x2f00000015157423 */ /* 0x000fe20000000000 */
[----:B------:R-:W-:Y:S02]  /*3840*/  SHF.R.U32.HI R24, RZ, 0x2, R17 ;  /* 0x00000002ff187819 */ /* 0x000fe40000011611 */
[----:B------:R-:W-:Y:S02]  /*3850*/  LOP3.LUT R16, R25, R16, RZ, 0x3c, !PT ;  /* 0x0000001019107212 */ /* 0x000fe400078e3cff */
[----:B------:R-:W-:Y:S02]  /*3860*/  LOP3.LUT R17, R24, R17, RZ, 0x3c, !PT ;  /* 0x0000001118117212 */ /* 0x000fe400078e3cff */
[----:B------:R-:W-:Y:S01]  /*3870*/  FSETP.GEU.AND P3, PT, R21, UR7, PT ;  /* 0x0000000715007c0b */ /* 0x000fe2000bf6e000 */
[----:B------:R-:W-:Y:S01]  /*3880*/  IMAD.SHL.U32 R27, R16, 0x10, RZ ;  /* 0x00000010101b7824 */ /* 0x000fe200078e00ff */
[----:B------:R-:W-:-:S02]  /*3890*/  IADD3 R21, PT, PT, R20, 0xb0f8a, R19 ;  /* 0x000b0f8a14157810 */ /* 0x000fc40007ffe013 */
[C---:B------:R-:W-:Y:S02]  /*38a0*/  @P1 LOP3.LUT R23, R22.reuse, 0xffffff7f, RZ, 0xc0, !PT ;  /* 0xffffff7f16171812 */ /* 0x040fe400078ec0ff */
[----:B------:R-:W-:Y:S01]  /*38b0*/  @!P1 LOP3.LUT R23, R22, 0x80, RZ, 0xfc, !PT ;  /* 0x0000008016179812 */ /* 0x000fe200078efcff */
[----:B------:R-:W-:Y:S01]  /*38c0*/  IMAD.SHL.U32 R22, R17, 0x2, RZ ;  /* 0x0000000211167824 */ /* 0x000fe200078e00ff */
[----:B------:R-:W-:Y:S02]  /*38d0*/  IADD3 R20, PT, PT, R20, 0x10974f, R9 ;  /* 0x0010974f14147810 */ /* 0x000fe40007ffe009 */
[----:B------:R-:W-:Y:S02]  /*38e0*/  I2FP.F32.U32 R21, R21 ;  /* 0x0000001500157245 */ /* 0x000fe40000201000 */
[----:B------:R-:W-:Y:S02]  /*38f0*/  I2FP.F32.U32 R25, R20 ;  /* 0x0000001400197245 */ /* 0x000fe40000201000 */
[----:B------:R-:W-:Y:S01]  /*3900*/  LOP3.LUT R22, R16, R27, R22, 0x96, !PT ;  /* 0x0000001b10167212 */ /* 0x000fe200078e9616 */
[-C--:B------:R-:W-:Y:S01]  /*3910*/  FFMA R21, R21, R0.reuse, 1.1641532182693481445e-10 ;  /* 0x2f00000015157423 */ /* 0x080fe20000000000 */
[----:B------:R-:W-:Y:S01]  /*3920*/  SHF.R.U32.HI R20, RZ, 0x2, R19 ;  /* 0x00000002ff147819 */ /* 0x000fe20000011613 */
[----:B------:R-:W-:Y:S01]  /*3930*/  FFMA R25, R25, R0, 1.1641532182693481445e-10 ;  /* 0x2f00000019197423 */ /* 0x000fe20000000000 */
[----:B------:R-:W-:-:S02]  /*3940*/  LOP3.LUT R17, R22, R17, RZ, 0x3c, !PT ;  /* 0x0000001116117212 */ /* 0x000fc400078e3cff */
[----:B------:R-:W-:Y:S01]  /*3950*/  LOP3.LUT R2, R20, R19, RZ, 0x3c, !PT ;  /* 0x0000001314027212 */ /* 0x000fe200078e3cff */
[----:B------:R-:W-:Y:S01]  /*3960*/  VIADD R19, R8, 0xf355dc ;  /* 0x00f355dc08137836 */ /* 0x000fe20000000000 */
[----:B------:R-:W-:Y:S01]  /*3970*/  FSETP.GEU.AND P1, PT, R21, UR7, PT ;  /* 0x0000000715007c0b */ /* 0x000fe2000bf2e000 */
[----:B------:R-:W-:Y:S01]  /*3980*/  IMAD.SHL.U32 R20, R17, 0x10, RZ ;  /* 0x0000001011147824 */ /* 0x000fe200078e00ff */
[C---:B------:R-:W-:Y:S02]  /*3990*/  @!P3 LOP3.LUT R21, R23.reuse, 0x100, RZ, 0xfc, !PT ;  /* 0x000001001715b812 */ /* 0x040fe400078efcff */
[----:B------:R-:W-:Y:S01]  /*39a0*/  @P3 LOP3.LUT R21, R23, 0xfffffeff, RZ, 0xc0, !PT ;  /* 0xfffffeff17153812 */ /* 0x000fe200078ec0ff */
[----:B------:R-:W-:Y:S01]  /*39b0*/  IMAD.SHL.U32 R23, R2, 0x2, RZ ;  /* 0x0000000202177824 */ /* 0x000fe200078e00ff */
[----:B------:R-:W-:Y:S02]  /*39c0*/  SHF.R.U32.HI R24, RZ, 0x2, R9 ;  /* 0x00000002ff187819 */ /* 0x000fe40000011609 */
[----:B------:R-:W-:-:S02]  /*39d0*/  FSETP.GEU.AND P3, PT, R25, UR7, PT ;  /* 0x0000000719007c0b */ /* 0x000fc4000bf6e000 */
[----:B------:R-:W-:Y:S01]  /*39e0*/  LOP3.LUT R23, R17, R20, R23, 0x96, !PT ;  /* 0x0000001411177212 */ /* 0x000fe200078e9617 */
[----:B------:R-:W-:Y:S01]  /*39f0*/  IMAD.IADD R20, R14, 0x1, R19 ;  /* 0x000000010e147824 */ /* 0x000fe200078e0213 */
[----:B------:R-:W-:Y:S02]  /*3a00*/  LOP3.LUT R9, R24, R9, RZ, 0x3c, !PT ;  /* 0x0000000918097212 */ /* 0x000fe400078e3cff */
[----:B------:R-:W-:Y:S02]  /*3a10*/  LOP3.LUT R2, R23, R2, RZ, 0x3c, !PT ;  /* 0x0000000217027212 */ /* 0x000fe400078e3cff */
[C---:B------:R-:W-:Y:S02]  /*3a20*/  @P1 LOP3.LUT R22, R21.reuse, 0xfffffdff, RZ, 0xc0, !PT ;  /* 0xfffffdff15161812 */ /* 0x040fe400078ec0ff */
[----:B------:R-:W-:Y:S01]  /*3a30*/  @!P1 LOP3.LUT R22, R21, 0x200, RZ, 0xfc, !PT ;  /* 0x0000020015169812 */ /* 0x000fe200078efcff */
[----:B------:R-:W-:Y:S01]  /*3a40*/  IMAD.SHL.U32 R23, R2, 0x10, RZ ;  /* 0x0000001002177824 */ /* 0x000fe200078e00ff */
[----:B------:R-:W-:Y:S01]  /*3a50*/  I2FP.F32.U32 R21, R20 ;  /* 0x0000001400157245 */ /* 0x000fe20000201000 */
[----:B------:R-:W-:Y:S01]  /*3a60*/  IMAD.SHL.U32 R20, R9, 0x2, RZ ;  /* 0x0000000209147824 */ /* 0x000fe200078e00ff */
[----:B------:R-:W-:-:S03]  /*3a70*/  SHF.R.U32.HI R25, RZ, 0x2, R14 ;  /* 0x00000002ff197819 */ /* 0x000fc6000001160e */
[----:B------:R-:W-:Y:S01]  /*3a80*/  FFMA R21, R21, R0, 1.1641532182693481445e-10 ;  /* 0x2f00000015157423 */ /* 0x000fe20000000000 */
[----:B------:R-:W-:Y:S02]  /*3a90*/  LOP3.LUT R24, R2, R23, R20, 0x96, !PT ;  /* 0x0000001702187212 */ /* 0x000fe400078e9614 */
[----:B------:R-:W-:Y:S02]  /*3aa0*/  LOP3.LUT R14, R25, R14, RZ, 0x3c, !PT ;  /* 0x0000000e190e7212 */ /* 0x000fe400078e3cff */
[----:B------:R-:W-:Y:S02]  /*3ab0*/  LOP3.LUT R9, R24, R9, RZ, 0x3c, !PT ;  /* 0x0000000918097212 */ /* 0x000fe400078e3cff */
[----:B------:R-:W-:Y:S01]  /*3ac0*/  @P3 LOP3.LUT R23, R22, 0xfffffbff, RZ, 0xc0, !PT ;  /* 0xfffffbff16173812 */ /* 0x000fe200078ec0ff */
[----:B------:R-:W-:Y:S01]  /*3ad0*/  IMAD.SHL.U32 R24, R14, 0x2, RZ ;  /* 0x000000020e187824 */ /* 0x000fe200078e00ff */
[----:B------:R-:W-:Y:S02]  /*3ae0*/  IADD3 R20, PT, PT, R19, 0x587c5, R16 ;  /* 0x000587c513147810 */ /* 0x000fe40007ffe010 */
[----:B------:R-:W-:Y:S01]  /*3af0*/  @!P3 LOP3.LUT R23, R22, 0x400, RZ, 0xfc, !PT ;  /* 0x000004001617b812 */ /* 0x000fe200078efcff */
[----:B------:R-:W-:Y:S01]  /*3b00*/  IMAD.SHL.U32 R22, R9, 0x10, RZ ;  /* 0x0000001009167824 */ /* 0x000fe200078e00ff */
[----:B------:R-:W-:-:S02]  /*3b10*/  FSETP.GEU.AND P1, PT, R21, UR7, PT ;  /* 0x0000000715007c0b */ /* 0x000fc4000bf2e000 */
[----:B------:R-:W-:Y:S02]  /*3b20*/  I2FP.F32.U32 R21, R20 ;  /* 0x0000001400157245 */ /* 0x000fe40000201000 */
[----:B------:R-:W-:Y:S02]  /*3b30*/  SHF.R.U32.HI R25, RZ, 0x2, R16 ;  /* 0x00000002ff197819 */ /* 0x000fe40000011610 */
[----:B------:R-:W-:Y:S01]  /*3b40*/  LOP3.LUT R27, R9, R22, R24, 0x96, !PT ;  /* 0x00000016091b7212 */ /* 0x000fe200078e9618 */
[----:B------:R-:W-:Y:S01]  /*3b50*/  FFMA R21, R21, R0, 1.1641532182693481445e-10 ;  /* 0x2f00000015157423 */ /* 0x000fe20000000000 */
[----:B------:R-:W-:Y:S02]  /*3b60*/  LOP3.LUT R16, R25, R16, RZ, 0x3c, !PT ;  /* 0x0000001019107212 */ /* 0x000fe400078e3cff */
[----:B------:R-:W-:Y:S02]  /*3b70*/  LOP3.LUT R14, R27, R14, RZ, 0x3c, !PT ;  /* 0x0000000e1b0e7212 */ /* 0x000fe400078e3cff */
[----:B------:R-:W-:Y:S01]  /*3b80*/  IADD3 R20, PT, PT, R19, 0xb0f8a, R17 ;  /* 0x000b0f8a13147810 */ /* 0x000fe20007ffe011 */
[----:B------:R-:W-:Y:S01]  /*3b90*/  IMAD.SHL.U32 R22, R16, 0x2, RZ ;  /* 0x0000000210167824 */ /* 0x000fe200078e00ff */
[----:B------:R-:W-:Y:S01]  /*3ba0*/  FSETP.GEU.AND P3, PT, R21, UR7, PT ;  /* 0x0000000715007c0b */ /* 0x000fe2000bf6e000 */
[----:B------:R-:W-:Y:S01]  /*3bb0*/  IMAD.SHL.U32 R21, R14, 0x10, RZ ;  /* 0x000000100e157824 */ /* 0x000fe200078e00ff */
[----:B------:R-:W-:-:S02]  /*3bc0*/  I2FP.F32.U32 R25, R20 ;  /* 0x0000001400197245 */ /* 0x000fc40000201000 */
[----:B------:R-:W-:Y:S02]  /*3bd0*/  @P1 LOP3.LUT R20, R23, 0xfffff7ff, RZ, 0xc0, !PT ;  /* 0xfffff7ff17141812 */ /* 0x000fe400078ec0ff */
[----:B------:R-:W-:Y:S01]  /*3be0*/  IADD3 R19, PT, PT, R19, 0x10974f, R2 ;  /* 0x0010974f13137810 */ /* 0x000fe20007ffe002 */
[----:B------:R-:W-:Y:S01]  /*3bf0*/  FFMA R25, R25, R0, 1.1641532182693481445e-10 ;  /* 0x2f00000019197423 */ /* 0x000fe20000000000 */
[----:B------:R-:W-:Y:S02]  /*3c00*/  @!P1 LOP3.LUT R20, R23, 0x800, RZ, 0xfc, !PT ;  /* 0x0000080017149812 */ /* 0x000fe400078efcff */
[----:B------:R-:W-:Y:S02]  /*3c10*/  SHF.R.U32.HI R24, RZ, 0x2, R17 ;  /* 0x00000002ff187819 */ /* 0x000fe40000011611 */
[----:B------:R-:W-:Y:S02]  /*3c20*/  LOP3.LUT R23, R14, R21, R22, 0x96, !PT ;  /* 0x000000150e177212 */ /* 0x000fe400078e9616 */
[----:B------:R-:W-:-:S02]  /*3c30*/  I2FP.F32.U32 R21, R19 ;  /* 0x0000001300157245 */ /* 0x000fc40000201000 */
[----:B------:R-:W-:Y:S01]  /*3c40*/  LOP3.LUT R19, R24, R17, RZ, 0x3c, !PT ;  /* 0x0000001118137212 */ /* 0x000fe200078e3cff */
[----:B------:R-:W-:Y:S01]  /*3c50*/  VIADD R17, R8, 0x10974f0 ;  /* 0x010974f008117836 */ /* 0x000fe20000000000 */
[----:B------:R-:W-:Y:S01]  /*3c60*/  LOP3.LUT R16, R23, R16, RZ, 0x3c, !PT ;  /* 0x0000001017107212 */ /* 0x000fe200078e3cff */
[----:B------:R-:W-:Y:S01]  /*3c70*/  FFMA R21, R21, R0, 1.1641532182693481445e-10 ;  /* 0x2f00000015157423 */ /* 0x000fe20000000000 */
[----:B------:R-:W-:Y:S01]  /*3c80*/  FSETP.GEU.AND P1, PT, R25, UR7, PT ;  /* 0x0000000719007c0b */ /* 0x000fe2000bf2e000 */
[----:B------:R-:W-:Y:S01]  /*3c90*/  IMAD.SHL.U32 R22, R19, 0x2, RZ ;  /* 0x0000000213167824 */ /* 0x000fe200078e00ff */
[----:B------:R-:W-:Y:S01]  /*3ca0*/  @!P3 LOP3.LUT R24, R20, 0x1000, RZ, 0xfc, !PT ;  /* 0x000010001418b812 */ /* 0x000fe200078efcff */
[----:B------:R-:W-:Y:S01]  /*3cb0*/  IMAD.SHL.U32 R23, R16, 0x10, RZ ;  /* 0x0000001010177824 */ /* 0x000fe200078e00ff */
[----:B------:R-:W-:Y:S01]  /*3cc0*/  @P3 LOP3.LUT R24, R20, 0xffffefff, RZ, 0xc0, !PT ;  /* 0xffffefff14183812 */ /* 0x000fe200078ec0ff */
[----:B------:R-:W-:Y:S01]  /*3cd0*/  IMAD.IADD R20, R9, 0x1, R17 ;  /* 0x0000000109147824 */ /* 0x000fe200078e0211 */
[----:B------:R-:W-:-:S02]  /*3ce0*/  FSETP.GEU.AND P3, PT, R21, UR7, PT ;  /* 0x0000000715007c0b */ /* 0x000fc4000bf6e000 */
[----:B------:R-:W-:Y:S02]  /*3cf0*/  LOP3.LUT R26, R16, R23, R22, 0x96, !PT ;  /* 0x00000017101a7212 */ /* 0x000fe400078e9616 */
[----:B------:R-:W-:Y:S02]  /*3d00*/  SHF.R.U32.HI R23, RZ, 0x2, R2 ;  /* 0x00000002ff177819 */ /* 0x000fe40000011602 */
[----:B------:R-:W-:Y:S02]  /*3d10*/  I2FP.F32.U32 R21, R20 ;  /* 0x0000001400157245 */ /* 0x000fe40000201000 */
[----:B------:R-:W-:Y:S02]  /*3d20*/  LOP3.LUT R20, R23, R2, RZ, 0x3c, !PT ;  /* 0x0000000217147212 */ /* 0x000fe400078e3cff */
[----:B------:R-:W-:Y:S01]  /*3d30*/  LOP3.LUT R2, R26, R19, RZ, 0x3c, !PT ;  /* 0x000000131a027212 */ /* 0x000fe200078e3cff */
[----:B------:R-:W-:Y:S01]  /*3d40*/  FFMA R21, R21, R0, 1.1641532182693481445e-10 ;  /* 0x2f00000015157423 */ /* 0x000fe20000000000 */
[----:B------:R-:W-:-:S02]  /*3d50*/  @P1 LOP3.LUT R22, R24, 0xffffdfff, RZ, 0xc0, !PT ;  /* 0xffffdfff18161812 */ /* 0x000fc400078ec0ff */
[----:B------:R-:W-:Y:S01]  /*3d60*/  @!P1 LOP3.LUT R22, R24, 0x2000, RZ, 0xfc, !PT ;  /* 0x0000200018169812 */ /* 0x000fe200078efcff */
[----:B------:R-:W-:Y:S01]  /*3d70*/  IMAD.SHL.U32 R24, R20, 0x2, RZ ;  /* 0x0000000214187824 */ /* 0x000fe200078e00ff */
[----:B------:R-:W-:Y:S01]  /*3d80*/  IADD3 R19, PT, PT, R17, 0x587c5, R14 ;  /* 0x000587c511137810 */ /* 0x000fe20007ffe00e */
[C---:B------:R-:W-:Y:S01]  /*3d90*/  IMAD.SHL.U32 R23, R2.reuse, 0x10, RZ ;  /* 0x0000001002177824 */ /* 0x040fe200078e00ff */
[----:B------:R-:W-:Y:S02]  /*3da0*/  FSETP.GEU.AND P1, PT, R21, UR7, PT ;  /* 0x0000000715007c0b */ /* 0x000fe4000bf2e000 */
[----:B------:R-:W-:Y:S02]  /*3db0*/  I2FP.F32.U32 R19, R19 ;  /* 0x0000001300137245 */ /* 0x000fe40000201000 */
[----:B------:R-:W-:Y:S02]  /*3dc0*/  LOP3.LUT R25, R2, R23, R24, 0x96, !PT ;  /* 0x0000001702197212 */ /* 0x000fe400078e9618 */
[----:B------:R-:W-:Y:S01]  /*3dd0*/  SHF.R.U32.HI R24, RZ, 0x2, R9 ;  /* 0x00000002ff187819 */ /* 0x000fe20000011609 */
[----:B------:R-:W-:Y:S01]  /*3de0*/  FFMA R19, R19, R0, 1.1641532182693481445e-10 ;  /* 0x2f00000013137423 */ /* 0x000fe20000000000 */
[----:B------:R-:W-:-:S02]  /*3df0*/  LOP3.LUT R20, R25, R20, RZ, 0x3c, !PT ;  /* 0x0000001419147212 */ /* 0x000fc400078e3cff */
[----:B------:R-:W-:Y:S02]  /*3e00*/  LOP3.LUT R9, R24, R9, RZ, 0x3c, !PT ;  /* 0x0000000918097212 */ /* 0x000fe400078e3cff */
[C---:B------:R-:W-:Y:S02]  /*3e10*/  @P3 LOP3.LUT R23, R22.reuse, 0xffffbfff, RZ, 0xc0, !PT ;  /* 0xffffbfff16173812 */ /* 0x040fe400078ec0ff */
[----:B------:R-:W-:Y:S01]  /*3e20*/  @!P3 LOP3.LUT R23, R22, 0x4000, RZ, 0xfc, !PT ;  /* 0x000040001617b812 */ /* 0x000fe200078efcff */
[----:B------:R-:W-:Y:S01]  /*3e30*/  IMAD.SHL.U32 R24, R9, 0x2, RZ ;  /* 0x0000000209187824 */ /* 0x000fe200078e00ff */
[----:B------:R-:W-:Y:S01]  /*3e40*/  FSETP.GEU.AND P3, PT, R19, UR7, PT ;  /* 0x0000000713007c0b */ /* 0x000fe2000bf6e000 */
[----:B------:R-:W-:Y:S01]  /*3e50*/  IMAD.SHL.U32 R19, R20, 0x10, RZ ;  /* 0x0000001014137824 */ /* 0x000fe200078e00ff */
[----:B------:R-:W-:Y:S02]  /*3e60*/  SHF.R.U32.HI R25, RZ, 0x2, R14 ;  /* 0x00000002ff197819 */ /* 0x000fe4000001160e */
[----:B------:R-:W-:-:S02]  /*3e70*/  @P1 LOP3.LUT R22, R23, 0xffff7fff, RZ, 0xc0, !PT ;  /* 0xffff7fff17161812 */ /* 0x000fc400078ec0ff */
[----:B------:R-:W-:Y:S02]  /*3e80*/  LOP3.LUT R24, R20, R19, R24, 0x96, !PT ;  /* 0x0000001314187212 */ /* 0x000fe400078e9618 */
[----:B------:R-:W-:Y:S02]  /*3e90*/  LOP3.LUT R14, R25, R14, RZ, 0x3c, !PT ;  /* 0x0000000e190e7212 */ /* 0x000fe400078e3cff */
[----:B------:R-:W-:Y:S02]  /*3ea0*/  LOP3.LUT R9, R24, R9, RZ, 0x3c, !PT ;  /* 0x0000000918097212 */ /* 0x000fe400078e3cff */
[----:B------:R-:W-:Y:S02]  /*3eb0*/  IADD3 R21, PT, PT, R17, 0xb0f8a, R16 ;  /* 0x000b0f8a11157810 */ /* 0x000fe40007ffe010 */
[----:B------:R-:W-:Y:S01]  /*3ec0*/  @!P1 LOP3.LUT R22, R23, 0x8000, RZ, 0xfc, !PT ;  /* 0x0000800017169812 */ /* 0x000fe200078efcff */
[----:B------:R-:W-:Y:S01]  /*3ed0*/  IMAD.SHL.U32 R23, R14, 0x2, RZ ;  /* 0x000000020e177824 */ /* 0x000fe200078e00ff */
[----:B------:R-:W-:Y:S01]  /*3ee0*/  IADD3 R17, PT, PT, R17, 0x10974f, R2 ;  /* 0x0010974f11117810 */ /* 0x000fe20007ffe002 */
[----:B------:R-:W-:Y:S01]  /*3ef0*/  IMAD.SHL.U32 R24, R9, 0x10, RZ ;  /* 0x0000001009187824 */ /* 0x000fe200078e00ff */
[----:B------:R-:W-:-:S02]  /*3f00*/  I2FP.F32.U32 R21, R21 ;  /* 0x0000001500157245 */ /* 0x000fc40000201000 */
[----:B------:R-:W-:Y:S02]  /*3f10*/  SHF.R.U32.HI R25, RZ, 0x2, R16 ;  /* 0x00000002ff197819 */ /* 0x000fe40000011610 */
[----:B------:R-:W-:Y:S01]  /*3f20*/  LOP3.LUT R23, R9, R24, R23, 0x96, !PT ;  /* 0x0000001809177212 */ /* 0x000fe200078e9617 */
[----:B------:R-:W-:Y:S01]  /*3f30*/  FFMA R21, R21, R0, 1.1641532182693481445e-10 ;  /* 0x2f00000015157423 */ /* 0x000fe20000000000 */
[----:B------:R-:W-:Y:S02]  /*3f40*/  I2FP.F32.U32 R17, R17 ;  /* 0x0000001100117245 */ /* 0x000fe40000201000 */
[----:B------:R-:W-:Y:S02]  /*3f50*/  LOP3.LUT R16, R25, R16, RZ, 0x3c, !PT ;  /* 0x0000001019107212 */ /* 0x000fe400078e3cff */
[----:B------:R-:W-:Y:S01]  /*3f60*/  LOP3.LUT R14, R23, R14, RZ, 0x3c, !PT ;  /* 0x0000000e170e7212 */ /* 0x000fe200078e3cff */
[----:B------:R-:W-:Y:S01]  /*3f70*/  FFMA R19, R17, R0, 1.1641532182693481445e-10 ;  /* 0x2f00000011137423 */ /* 0x000fe20000000000 */
[----:B------:R-:W-:Y:S01]  /*3f80*/  FSETP.GEU.AND P1, PT, R21, UR7, PT ;  /* 0x0000000715007c0b */ /* 0x000fe2000bf2e000 */
[----:B------:R-:W-:Y:S01]  /*3f90*/  VIADD R17, R8, 0x11f9404 ;  /* 0x011f940408117836 */ /* 0x000fe20000000000 */
        /* <DEDUP_REMOVED lines=12> */
[C---:B------:R-:W-:Y:S01]  /*4060*/  @P1 LOP3.LUT R22, R21.reuse, 0xfffdffff, RZ, 0xc0, !PT ;  /* 0xfffdffff15161812 */ /* 0x040fe200078ec0ff */
[----:B------:R-:W-:Y:S01]  /*4070*/  IMAD.SHL.U32 R25, R2, 0x2, RZ ;  /* 0x0000000202197824 */ /* 0x000fe200078e00ff */
[----:B------:R-:W-:Y:S01]  /*4080*/  @!P1 LOP3.LUT R22, R21, 0x20000, RZ, 0xfc, !PT ;  /* 0x0002000015169812 */ /* 0x000fe200078efcff */
[----:B------:R-:W-:Y:S01]  /*4090*/  IMAD.SHL.U32 R23, R16, 0x10, RZ ;  /* 0x0000001010177824 */ /* 0x000fe200078e00ff */
[----:B------:R-:W-:-:S02]  /*40a0*/  IADD3 R21, PT, PT, R17, 0x587c5, R9 ;  /* 0x000587c511157810 */ /* 0x000fc40007ffe009 */
[----:B------:R-:W-:Y:S02]  /*40b0*/  FSETP.GEU.AND P1, PT, R19, UR7, PT ;  /* 0x0000000713007c0b */ /* 0x000fe4000bf2e000 */
[----:B------:R-:W-:Y:S02]  /*40c0*/  SHF.R.U32.HI R27, RZ, 0x2, R20 ;  /* 0x00000002ff1b7819 */ /* 0x000fe40000011614 */
[----:B------:R-:W-:Y:S02]  /*40d0*/  I2FP.F32.U32 R21, R21 ;  /* 0x0000001500157245 */ /* 0x000fe40000201000 */
[----:B------:R-:W-:Y:S02]  /*40e0*/  LOP3.LUT R23, R16, R23, R25, 0x96, !PT ;  /* 0x0000001710177212 */ /* 0x000fe400078e9619 */
[----:B------:R-:W-:Y:S01]  /*40f0*/  LOP3.LUT R20, R27, R20, RZ, 0x3c, !PT ;  /* 0x000000141b147212 */ /* 0x000fe200078e3cff */
[----:B------:R-:W-:Y:S01]  /*4100*/  FFMA R21, R21, R0, 1.1641532182693481445e-10 ;  /* 0x2f00000015157423 */ /* 0x000fe20000000000 */
[----:B------:R-:W-:Y:S01]  /*4110*/  LOP3.LUT R2, R23, R2, RZ, 0x3c, !PT ;  /* 0x0000000217027212 */ /* 0x000fe200078e3cff */
[----:B------:R-:W2:Y:S01]  /*4120*/  LDG.E R27, desc[UR8][R6.64+0x20] ;  /* 0x00002008061b7981 */ /* 0x000ea2000c1e1900 */
[----:B------:R-:W-:-:S02]  /*4130*/  @P3 LOP3.LUT R24, R22, 0xfffbffff, RZ, 0xc0, !PT ;  /* 0xfffbffff16183812 */ /* 0x000fc400078ec0ff */
[----:B------:R-:W-:Y:S01]  /*4140*/  IADD3 R19, PT, PT, R17, 0xb0f8a, R14 ;  /* 0x000b0f8a11137810 */ /* 0x000fe20007ffe00e */
[----:B------:R-:W-:Y:S01]  /*4150*/  IMAD.SHL.U32 R23, R2, 0x10, RZ ;  /* 0x0000001002177824 */ /* 0x000fe200078e00ff */
[----:B------:R-:W-:Y:S01]  /*4160*/  @!P3 LOP3.LUT R24, R22, 0x40000, RZ, 0xfc, !PT ;  /* 0x000400001618b812 */ /* 0x000fe200078efcff */
[----:B------:R-:W-:Y:S01]  /*4170*/  IMAD.SHL.U32 R22, R20, 0x2, RZ ;  /* 0x0000000214167824 */ /* 0x000fe200078e00ff */
[----:B------:R-:W-:Y:S02]  /*4180*/  FSETP.GEU.AND P3, PT, R21, UR7, PT ;  /* 0x0000000715007c0b */ /* 0x000fe4000bf6e000 */
[----:B------:R-:W-:Y:S02]  /*4190*/  IADD3 R17, PT, PT, R17, 0x10974f, R16 ;  /* 0x0010974f11117810 */ /* 0x000fe40007ffe010 */
[----:B------:R-:W-:Y:S02]  /*41a0*/  I2FP.F32.U32 R19, R19 ;  /* 0x0000001300137245 */ /* 0x000fe40000201000 */
[----:B------:R-:W-:-:S02]  /*41b0*/  @P1 LOP3.LUT R21, R24, 0xfff7ffff, RZ, 0xc0, !PT ;  /* 0xfff7ffff18151812 */ /* 0x000fc400078ec0ff */
[----:B------:R-:W-:Y:S01]  /*41c0*/  @!P1 LOP3.LUT R21, R24, 0x80000, RZ, 0xfc, !PT ;  /* 0x0008000018159812 */ /* 0x000fe200078efcff */
[----:B------:R-:W-:Y:S01]  /*41d0*/  FFMA R19, R19, R0, 1.1641532182693481445e-10 ;  /* 0x2f00000013137423 */ /* 0x000fe20000000000 */
[----:B------:R-:W-:Y:S02]  /*41e0*/  SHF.R.U32.HI R24, RZ, 0x2, R9 ;  /* 0x00000002ff187819 */ /* 0x000fe40000011609 */
[----:B------:R-:W-:Y:S02]  /*41f0*/  LOP3.LUT R23, R2, R23, R22, 0x96, !PT ;  /* 0x0000001702177212 */ /* 0x000fe400078e9616 */
[----:B------:R-:W-:Y:S02]  /*4200*/  I2FP.F32.U32 R17, R17 ;  /* 0x0000001100117245 */ /* 0x000fe40000201000 */
[----:B------:R-:W-:Y:S01]  /*4210*/  LOP3.LUT R22, R24, R9, RZ, 0x3c, !PT ;  /* 0x0000000918167212 */ /* 0x000fe200078e3cff */
[----:B------:R-:W-:Y:S01]  /*4220*/  VIADD R9, R8, 0x135b318 ;  /* 0x0135b31808097836 */ /* 0x000fe20000000000 */
[----:B------:R-:W-:Y:S01]  /*4230*/  LOP3.LUT R20, R23, R20, RZ, 0x3c, !PT ;  /* 0x0000001417147212 */ /* 0x000fe200078e3cff */
[----:B------:R-:W-:Y:S01]  /*4240*/  FFMA R17, R17, R0, 1.1641532182693481445e-10 ;  /* 0x2f00000011117423 */ /* 0x000fe20000000000 */
[----:B------:R-:W-:Y:S01]  /*4250*/  FSETP.GEU.AND P1, PT, R19, UR7, PT ;  /* 0x0000000713007c0b */ /* 0x000fe2000bf2e000 */
[----:B------:R-:W-:Y:S01]  /*4260*/  IMAD.SHL.U32 R23, R22, 0x2, RZ ;  /* 0x0000000216177824 */ /* 0x000fe200078e00ff */
[C---:B------:R-:W-:Y:S01]  /*4270*/  @!P3 LOP3.LUT R24, R21.reuse, 0x100000, RZ, 0xfc, !PT ;  /* 0x001000001518b812 */ /* 0x040fe200078efcff */
[----:B------:R-:W-:Y:S01]  /*4280*/  IMAD.SHL.U32 R19, R20, 0x10, RZ ;  /* 0x0000001014137824 */ /* 0x000fe200078e00ff */
[----:B------:R-:W-:-:S02]  /*4290*/  @P3 LOP3.LUT R24, R21, 0xffefffff, RZ, 0xc0, !PT ;  /* 0xffefffff15183812 */ /* 0x000fc400078ec0ff */
[----:B------:R-:W-:Y:S01]  /*42a0*/  FSETP.GEU.AND P3, PT, R17, UR7, PT ;  /* 0x0000000711007c0b */ /* 0x000fe2000bf6e000 */
[----:B------:R-:W-:Y:S01]  /*42b0*/  IMAD.IADD R17, R2, 0x1, R9 ;  /* 0x0000000102117824 */ /* 0x000fe200078e0209 */
        /* <DEDUP_REMOVED lines=13> */
[----:B------:R-:W-:Y:S02]  /*4390*/  SHF.R.U32.HI R17, RZ, 0x2, R16 ;  /* 0x00000002ff117819 */ /* 0x000fe40000011610 */
[----:B------:R-:W-:Y:S01]  /*43a0*/  LOP3.LUT R25, R22, R23, R24, 0x96, !PT ;  /* 0x0000001716197212 */ /* 0x000fe200078e9618 */
[----:B------:R-:W-:Y:S01]  /*43b0*/  FFMA R19, R19, R0, 1.1641532182693481445e-10 ;  /* 0x2f00000013137423 */ /* 0x000fe20000000000 */
[----:B------:R-:W-:-:S02]  /*43c0*/  LOP3.LUT R17, R17, R16, RZ, 0x3c, !PT ;  /* 0x0000001011117212 */ /* 0x000fc400078e3cff */
[----:B------:R-:W-:Y:S02]  /*43d0*/  LOP3.LUT R16, R25, R14, RZ, 0x3c, !PT ;  /* 0x0000000e19107212 */ /* 0x000fe400078e3cff */
[----:B------:R-:W-:Y:S01]  /*43e0*/  @P3 LOP3.LUT R24, R21, 0xffbfffff, RZ, 0xc0, !PT ;  /* 0xffbfffff15183812 */ /* 0x000fe200078ec0ff */
[----:B------:R-:W-:Y:S01]  /*43f0*/  IMAD.SHL.U32 R14, R17, 0x2, RZ ;  /* 0x00000002110e7824 */ /* 0x000fe200078e00ff */
[----:B------:R-:W-:Y:S02]  /*4400*/  @!P3 LOP3.LUT R24, R21, 0x400000, RZ, 0xfc, !PT ;  /* 0x004000001518b812 */ /* 0x000fe400078efcff */
[----:B------:R-:W-:Y:S01]  /*4410*/  FSETP.GEU.AND P3, PT, R19, UR7, PT ;  /* 0x0000000713007c0b */ /* 0x000fe2000bf6e000 */
[----:B------:R-:W-:Y:S01]  /*4420*/  IMAD.SHL.U32 R19, R16, 0x10, RZ ;  /* 0x0000001010137824 */ /* 0x000fe200078e00ff */
[----:B------:R-:W-:Y:S02]  /*4430*/  IADD3 R23, PT, PT, R9, 0xb0f8a, R22 ;  /* 0x000b0f8a09177810 */ /* 0x000fe40007ffe016 */
[----:B------:R-:W-:-:S02]  /*4440*/  SHF.R.U32.HI R25, RZ, 0x2, R2 ;  /* 0x00000002ff197819 */ /* 0x000fc40000011602 */
[----:B------:R-:W-:Y:S02]  /*4450*/  LOP3.LUT R26, R16, R19, R14, 0x96, !PT ;  /* 0x00000013101a7212 */ /* 0x000fe400078e960e */
[----:B------:R-:W-:Y:S02]  /*4460*/  IADD3 R14, PT, PT, R9, 0x10974f, R16 ;  /* 0x0010974f090e7810 */ /* 0x000fe40007ffe010 */
[----:B------:R-:W-:Y:S02]  /*4470*/  I2FP.F32.U32 R23, R23 ;  /* 0x0000001700177245 */ /* 0x000fe40000201000 */
[----:B------:R-:W-:Y:S02]  /*4480*/  LOP3.LUT R2, R25, R2, RZ, 0x3c, !PT ;  /* 0x0000000219027212 */ /* 0x000fe400078e3cff */
[----:B------:R-:W-:Y:S01]  /*4490*/  LOP3.LUT R9, R26, R17, RZ, 0x3c, !PT ;  /* 0x000000111a097212 */ /* 0x000fe200078e3cff */
[----:B------:R-:W-:Y:S01]  /*44a0*/  FFMA R23, R23, R0, 1.1641532182693481445e-10 ;  /* 0x2f00000017177423 */ /* 0x000fe20000000000 */
[----:B------:R-:W-:Y:S01]  /*44b0*/  I2FP.F32.U32 R19, R14 ;  /* 0x0000000e00137245 */ /* 0x000fe20000201000 */
[----:B------:R-:W-:Y:S01]  /*44c0*/  VIADD R17, R8, 0x14bd22c ;  /* 0x014bd22c08117836 */ /* 0x000fe20000000000 */
[----:B------:R-:W-:Y:S01]  /*44d0*/  @P1 LOP3.LUT R21, R24, 0xff7fffff, RZ, 0xc0, !PT ;  /* 0xff7fffff18151812 */ /* 0x000fe200078ec0ff */
[----:B------:R-:W-:Y:S01]  /*44e0*/  IMAD.SHL.U32 R25, R2, 0x2, RZ ;  /* 0x0000000202197824 */ /* 0x000fe200078e00ff */
[----:B------:R-:W-:Y:S01]  /*44f0*/  @!P1 LOP3.LUT R21, R24, 0x800000, RZ, 0xfc, !PT ;  /* 0x0080000018159812 */ /* 0x000fe200078efcff */
[----:B------:R-:W-:-:S02]  /*4500*/  IMAD.SHL.U32 R24, R9, 0x10, RZ ;  /* 0x0000001009187824 */ /* 0x000fc400078e00ff */
[----:B------:R-:W-:Y:S01]  /*4510*/  FFMA R19, R19, R0, 1.1641532182693481445e-10 ;  /* 0x2f00000013137423 */ /* 0x000fe20000000000 */
[----:B------:R-:W-:Y:S01]  /*4520*/  IMAD.IADD R14, R9, 0x1, R17 ;  /* 0x00000001090e7824 */ /* 0x000fe200078e0211 */
[----:B------:R-:W-:Y:S01]  /*4530*/  FSETP.GEU.AND P1, PT, R23, UR7, PT ;  /* 0x0000000717007c0b */ /* 0x000fe2000bf2e000 */
[----:B------:R-:W-:Y:S01]  /*4540*/  VIADD R8, R8, 0x161f140 ;  /* 0x0161f14008087836 */ /* 0x000fe20000000000 */
[----:B------:R-:W-:Y:S02]  /*4550*/  @!P3 LOP3.LUT R23, R21, 0x1000000, RZ, 0xfc, !PT ;  /* 0x010000001517b812 */ /* 0x000fe400078efcff */
[----:B------:R-:W-:Y:S02]  /*4560*/  LOP3.LUT R25, R9, R24, R25, 0x96, !PT ;  /* 0x0000001809197212 */ /* 0x000fe400078e9619 */
[----:B------:R-:W-:Y:S02]  /*4570*/  @P3 LOP3.LUT R23, R21, 0xfeffffff, RZ, 0xc0, !PT ;  /* 0xfeffffff15173812 */ /* 0x000fe400078ec0ff */
[----:B------:R-:W-:-:S02]  /*4580*/  FSETP.GEU.AND P3, PT, R19, UR7, PT ;  /* 0x0000000713007c0b */ /* 0x000fc4000bf6e000 */
[----:B------:R-:W-:Y:S02]  /*4590*/  I2FP.F32.U32 R19, R14 ;  /* 0x0000000e00137245 */ /* 0x000fe40000201000 */
[----:B------:R-:W-:Y:S02]  /*45a0*/  LOP3.LUT R14, R25, R2, RZ, 0x3c, !PT ;  /* 0x00000002190e7212 */ /* 0x000fe400078e3cff */
[----:B------:R-:W0:Y:S01]  /*45b0*/  S2R R2, SR_TID.X ;  /* 0x0000000000027919 */ /* 0x000e220000002100 */
[----:B------:R-:W-:Y:S01]  /*45c0*/  I2FP.F32.U32 R25, R15 ;  /* 0x0000000f00197245 */ /* 0x000fe20000201000 */
[-C--:B------:R-:W-:Y:S01]  /*45d0*/  FFMA R19, R19, R0.reuse, 1.1641532182693481445e-10 ;  /* 0x2f00000013137423 */ /* 0x080fe20000000000 */
[----:B------:R-:W-:Y:S02]  /*45e0*/  IADD3 R15, PT, PT, R17, 0x587c5, R14 ;  /* 0x000587c5110f7810 */ /* 0x000fe40007ffe00e */
[----:B------:R-:W-:Y:S01]  /*45f0*/  @P1 LOP3.LUT R21, R23, 0xfdffffff, RZ, 0xc0, !PT ;  /* 0xfdffffff17151812 */ /* 0x000fe200078ec0ff */
[----:B------:R-:W-:Y:S01]  /*4600*/  FFMA R25, R25, R0, 1.1641532182693481445e-10 ;  /* 0x2f00000019197423 */ /* 0x000fe20000000000 */
[----:B------:R-:W-:-:S02]  /*4610*/  FSETP.GEU.AND P4, PT, R19, UR7, PT ;  /* 0x0000000713007c0b */ /* 0x000fc4000bf8e000 */
[----:B------:R-:W-:Y:S02]  /*4620*/  I2FP.F32.U32 R15, R15 ;  /* 0x0000000f000f7245 */ /* 0x000fe40000201000 */
[----:B------:R-:W-:Y:S02]  /*4630*/  I2FP.F32.U32 R19, R3 ;  /* 0x0000000300137245 */ /* 0x000fe40000201000 */
[----:B------:R-:W-:Y:S01]  /*4640*/  SHF.R.U32.HI R3, RZ, 0x2, R20 ;  /* 0x00000002ff037819 */ /* 0x000fe20000011614 */
[-C--:B------:R-:W-:Y:S01]  /*4650*/  FFMA R15, R15, R0.reuse, 1.1641532182693481445e-10 ;  /* 0x2f0000000f0f7423 */ /* 0x080fe20000000000 */
[----:B------:R-:W-:Y:S01]  /*4660*/  @!P1 LOP3.LUT R21, R23, 0x2000000, RZ, 0xfc, !PT ;  /* 0x0200000017159812 */ /* 0x000fe200078efcff */
[----:B------:R-:W-:Y:S01]  /*4670*/  FFMA R24, R19, R0, 1.1641532182693481445e-10 ;  /* 0x2f00000013187423 */ /* 0x000fe20000000000 */
[----:B------:R-:W-:Y:S02]  /*4680*/  LOP3.LUT R3, R3, R20, RZ, 0x3c, !PT ;  /* 0x0000001403037212 */ /* 0x000fe400078e3cff */
[----:B------:R-:W-:Y:S01]  /*4690*/  FSETP.GEU.AND P5, PT, R15, UR7, PT ;  /* 0x000000070f007c0b */ /* 0x000fe2000bfae000 */
[----:B------:R-:W-:Y:S01]  /*46a0*/  IMAD.SHL.U32 R15, R14, 0x10, RZ ;  /* 0x000000100e0f7824 */ /* 0x000fe200078e00ff */
[----:B------:R-:W-:Y:S01]  /*46b0*/  @P3 LOP3.LUT R23, R21, 0xfbffffff, RZ, 0xc0, !PT ;  /* 0xfbffffff15173812 */ /* 0x000fe200078ec0ff */
[----:B------:R-:W-:Y:S01]  /*46c0*/  IMAD.SHL.U32 R19, R3, 0x2, RZ ;  /* 0x0000000203137824 */ /* 0x000fe200078e00ff */
[----:B------:R-:W-:-:S02]  /*46d0*/  @!P3 LOP3.LUT R23, R21, 0x4000000, RZ, 0xfc, !PT ;  /* 0x040000001517b812 */ /* 0x000fc400078efcff */
[----:B------:R-:W-:Y:S02]  /*46e0*/  SHF.R.U32.HI R21, RZ, 0x2, R22 ;  /* 0x00000002ff157819 */ /* 0x000fe40000011616 */
[----:B------:R-:W-:Y:S02]  /*46f0*/  LOP3.LUT R20, R14, R15, R19, 0x96, !PT ;  /* 0x0000000f0e147212 */ /* 0x000fe400078e9613 */
[----:B------:R-:W-:Y:S02]  /*4700*/  LOP3.LUT R22, R21, R22, RZ, 0x3c, !PT ;  /* 0x0000001615167212 */ /* 0x000fe400078e3cff */
[----:B------:R-:W-:Y:S01]  /*4710*/  LOP3.LUT R15, R20, R3, RZ, 0x3c, !PT ;  /* 0x00000003140f7212 */ /* 0x000fe200078e3cff */
[----:B0-----:R-:W-:Y:S01]  /*4720*/  IMAD R26, R11, 0x1e, R2 ;  /* 0x0000001e0b1a7824 */ /* 0x001fe200078e0202 */
[----:B------:R-:W-:Y:S01]  /*4730*/  FSETP.GT.AND P1, PT, R25, UR7, PT ;  /* 0x0000000719007c0b */ /* 0x000fe2000bf24000 */
[----:B------:R-:W-:Y:S01]  /*4740*/  IMAD.SHL.U32 R3, R22, 0x2, RZ ;  /* 0x0000000216037824 */ /* 0x000fe200078e00ff */
[----:B------:R-:W-:Y:S01]  /*4750*/  SHF.R.U32.HI R21, RZ, 0x2, R16 ;  /* 0x00000002ff157819 */ /* 0x000fe20000011610 */
[----:B------:R-:W-:Y:S01]  /*4760*/  IMAD.SHL.U32 R20, R15, 0x10, RZ ;  /* 0x000000100f147824 */ /* 0x000fe200078e00ff */
[----:B------:R-:W-:-:S02]  /*4770*/  FSETP.LT.AND P1, PT, R25, UR6, P1 ;  /* 0x0000000619007c0b */ /* 0x000fc40008f21000 */
[C---:B------:R-:W-:Y:S02]  /*4780*/  @P4 LOP3.LUT R25, R23.reuse, 0xf7ffffff, RZ, 0xc0, !PT ;  /* 0xf7ffffff17194812 */ /* 0x040fe400078ec0ff */
[----:B------:R-:W-:Y:S02]  /*4790*/  @!P4 LOP3.LUT R25, R23, 0x8000000, RZ, 0xfc, !PT ;  /* 0x080000001719c812 */ /* 0x000fe400078efcff */
[----:B------:R-:W-:Y:S02]  /*47a0*/  LOP3.LUT R23, R15, R20, R3, 0x96, !PT ;  /* 0x000000140f177212 */ /* 0x000fe400078e9603 */
[----:B------:R-:W-:Y:S02]  /*47b0*/  LEA R3, R26, UR4, 0x2 ;  /* 0x000000041a037c11 */ /* 0x000fe4000f8e10ff */
[----:B------:R-:W-:Y:S02]  /*47c0*/  FSETP.GT.AND P3, PT, R24, UR7, PT ;  /* 0x0000000718007c0b */ /* 0x000fe4000bf64000 */
[----:B------:R-:W-:Y:S01]  /*47d0*/  LOP3.LUT R21, R21, R16, RZ, 0x3c, !PT ;  /* 0x0000001015157212 */ /* 0x000fe200078e3cff */
[----:B------:R-:W-:Y:S01]  /*47e0*/  LDS R20, [R3+-0x4] ;  /* 0xfffffc0003147984 */ /* 0x000fe20000000800 */
[----:B------:R-:W-:-:S02]  /*47f0*/  IADD3 R19, PT, PT, R17, 0xb0f8a, R15 ;  /* 0x000b0f8a11137810 */ /* 0x000fc40007ffe00f */
[----:B------:R-:W-:Y:S01]  /*4800*/  LOP3.LUT R16, R23, R22, RZ, 0x3c, !PT ;  /* 0x0000001617107212 */ /* 0x000fe200078e3cff */
[----:B------:R-:W-:Y:S01]  /*4810*/  IMAD.SHL.U32 R26, R21, 0x2, RZ ;  /* 0x00000002151a7824 */ /* 0x000fe200078e00ff */
[----:B------:R-:W-:Y:S01]  /*4820*/  FSETP.LT.AND P3, PT, R24, UR6, P3 ;  /* 0x0000000618007c0b */ /* 0x000fe20009f61000 */
[----:B------:R-:W-:Y:S01]  /*4830*/  LDS R23, [R3+0x78] ;  /* 0x0000780003177984 */ /* 0x000fe20000000800 */
[C---:B------:R-:W-:Y:S02]  /*4840*/  @!P5 LOP3.LUT R24, R25.reuse, 0x10000000, RZ, 0xfc, !PT ;  /* 0x100000001918d812 */ /* 0x040fe400078efcff */
[----:B------:R-:W-:Y:S01]  /*4850*/  @P5 LOP3.LUT R24, R25, 0xefffffff, RZ, 0xc0, !PT ;  /* 0xefffffff19185812 */ /* 0x000fe200078ec0ff */
[----:B------:R-:W0:Y:S01]  /*4860*/  LDS R22, [R3+-0x78] ;  /* 0xffff880003167984 */ /* 0x000e220000000800 */
[----:B------:R-:W-:Y:S02]  /*4870*/  I2FP.F32.U32 R25, R19 ;  /* 0x0000001300197245 */ /* 0x000fe40000201000 */
[----:B------:R-:W-:Y:S01]  /*4880*/  IADD3 R17, PT, PT, R17, 0x10974f, R16 ;  /* 0x0010974f11117810 */ /* 0x000fe20007ffe010 */
[----:B------:R-:W1:Y:S02]  /*4890*/  LDS R19, [R3+0x4] ;  /* 0x0000040003137984 */ /* 0x000e640000000800 */
[----:B------:R-:W-:Y:S01]  /*48a0*/  FFMA R25, R25, R0, 1.1641532182693481445e-10 ;  /* 0x2f00000019197423 */ /* 0x000fe20000000000 */
[----:B------:R-:W-:-:S04]  /*48b0*/  I2FP.F32.U32 R17, R17 ;  /* 0x0000001100117245 */ /* 0x000fc80000201000 */
[----:B------:R-:W-:Y:S01]  /*48c0*/  FSETP.GEU.AND P4, PT, R25, UR7, PT ;  /* 0x0000000719007c0b */ /* 0x000fe2000bf8e000 */
[----:B------:R-:W-:-:S05]  /*48d0*/  IMAD.SHL.U32 R25, R16, 0x10, RZ ;  /* 0x0000001010197824 */ /* 0x000fca00078e00ff */
[----:B------:R-:W-:Y:S01]  /*48e0*/  LOP3.LUT R26, R16, R25, R26, 0x96, !PT ;  /* 0x00000019101a7212 */ /* 0x000fe200078e961a */
[----:B------:R-:W-:-:S03]  /*48f0*/  FFMA R25, R17, R0, 1.1641532182693481445e-10 ;  /* 0x2f00000011197423 */ /* 0x000fc60000000000 */
[----:B------:R-:W-:Y:S02]  /*4900*/  LOP3.LUT R17, R26, R21, RZ, 0x3c, !PT ;  /* 0x000000151a117212 */ /* 0x000fe400078e3cff */
[----:B------:R-:W-:Y:S02]  /*4910*/  FSETP.GEU.AND P5, PT, R25, UR7, PT ;  /* 0x0000000719007c0b */ /* 0x000fe4000bfae000 */
[C---:B------:R-:W-:Y:S01]  /*4920*/  @!P1 LOP3.LUT R25, R18.reuse, 0xbfffffff, RZ, 0xc0, !PT ;  /* 0xbfffffff12199812 */ /* 0x040fe200078ec0ff */
[----:B------:R-:W-:Y:S01]  /*4930*/  IMAD.IADD R21, R17, 0x1, R8 ;  /* 0x0000000111157824 */ /* 0x000fe200078e0208 */
[----:B------:R-:W-:Y:S02]  /*4940*/  @P1 LOP3.LUT R25, R18, 0x40000000, RZ, 0xfc, !PT ;  /* 0x4000000012191812 */ /* 0x000fe400078efcff */
[----:B------:R-:W-:Y:S02]  /*4950*/  @P4 LOP3.LUT R18, R24, 0xdfffffff, RZ, 0xc0, !PT ;  /* 0xdfffffff18124812 */ /* 0x000fe400078ec0ff */
[----:B------:R-:W-:-:S02]  /*4960*/  I2FP.F32.U32 R21, R21 ;  /* 0x0000001500157245 */ /* 0x000fc40000201000 */
[----:B------:R-:W-:Y:S02]  /*4970*/  @!P4 LOP3.LUT R18, R24, 0x20000000, RZ, 0xfc, !PT ;  /* 0x200000001812c812 */ /* 0x000fe400078efcff */
[----:B------:R-:W-:Y:S01]  /*4980*/  @!P3 LOP3.LUT R24, R25, 0x7fffffff, RZ, 0xc0, !PT ;  /* 0x7fffffff1918b812 */ /* 0x000fe200078ec0ff */
[----:B------:R-:W-:Y:S01]  /*4990*/  FFMA R21, R21, R0, 1.1641532182693481445e-10 ;  /* 0x2f00000015157423 */ /* 0x000fe20000000000 */
[----:B------:R-:W-:Y:S02]  /*49a0*/  @P3 LOP3.LUT R24, R25, 0x80000000, RZ, 0xfc, !PT ;  /* 0x8000000019183812 */ /* 0x000fe400078efcff */
[----:B------:R-:W-:Y:S02]  /*49b0*/  @P5 LOP3.LUT R26, R18, 0xbfffffff, RZ, 0xc0, !PT ;  /* 0xbfffffff121a5812 */ /* 0x000fe400078ec0ff */
[----:B0-----:R-:W-:Y:S02]  /*49c0*/  LOP3.LUT R25, R22, R23, RZ, 0x3c, !PT ;  /* 0x0000001716197212 */ /* 0x001fe400078e3cff */
[----:B------:R-:W-:-:S02]  /*49d0*/  @!P5 LOP3.LUT R26, R18, 0x40000000, RZ, 0xfc, !PT ;  /* 0x40000000121ad812 */ /* 0x000fc400078efcff */
[----:B------:R-:W-:Y:S02]  /*49e0*/  FSETP.GEU.AND P1, PT, R21, UR7, PT ;  /* 0x0000000715007c0b */ /* 0x000fe4000bf2e000 */
[----:B-1----:R-:W-:Y:S02]  /*49f0*/  LOP3.LUT R0, R19, R12, R20, 0x24, !PT ;  /* 0x0000000c13007212 */ /* 0x002fe400078e2414 */
[----:B------:R-:W-:Y:S02]  /*4a00*/  LOP3.LUT R25, R25, R20, R19, 0xf6, !PT ;  /* 0x0000001419197212 */ /* 0x000fe400078ef613 */
[----:B------:R-:W-:Y:S02]  /*4a10*/  LOP3.LUT R28, R20, R19, RZ, 0x3c, !PT ;  /* 0x00000013141c7212 */ /* 0x000fe400078e3cff */
[----:B------:R-:W3:Y:S04]  /*4a20*/  LDG.E.64 R18, desc[UR8][R6.64+0x18] ;  /* 0x0000180806127981 */ /* 0x000ee8000c1e1b00 */
[----:B------:R-:W4:Y:S01]  /*4a30*/  LDG.E.64 R20, desc[UR8][R6.64+0x28] ;  /* 0x0000280806147981 */ /* 0x000f22000c1e1b00 */
[----:B------:R-:W-:-:S04]  /*4a40*/  LOP3.LUT R29, R23, R12, R22, 0x24, !PT ;  /* 0x0000000c171d7212 */ /* 0x000fc800078e2416 */
[----:B------:R-:W-:-:S04]  /*4a50*/  LOP3.LUT R28, R28, R0, R29, 0x90, !PT ;  /* 0x000000001c1c7212 */ /* 0x000fc800078e901d */
[----:B------:R-:W-:Y:S02]  /*4a60*/  LOP3.LUT R28, R28, R22, R23, 0x60, !PT ;  /* 0x000000161c1c7212 */ /* 0x000fe400078e6017 */
[----:B------:R-:W-:Y:S02]  /*4a70*/  @P1 LOP3.LUT R22, R26, 0x7fffffff, RZ, 0xc0, !PT ;  /* 0x7fffffff1a161812 */ /* 0x000fe400078ec0ff */
[----:B------:R-:W-:Y:S02]  /*4a80*/  LOP3.LUT R25, R28, R25, R24, 0xf8, !PT ;  /* 0x000000191c197212 */ /* 0x000fe400078ef818 */
[----:B------:R-:W-:-:S04]  /*4a90*/  @!P1 LOP3.LUT R22, R26, 0x80000000, RZ, 0xfc, !PT ;  /* 0x800000001a169812 */ /* 0x000fc800078efcff */
[----:B------:R-:W-:-:S04]  /*4aa0*/  LOP3.LUT R25, R0, R25, R22, 0xfe, !PT ;  /* 0x0000001900197212 */ /* 0x000fc800078efe16 */
[----:B------:R-:W-:Y:S01]  /*4ab0*/  LOP3.LUT R12, R12, R25, R29, 0x1e, !PT ;  /* 0x000000190c0c7212 */ /* 0x000fe200078e1e1d */
[----:B------:R0:W-:Y:S04]  /*4ac0*/  STG.E.64 desc[UR8][R6.64], R8 ;  /* 0x0000000806007986 */ /* 0x0001e8000c101b08 */
[----:B------:R0:W-:Y:S04]  /*4ad0*/  STG.E.64 desc[UR8][R6.64+0x8], R14 ;  /* 0x0000080e06007986 */ /* 0x0001e8000c101b08 */
[----:B------:R0:W-:Y:S04]  /*4ae0*/  STG.E.64 desc[UR8][R6.64+0x10], R16 ;  /* 0x0000101006007986 */ /* 0x0001e8000c101b08 */
[----:B------:R0:W-:Y:S04]  /*4af0*/  STS [R3], R12 ;  /* 0x0000000c03007388 */ /* 0x0001e80000000800 */
[----:B--2---:R0:W-:Y:S04]  /*4b00*/  STG.E desc[UR8][R6.64+0x20], R27 ;  /* 0x0000201b06007986 */ /* 0x0041e8000c101908 */
[----:B---3--:R0:W-:Y:S04]  /*4b10*/  STG.E.64 desc[UR8][R6.64+0x18], R18 ;  /* 0x0000181206007986 */ /* 0x0081e8000c101b08 */
[----:B----4-:R0:W-:Y:S02]  /*4b20*/  STG.E.64 desc[UR8][R6.64+0x28], R20 ;  /* 0x0000281406007986 */ /* 0x0101e4000c101b08 */
.L_x_44:
[----:B------:R-:W-:Y:S05]  /*4b30*/  BSYNC.RECONVERGENT B0 ;  /* 0x0000000000007941 */ /* 0x000fea0003800200 */
.L_x_43:
[----:B------:R-:W-:Y:S01]  /*4b40*/  LOP3.LUT R0, R11, 0x1, RZ, 0xc0, !PT ;  /* 0x000000010b007812 */ /* 0x000fe200078ec0ff */
[----:B0-2-4-:R-:W-:Y:S01]  /*4b50*/  IMAD R3, R13, 0x1c, R2 ;  /* 0x0000001c0d037824 */ /* 0x015fe200078e0202 */
[----:B------:R-:W-:Y:S03]  /*4b60*/  BAR.SYNC.DEFER_BLOCKING 0x0 ;  /* 0x0000000000007b1d */ /* 0x000fe60000010000 */
[----:B------:R-:W-:-:S03]  /*4b70*/  IMAD.IADD R0, R3, 0x1, R0 ;  /* 0x0000000103007824 */ /* 0x000fc600078e0200 */
[----:B------:R-:W-:Y:S02]  /*4b80*/  BSSY.RECONVERGENT B0, `(.L_x_45) ;  /* 0x0000359000007945 */ /* 0x000fe40003800200 */
[----:B------:R-:W-:-:S04]  /*4b90*/  LOP3.LUT R0, R0, 0x80000001, RZ, 0xc0, !PT ;  /* 0x8000000100007812 */ /* 0x000fc800078ec0ff */
[----:B------:R-:W-:-:S13]  /*4ba0*/  ISETP.NE.OR P0, PT, R0, 0x1, !P0 ;  /* 0x000000010000780c */ /* 0x000fda0004705670 */
[----:B------:R-:W-:Y:S05]  /*4bb0*/  @P0 BRA `(.L_x_46) ;  /* 0x0000003400540947 */ /* 0x000fea0003800000 */
[----:B------:R-:W2:Y:S01]  /*4bc0*/  LDG.E.64 R16, desc[UR8][R6.64] ;  /* 0x0000000806107981 */ /* 0x000ea2000c1e1b00 */
[----:B------:R-:W0:Y:S03]  /*4bd0*/  LDCU.64 UR6, c[0x0][0x3a0] ;  /* 0x00007400ff0677ac */ /* 0x000e260008000a00 */
[----:B------:R-:W4:Y:S04]  /*4be0*/  LDG.E.64 R8, desc[UR8][R6.64+0x10] ;  /* 0x0000100806087981 */ /* 0x000f28000c1e1b00 */
[----:B-1-3--:R-:W3:Y:S01]  /*4bf0*/  LDG.E.64 R14, desc[UR8][R6.64+0x8] ;  /* 0x00000808060e7981 */ /* 0x00aee2000c1e1b00 */
        /* <DEDUP_REMOVED lines=8> */
[----:B------:R-:W-:Y:S01]  /*4c80*/  LOP3.LUT R3, R9, R12, R3, 0x96, !PT ;  /* 0x0000000c09037212 */ /* 0x000fe200078e9603 */
[----:B------:R-:W-:Y:S01]  /*4c90*/  IMAD.SHL.U32 R8, R19, 0x2, RZ ;  /* 0x0000000213087824 */ /* 0x000fe200078e00ff */
[----:B------:R-:W-:Y:S01]  /*4ca0*/  SHF.R.U32.HI R14, RZ, 0x2, R15 ;  /* 0x00000002ff0e7819 */ /* 0x000fe2000001160f */
[----:B------:R-:W-:Y:S01]  /*4cb0*/  IMAD.SHL.U32 R12, R17, 0x2, RZ ;  /* 0x00000002110c7824 */ /* 0x000fe200078e00ff */
[----:B------:R-:W-:-:S02]  /*4cc0*/  LOP3.LUT R3, R3, R0, RZ, 0x3c, !PT ;  /* 0x0000000003037212 */ /* 0x000fc400078e3cff */
[----:B------:R-:W-:-:S03]  /*4cd0*/  LOP3.LUT R14, R14, R15, RZ, 0x3c, !PT ;  /* 0x0000000f0e0e7212 */ /* 0x000fc600078e3cff */
[----:B------:R-:W-:-:S05]  /*4ce0*/  IMAD.SHL.U32 R0, R3, 0x10, RZ ;  /* 0x0000001003007824 */ /* 0x000fca00078e00ff */
[----:B------:R-:W-:Y:S01]  /*4cf0*/  LOP3.LUT R0, R3, R0, R12, 0x96, !PT ;  /* 0x0000000003007212 */ /* 0x000fe200078e960c */
[----:B------:R-:W-:-:S03]  /*4d00*/  IMAD.SHL.U32 R12, R14, 0x2, RZ ;  /* 0x000000020e0c7824 */ /* 0x000fc600078e00ff */
[----:B------:R-:W-:-:S04]  /*4d10*/  LOP3.LUT R15, R0, R17, RZ, 0x3c, !PT ;  /* 0x00000011000f7212 */ /* 0x000fc800078e3cff */
[----:B------:R-:W-:Y:S01]  /*4d20*/  SHF.R.U32.HI R18, RZ, 0x2, R15 ;  /* 0x00000002ff127819 */ /* 0x000fe2000001160f */
[----:B------:R-:W-:-:S05]  /*4d30*/  IMAD.SHL.U32 R0, R15, 0x10, RZ ;  /* 0x000000100f007824 */ /* 0x000fca00078e00ff */
[----:B------:R-:W-:Y:S02]  /*4d40*/  LOP3.LUT R17, R15, R0, R12, 0x96, !PT ;  /* 0x000000000f117212 */ /* 0x000fe400078e960c */
[----:B------:R-:W-:Y:S02]  /*4d50*/  SHF.R.U32.HI R12, RZ, 0x2, R9 ;  /* 0x00000002ff0c7819 */ /* 0x000fe40000011609 */
[----:B------:R-:W-:Y:S02]  /*4d60*/  LOP3.LUT R17, R17, R14, RZ, 0x3c, !PT ;  /* 0x0000000e11117212 */ /* 0x000fe400078e3cff */
[----:B------:R-:W-:Y:S02]  /*4d70*/  LOP3.LUT R12, R12, R9, RZ, 0x3c, !PT ;  /* 0x000000090c0c7212 */ /* 0x000fe400078e3cff */
[----:B------:R-:W-:Y:S01]  /*4d80*/  SHF.R.U32.HI R14, RZ, 0x2, R3 ;  /* 0x00000002ff0e7819 */ /* 0x000fe20000011603 */
[----:B------:R-:W-:-:S05]  /*4d90*/  IMAD.SHL.U32 R0, R17, 0x10, RZ ;  /* 0x0000001011007824 */ /* 0x000fca00078e00ff */
[----:B------:R-:W-:Y:S01]  /*4da0*/  LOP3.LUT R0, R17, R0, R8, 0x96, !PT ;  /* 0x0000000011007212 */ /* 0x000fe200078e9608 */
[----:B------:R-:W-:-:S03]  /*4db0*/  IMAD.SHL.U32 R8, R12, 0x2, RZ ;  /* 0x000000020c087824 */ /* 0x000fc600078e00ff */
[----:B------:R-:W-:-:S04]  /*4dc0*/  LOP3.LUT R9, R0, R19, RZ, 0x3c, !PT ;  /* 0x0000001300097212 */ /* 0x000fc800078e3cff */
[----:B------:R-:W-:Y:S01]  /*4dd0*/  SHF.R.U32.HI R22, RZ, 0x2, R9 ;  /* 0x00000002ff167819 */ /* 0x000fe20000011609 */
[----:B------:R-:W-:-:S05]  /*4de0*/  IMAD.SHL.U32 R0, R9, 0x10, RZ ;  /* 0x0000001009007824 */ /* 0x000fca00078e00ff */
[----:B------:R-:W-:Y:S02]  /*4df0*/  LOP3.LUT R19, R9, R0, R8, 0x96, !PT ;  /* 0x0000000009137212 */ /* 0x000fe400078e9608 */
[----:B------:R-:W-:Y:S01]  /*4e00*/  LOP3.LUT R0, R14, R3, RZ, 0x3c, !PT ;  /* 0x000000030e007212 */ /* 0x000fe200078e3cff */
[----:B------:R-:W-:Y:S01]  /*4e10*/  IMAD.MOV.U32 R14, RZ, RZ, 0x2f800000 ;  /* 0x2f800000ff0e7424 */ /* 0x000fe200078e00ff */
[----:B------:R-:W-:Y:S02]  /*4e20*/  LOP3.LUT R8, R19, R12, RZ, 0x3c, !PT ;  /* 0x0000000c13087212 */ /* 0x000fe400078e3cff */
[----:B------:R-:W-:Y:S01]  /*4e30*/  IADD3 R3, PT, PT, R16, 0x587c5, R3 ;  /* 0x000587c510037810 */ /* 0x000fe20007ffe003 */
[----:B------:R-:W-:Y:S01]  /*4e40*/  IMAD.SHL.U32 R12, R0, 0x2, RZ ;  /* 0x00000002000c7824 */ /* 0x000fe200078e00ff */
[----:B------:R-:W-:Y:S01]  /*4e50*/  SHF.R.U32.HI R23, RZ, 0x2, R8 ;  /* 0x00000002ff177819 */ /* 0x000fe20000011608 */
[----:B------:R-:W-:Y:S01]  /*4e60*/  IMAD.SHL.U32 R19, R8, 0x10, RZ ;  /* 0x0000001008137824 */ /* 0x000fe200078e00ff */
[----:B------:R-:W-:-:S04]  /*4e70*/  I2FP.F32.U32 R3, R3 ;  /* 0x0000000300037245 */ /* 0x000fc80000201000 */
[----:B------:R-:W-:Y:S01]  /*4e80*/  LOP3.LUT R19, R8, R19, R12, 0x96, !PT ;  /* 0x0000001308137212 */ /* 0x000fe200078e960c */
[----:B------:R-:W-:Y:S01]  /*4e90*/  FFMA R14, R3, R14, 1.1641532182693481445e-10 ;  /* 0x2f000000030e7423 */ /* 0x000fe2000000000e */
[----:B------:R-:W-:Y:S02]  /*4ea0*/  LOP3.LUT R12, R18, R15, RZ, 0x3c, !PT ;  /* 0x0000000f120c7212 */ /* 0x000fe400078e3cff */
[----:B------:R-:W-:Y:S01]  /*4eb0*/  LOP3.LUT R3, R19, R0, RZ, 0x3c, !PT ;  /* 0x0000000013037212 */ /* 0x000fe200078e3cff */
[----:B------:R-:W-:Y:S01]  /*4ec0*/  IMAD.MOV.U32 R0, RZ, RZ, 0x2f800000 ;  /* 0x2f800000ff007424 */ /* 0x000fe200078e00ff */
[----:B------:R-:W-:Y:S01]  /*4ed0*/  IADD3 R15, PT, PT, R16, 0xb0f8a, R15 ;  /* 0x000b0f8a100f7810 */ /* 0x000fe20007ffe00f */
[----:B------:R-:W-:Y:S01]  /*4ee0*/  IMAD.SHL.U32 R19, R12, 0x2, RZ ;  /* 0x000000020c137824 */ /* 0x000fe200078e00ff */
[----:B0-----:R-:W-:Y:S01]  /*4ef0*/  FSETP.GT.AND P0, PT, R14, UR7, PT ;  /* 0x000000070e007c0b */ /* 0x001fe2000bf04000 */
[----:B------:R-:W-:Y:S01]  /*4f00*/  IMAD.SHL.U32 R18, R3, 0x10, RZ ;  /* 0x0000001003127824 */ /* 0x000fe200078e00ff */
[----:B------:R-:W-:-:S02]  /*4f10*/  I2FP.F32.U32 R15, R15 ;  /* 0x0000000f000f7245 */ /* 0x000fc40000201000 */
[----:B------:R-:W-:Y:S02]  /*4f20*/  FSETP.GEU.OR P0, PT, R14, UR6, !P0 ;  /* 0x000000060e007c0b */ /* 0x000fe4000c70e400 */
[----:B------:R-:W-:Y:S01]  /*4f30*/  LOP3.LUT R19, R3, R18, R19, 0x96, !PT ;  /* 0x0000001203137212 */ /* 0x000fe200078e9613 */
[----:B------:R-:W-:Y:S01]  /*4f40*/  FFMA R15, R15, R0, 1.1641532182693481445e-10 ;  /* 0x2f0000000f0f7423 */ /* 0x000fe20000000000 */
[--C-:B------:R-:W-:Y:S02]  /*4f50*/  SHF.R.U32.HI R18, RZ, 0x2, R17.reuse ;  /* 0x00000002ff127819 */ /* 0x100fe40000011611 */
[----:B------:R-:W-:Y:S02]  /*4f60*/  IADD3 R14, PT, PT, R16, 0x10974f, R17 ;  /* 0x0010974f100e7810 */ /* 0x000fe40007ffe011 */
[----:B------:R-:W-:Y:S02]  /*4f70*/  LOP3.LUT R17, R18, R17, RZ, 0x3c, !PT ;  /* 0x0000001112117212 */ /* 0x000fe400078e3cff */
[----:B------:R-:W-:-:S02]  /*4f80*/  LOP3.LUT R12, R19, R12, RZ, 0x3c, !PT ;  /* 0x0000000c130c7212 */ /* 0x000fc400078e3cff */
[----:B------:R-:W-:Y:S01]  /*4f90*/  I2FP.F32.U32 R19, R14 ;  /* 0x0000000e00137245 */ /* 0x000fe20000201000 */
[----:B------:R-:W-:Y:S01]  /*4fa0*/  IMAD.SHL.U32 R18, R17, 0x2, RZ ;  /* 0x0000000211127824 */ /* 0x000fe200078e00ff */
[C---:B------:R-:W-:Y:S01]  /*4fb0*/  FSETP.GT.AND P1, PT, R15.reuse, UR7, PT ;  /* 0x000000070f007c0b */ /* 0x040fe2000bf24000 */
[----:B------:R-:W-:Y:S01]  /*4fc0*/  IMAD.SHL.U32 R21, R12, 0x10, RZ ;  /* 0x000000100c157824 */ /* 0x000fe200078e00ff */
[----:B------:R-:W-:Y:S01]  /*4fd0*/  SHF.R.U32.HI R24, RZ, 0x2, R3 ;  /* 0x00000002ff187819 */ /* 0x000fe20000011603 */
[----:B------:R-:W-:Y:S01]  /*4fe0*/  VIADD R14, R16, 0x161f14 ;  /* 0x00161f14100e7836 */ /* 0x000fe20000000000 */
[----:B------:R-:W-:Y:S02]  /*4ff0*/  FSETP.LT.AND P1, PT, R15, UR6, P1 ;  /* 0x000000060f007c0b */ /* 0x000fe40008f21000 */
[----:B------:R-:W-:Y:S01]  /*5000*/  LOP3.LUT R20, R12, R21, R18, 0x96, !PT ;  /* 0x000000150c147212 */ /* 0x000fe200078e9612 */
[----:B------:R-:W-:Y:S01]  /*5010*/  FFMA R18, R19, R0, 1.1641532182693481445e-10 ;  /* 0x2f00000013127423 */ /* 0x000fe20000000000 */
[----:B------:R-:W-:Y:S01]  /*5020*/  LOP3.LUT R15, R22, R9, RZ, 0x3c, !PT ;  /* 0x00000009160f7212 */ /* 0x000fe200078e3cff */
[----:B------:R-:W-:Y:S01]  /*5030*/  IMAD.IADD R19, R9, 0x1, R14 ;  /* 0x0000000109137824 */ /* 0x000fe200078e020e */
[----:B------:R-:W-:-:S02]  /*5040*/  LOP3.LUT R9, R20, R17, RZ, 0x3c, !PT ;  /* 0x0000001114097212 */ /* 0x000fc400078e3cff */
[C---:B------:R-:W-:Y:S01]  /*5050*/  FSETP.GT.AND P3, PT, R18.reuse, UR7, PT ;  /* 0x0000000712007c0b */ /* 0x040fe2000bf64000 */
[----:B------:R-:W-:Y:S01]  /*5060*/  IMAD.SHL.U32 R21, R15, 0x2, RZ ;  /* 0x000000020f157824 */ /* 0x000fe200078e00ff */
[----:B------:R-:W-:Y:S01]  /*5070*/  I2FP.F32.U32 R19, R19 ;  /* 0x0000001300137245 */ /* 0x000fe20000201000 */
[----:B------:R-:W-:Y:S01]  /*5080*/  IMAD.SHL.U32 R20, R9, 0x10, RZ ;  /* 0x0000001009147824 */ /* 0x000fe200078e00ff */
[----:B------:R-:W-:Y:S02]  /*5090*/  FSETP.LT.AND P3, PT, R18, UR6, P3 ;  /* 0x0000000612007c0b */ /* 0x000fe40009f61000 */
[----:B------:R-:W-:Y:S01]  /*50a0*/  LOP3.LUT R18, R23, R8, RZ, 0x3c, !PT ;  /* 0x0000000817127212 */ /* 0x000fe200078e3cff */
[----:B------:R-:W-:Y:S01]  /*50b0*/  FFMA R19, R19, R0, 1.1641532182693481445e-10 ;  /* 0x2f00000013137423 */ /* 0x000fe20000000000 */
[----:B------:R-:W-:Y:S02]  /*50c0*/  LOP3.LUT R22, R9, R20, R21, 0x96, !PT ;  /* 0x0000001409167212 */ /* 0x000fe400078e9615 */
[----:B------:R-:W-:-:S02]  /*50d0*/  IADD3 R20, PT, PT, R14, 0x587c5, R8 ;  /* 0x000587c50e147810 */ /* 0x000fc40007ffe008 */
[----:B------:R-:W-:Y:S02]  /*50e0*/  LOP3.LUT R8, R22, R15, RZ, 0x3c, !PT ;  /* 0x0000000f16087212 */ /* 0x000fe400078e3cff */
[----:B------:R-:W-:Y:S01]  /*50f0*/  I2FP.F32.U32 R15, R20 ;  /* 0x00000014000f7245 */ /* 0x000fe20000201000 */
[----:B------:R-:W-:Y:S01]  /*5100*/  IMAD.SHL.U32 R20, R18, 0x2, RZ ;  /* 0x0000000212147824 */ /* 0x000fe200078e00ff */
[C---:B------:R-:W-:Y:S01]  /*5110*/  @!P0 LOP3.LUT R17, R1.reuse, 0x1, RZ, 0xfc, !PT ;  /* 0x0000000101118812 */ /* 0x040fe200078efcff */
[----:B------:R-:W-:Y:S01]  /*5120*/  IMAD.SHL.U32 R21, R8, 0x10, RZ ;  /* 0x0000001008157824 */ /* 0x000fe200078e00ff */
[----:B------:R-:W-:Y:S02]  /*5130*/  @P0 LOP3.LUT R17, R1, 0xfffffffe, RZ, 0xc0, !PT ;  /* 0xfffffffe01110812 */ /* 0x000fe400078ec0ff */
[----:B------:R-:W-:Y:S02]  /*5140*/  FSETP.GT.AND P0, PT, R19, UR7, PT ;  /* 0x0000000713007c0b */ /* 0x000fe4000bf04000 */
[----:B------:R-:W-:-:S02]  /*5150*/  @!P1 LOP3.LUT R22, R17, 0xfffffffd, RZ, 0xc0, !PT ;  /* 0xfffffffd11169812 */ /* 0x000fc400078ec0ff */
[----:B------:R-:W-:Y:S02]  /*5160*/  LOP3.LUT R21, R8, R21, R20, 0x96, !PT ;  /* 0x0000001508157212 */ /* 0x000fe400078e9614 */
[----:B------:R-:W-:Y:S01]  /*5170*/  @P1 LOP3.LUT R22, R17, 0x2, RZ, 0xfc, !PT ;  /* 0x0000000211161812 */ /* 0x000fe200078efcff */
[----:B------:R-:W-:Y:S01]  /*5180*/  FFMA R17, R15, R0, 1.1641532182693481445e-10 ;  /* 0x2f0000000f117423 */ /* 0x000fe20000000000 */
[----:B------:R-:W-:Y:S02]  /*5190*/  FSETP.LT.AND P0, PT, R19, UR6, P0 ;  /* 0x0000000613007c0b */ /* 0x000fe40008701000 */
[----:B------:R-:W-:Y:S02]  /*51a0*/  LOP3.LUT R15, R24, R3, RZ, 0x3c, !PT ;  /* 0x00000003180f7212 */ /* 0x000fe400078e3cff */
[----:B------:R-:W-:Y:S02]  /*51b0*/  IADD3 R19, PT, PT, R14, 0xb0f8a, R3 ;  /* 0x000b0f8a0e137810 */ /* 0x000fe40007ffe003 */
[----:B------:R-:W-:Y:S01]  /*51c0*/  LOP3.LUT R3, R21, R18, RZ, 0x3c, !PT ;  /* 0x0000001215037212 */ /* 0x000fe200078e3cff */
[----:B------:R-:W-:Y:S01]  /*51d0*/  IMAD.SHL.U32 R20, R15, 0x2, RZ ;  /* 0x000000020f147824 */ /* 0x000fe200078e00ff */
[----:B------:R-:W-:-:S02]  /*51e0*/  FSETP.GT.AND P1, PT, R17, UR7, PT ;  /* 0x0000000711007c0b */ /* 0x000fc4000bf24000 */
[----:B------:R-:W-:Y:S01]  /*51f0*/  I2FP.F32.U32 R19, R19 ;  /* 0x0000001300137245 */ /* 0x000fe20000201000 */
[----:B------:R-:W-:Y:S01]  /*5200*/  IMAD.SHL.U32 R18, R3, 0x10, RZ ;  /* 0x0000001003127824 */ /* 0x000fe200078e00ff */
[----:B------:R-:W-:Y:S02]  /*5210*/  SHF.R.U32.HI R23, RZ, 0x2, R12 ;  /* 0x00000002ff177819 */ /* 0x000fe4000001160c */
[----:B------:R-:W-:Y:S01]  /*5220*/  FSETP.GEU.OR P1, PT, R17, UR6, !P1 ;  /* 0x0000000611007c0b */ /* 0x000fe2000cf2e400 */
[----:B------:R-:W-:Y:S01]  /*5230*/  FFMA R19, R19, R0, 1.1641532182693481445e-10 ;  /* 0x2f00000013137423 */ /* 0x000fe20000000000 */
[----:B------:R-:W-:Y:S02]  /*5240*/  LOP3.LUT R18, R3, R18, R20, 0x96, !PT ;  /* 0x0000001203127212 */ /* 0x000fe400078e9614 */
[----:B------:R-:W-:Y:S02]  /*5250*/  IADD3 R17, PT, PT, R14, 0x10974f, R12 ;  /* 0x0010974f0e117810 */ /* 0x000fe40007ffe00c */
[----:B------:R-:W-:-:S02]  /*5260*/  LOP3.LUT R12, R23, R12, RZ, 0x3c, !PT ;  /* 0x0000000c170c7212 */ /* 0x000fc400078e3cff */
[----:B------:R-:W-:Y:S02]  /*5270*/  LOP3.LUT R14, R18, R15, RZ, 0x3c, !PT ;  /* 0x0000000f120e7212 */ /* 0x000fe400078e3cff */
[----:B------:R-:W-:Y:S01]  /*5280*/  @!P3 LOP3.LUT R21, R22, 0xfffffffb, RZ, 0xc0, !PT ;  /* 0xfffffffb1615b812 */ /* 0x000fe200078ec0ff */
[----:B------:R-:W-:Y:S01]  /*5290*/  IMAD.SHL.U32 R18, R12, 0x2, RZ ;  /* 0x000000020c127824 */ /* 0x000fe200078e00ff */
[----:B------:R-:W-:Y:S01]  /*52a0*/  @P3 LOP3.LUT R21, R22, 0x4, RZ, 0xfc, !PT ;  /* 0x0000000416153812 */ /* 0x000fe200078efcff */
[----:B------:R-:W-:Y:S01]  /*52b0*/  IMAD.SHL.U32 R15, R14, 0x10, RZ ;  /* 0x000000100e0f7824 */ /* 0x000fe200078e00ff */
[C---:B------:R-:W-:Y:S02]  /*52c0*/  FSETP.GT.AND P3, PT, R19.reuse, UR7, PT ;  /* 0x0000000713007c0b */ /* 0x040fe4000bf64000 */
[----:B------:R-:W-:Y:S02]  /*52d0*/  I2FP.F32.U32 R17, R17 ;  /* 0x0000001100117245 */ /* 0x000fe40000201000 */
[----:B------:R-:W-:-:S02]  /*52e0*/  FSETP.LT.AND P3, PT, R19, UR6, P3 ;  /* 0x0000000613007c0b */ /* 0x000fc40009f61000 */
[----:B------:R-:W-:Y:S01]  /*52f0*/  LOP3.LUT R19, R14, R15, R18, 0x96, !PT ;  /* 0x0000000f0e137212 */ /* 0x000fe200078e9612 */
[----:B------:R-:W-:Y:S01]  /*5300*/  FFMA R18, R17, R0, 1.1641532182693481445e-10 ;  /* 0x2f00000011127423 */ /* 0x000fe20000000000 */
[----:B------:R-:W-:Y:S01]  /*5310*/  SHF.R.U32.HI R22, RZ, 0x2, R9 ;  /* 0x00000002ff167819 */ /* 0x000fe20000011609 */
[----:B------:R-:W-:Y:S01]  /*5320*/  VIADD R15, R16, 0x2c3e28 ;  /* 0x002c3e28100f7836 */ /* 0x000fe20000000000 */
[----:B------:R-:W-:Y:S02]  /*5330*/  LOP3.LUT R12, R19, R12, RZ, 0x3c, !PT ;  /* 0x0000000c130c7212 */ /* 0x000fe400078e3cff */
[----:B------:R-:W-:Y:S01]  /*5340*/  LOP3.LUT R17, R22, R9, RZ, 0x3c, !PT ;  /* 0x0000000916117212 */ /* 0x000fe200078e3cff */
[----:B------:R-:W-:Y:S01]  /*5350*/  IMAD.IADD R9, R9, 0x1, R15 ;  /* 0x0000000109097824 */ /* 0x000fe200078e020f */
[C---:B------:R-:W-:Y:S01]  /*5360*/  @!P0 LOP3.LUT R20, R21.reuse, 0xfffffff7, RZ, 0xc0, !PT ;  /* 0xfffffff715148812 */ /* 0x040fe200078ec0ff */
[----:B------:R-:W-:Y:S01]  /*5370*/  IMAD.SHL.U32 R19, R12, 0x10, RZ ;  /* 0x000000100c137824 */ /* 0x000fe200078e00ff */
[----:B------:R-:W-:Y:S01]  /*5380*/  @P0 LOP3.LUT R20, R21, 0x8, RZ, 0xfc, !PT ;  /* 0x0000000815140812 */ /* 0x000fe200078efcff */
[----:B------:R-:W-:Y:S01]  /*5390*/  IMAD.SHL.U32 R21, R17, 0x2, RZ ;  /* 0x0000000211157824 */ /* 0x000fe200078e00ff */
[----:B------:R-:W-:-:S02]  /*53a0*/  I2FP.F32.U32 R9, R9 ;  /* 0x0000000900097245 */ /* 0x000fc40000201000 */
[C---:B------:R-:W-:Y:S02]  /*53b0*/  @!P1 LOP3.LUT R22, R20.reuse, 0x10, RZ, 0xfc, !PT ;  /* 0x0000001014169812 */ /* 0x040fe400078efcff */
[----:B------:R-:W-:Y:S02]  /*53c0*/  @P1 LOP3.LUT R22, R20, 0xffffffef, RZ, 0xc0, !PT ;  /* 0xffffffef14161812 */ /* 0x000fe400078ec0ff */
[----:B------:R-:W-:Y:S02]  /*53d0*/  FSETP.GT.AND P0, PT, R18, UR7, PT ;  /* 0x0000000712007c0b */ /* 0x000fe4000bf04000 */
[----:B------:R-:W-:Y:S01]  /*53e0*/  LOP3.LUT R20, R12, R19, R21, 0x96, !PT ;  /* 0x000000130c147212 */ /* 0x000fe200078e9615 */
[----:B------:R-:W-:Y:S01]  /*53f0*/  FFMA R19, R9, R0, 1.1641532182693481445e-10 ;  /* 0x2f00000009137423 */ /* 0x000fe20000000000 */
[----:B------:R-:W-:Y:S02]  /*5400*/  SHF.R.U32.HI R21, RZ, 0x2, R8 ;  /* 0x00000002ff157819 */ /* 0x000fe40000011608 */
[----:B------:R-:W-:-:S02]  /*5410*/  FSETP.LT.AND P0, PT, R18, UR6, P0 ;  /* 0x0000000612007c0b */ /* 0x000fc40008701000 */
[----:B------:R-:W-:Y:S02]  /*5420*/  LOP3.LUT R18, R21, R8, RZ, 0x3c, !PT ;  /* 0x0000000815127212 */ /* 0x000fe400078e3cff */
[----:B------:R-:W-:Y:S02]  /*5430*/  LOP3.LUT R9, R20, R17, RZ, 0x3c, !PT ;  /* 0x0000001114097212 */ /* 0x000fe400078e3cff */
[----:B------:R-:W-:Y:S01]  /*5440*/  FSETP.GT.AND P1, PT, R19, UR7, PT ;  /* 0x0000000713007c0b */ /* 0x000fe2000bf24000 */
[----:B------:R-:W-:Y:S01]  /*5450*/  IMAD.SHL.U32 R17, R18, 0x2, RZ ;  /* 0x0000000212117824 */ /* 0x000fe200078e00ff */
[----:B------:R-:W-:Y:S01]  /*5460*/  IADD3 R8, PT, PT, R15, 0x587c5, R8 ;  /* 0x000587c50f087810 */ /* 0x000fe20007ffe008 */
[----:B------:R-:W-:Y:S01]  /*5470*/  IMAD.SHL.U32 R20, R9, 0x10, RZ ;  /* 0x0000001009147824 */ /* 0x000fe200078e00ff */
[----:B------:R-:W-:Y:S02]  /*5480*/  FSETP.LT.AND P1, PT, R19, UR6, P1 ;  /* 0x0000000613007c0b */ /* 0x000fe40008f21000 */
[----:B------:R-:W-:-:S02]  /*5490*/  @!P3 LOP3.LUT R23, R22, 0xffffffdf, RZ, 0xc0, !PT ;  /* 0xffffffdf1617b812 */ /* 0x000fc400078ec0ff */
[----:B------:R-:W-:Y:S02]  /*54a0*/  LOP3.LUT R17, R9, R20, R17, 0x96, !PT ;  /* 0x0000001409117212 */ /* 0x000fe400078e9611 */
[----:B------:R-:W-:Y:S02]  /*54b0*/  SHF.R.U32.HI R20, RZ, 0x2, R3 ;  /* 0x00000002ff147819 */ /* 0x000fe40000011603 */
[----:B------:R-:W-:Y:S02]  /*54c0*/  @P3 LOP3.LUT R23, R22, 0x20, RZ, 0xfc, !PT ;  /* 0x0000002016173812 */ /* 0x000fe400078efcff */
[----:B------:R-:W-:Y:S02]  /*54d0*/  I2FP.F32.U32 R19, R8 ;  /* 0x0000000800137245 */ /* 0x000fe40000201000 */
[----:B------:R-:W-:Y:S02]  /*54e0*/  LOP3.LUT R8, R17, R18, RZ, 0x3c, !PT ;  /* 0x0000001211087212 */ /* 0x000fe400078e3cff */
[----:B------:R-:W-:Y:S01]  /*54f0*/  LOP3.LUT R17, R20, R3, RZ, 0x3c, !PT ;  /* 0x0000000314117212 */ /* 0x000fe200078e3cff */
[----:B------:R-:W-:Y:S01]  /*5500*/  FFMA R19, R19, R0, 1.1641532182693481445e-10 ;  /* 0x2f00000013137423 */ /* 0x000fe20000000000 */
[----:B------:R-:W-:-:S02]  /*5510*/  @!P0 LOP3.LUT R21, R23, 0xffffffbf, RZ, 0xc0, !PT ;  /* 0xffffffbf17158812 */ /* 0x000fc400078ec0ff */
[----:B------:R-:W-:Y:S01]  /*5520*/  @P0 LOP3.LUT R21, R23, 0x40, RZ, 0xfc, !PT ;  /* 0x0000004017150812 */ /* 0x000fe200078efcff */
[----:B------:R-:W-:Y:S01]  /*5530*/  IMAD.SHL.U32 R18, R17, 0x2, RZ ;  /* 0x0000000211127824 */ /* 0x000fe200078e00ff */
[----:B------:R-:W-:Y:S01]  /*5540*/  IADD3 R3, PT, PT, R15, 0xb0f8a, R3 ;  /* 0x000b0f8a0f037810 */ /* 0x000fe20007ffe003 */
[----:B------:R-:W-:Y:S01]  /*5550*/  IMAD.SHL.U32 R23, R8, 0x10, RZ ;  /* 0x0000001008177824 */ /* 0x000fe200078e00ff */
[C---:B------:R-:W-:Y:S02]  /*5560*/  @!P1 LOP3.LUT R20, R21.reuse, 0xffffff7f, RZ, 0xc0, !PT ;  /* 0xffffff7f15149812 */ /* 0x040fe400078ec0ff */
[----:B------:R-:W-:Y:S02]  /*5570*/  I2FP.F32.U32 R3, R3 ;  /* 0x0000000300037245 */ /* 0x000fe40000201000 */
[----:B------:R-:W-:Y:S02]  /*5580*/  @P1 LOP3.LUT R20, R21, 0x80, RZ, 0xfc, !PT ;  /* 0x0000008015141812 */ /* 0x000fe400078efcff */
[----:B------:R-:W-:-:S02]  /*5590*/  SHF.R.U32.HI R21, RZ, 0x2, R14 ;  /* 0x00000002ff157819 */ /* 0x000fc4000001160e */
[----:B------:R-:W-:Y:S01]  /*55a0*/  LOP3.LUT R22, R8, R23, R18, 0x96, !PT ;  /* 0x0000001708167212 */ /* 0x000fe200078e9612 */
[----:B------:R-:W-:Y:S01]  /*55b0*/  FFMA R18, R3, R0, 1.1641532182693481445e-10 ;  /* 0x2f00000003127423 */ /* 0x000fe20000000000 */
[----:B------:R-:W-:Y:S02]  /*55c0*/  IADD3 R15, PT, PT, R15, 0x10974f, R14 ;  /* 0x0010974f0f0f7810 */ /* 0x000fe40007ffe00e */
[----:B------:R-:W-:Y:S02]  /*55d0*/  LOP3.LUT R3, R21, R14, RZ, 0x3c, !PT ;  /* 0x0000000e15037212 */ /* 0x000fe400078e3cff */
[----:B------:R-:W-:Y:S02]  /*55e0*/  FSETP.GT.AND P0, PT, R19, UR7, PT ;  /* 0x0000000713007c0b */ /* 0x000fe4000bf04000 */
[----:B------:R-:W-:Y:S01]  /*55f0*/  LOP3.LUT R14, R22, R17, RZ, 0x3c, !PT ;  /* 0x00000011160e7212 */ /* 0x000fe200078e3cff */
[----:B------:R-:W-:Y:S01]  /*5600*/  IMAD.SHL.U32 R21, R3, 0x2, RZ ;  /* 0x0000000203157824 */ /* 0x000fe200078e00ff */
[----:B------:R-:W-:-:S02]  /*5610*/  FSETP.GEU.OR P0, PT, R19, UR6, !P0 ;  /* 0x0000000613007c0b */ /* 0x000fc4000c70e400 */
[----:B------:R-:W-:Y:S01]  /*5620*/  FSETP.GT.AND P1, PT, R18, UR7, PT ;  /* 0x0000000712007c0b */ /* 0x000fe2000bf24000 */
[----:B------:R-:W-:Y:S01]  /*5630*/  IMAD.SHL.U32 R19, R14, 0x10, RZ ;  /* 0x000000100e137824 */ /* 0x000fe200078e00ff */
[----:B------:R-:W-:Y:S01]  /*5640*/  I2FP.F32.U32 R17, R15 ;  /* 0x0000000f00117245 */ /* 0x000fe20000201000 */
[----:B------:R-:W-:Y:S01]  /*5650*/  VIADD R15, R16, 0x425d3c ;  /* 0x00425d3c100f7836 */ /* 0x000fe20000000000 */
[----:B------:R-:W-:Y:S02]  /*5660*/  SHF.R.U32.HI R23, RZ, 0x2, R12 ;  /* 0x00000002ff177819 */ /* 0x000fe4000001160c */
[----:B------:R-:W-:Y:S01]  /*5670*/  FSETP.LT.AND P1, PT, R18, UR6, P1 ;  /* 0x0000000612007c0b */ /* 0x000fe20008f21000 */
[----:B------:R-:W-:Y:S01]  /*5680*/  FFMA R18, R17, R0, 1.1641532182693481445e-10 ;  /* 0x2f00000011127423 */ /* 0x000fe20000000000 */
[----:B------:R-:W-:Y:S02]  /*5690*/  LOP3.LUT R22, R14, R19, R21, 0x96, !PT ;  /* 0x000000130e167212 */ /* 0x000fe400078e9615 */
[----:B------:R-:W-:Y:S01]  /*56a0*/  LOP3.LUT R17, R23, R12, RZ, 0x3c, !PT ;  /* 0x0000000c17117212 */ /* 0x000fe200078e3cff */
[----:B------:R-:W-:Y:S01]  /*56b0*/  IMAD.IADD R12, R12, 0x1, R15 ;  /* 0x000000010c0c7824 */ /* 0x000fe200078e020f */
[----:B------:R-:W-:-:S02]  /*56c0*/  LOP3.LUT R3, R22, R3, RZ, 0x3c, !PT ;  /* 0x0000000316037212 */ /* 0x000fc400078e3cff */
[----:B------:R-:W-:Y:S01]  /*56d0*/  @!P0 LOP3.LUT R21, R20, 0x100, RZ, 0xfc, !PT ;  /* 0x0000010014158812 */ /* 0x000fe200078efcff */
[----:B------:R-:W-:Y:S01]  /*56e0*/  IMAD.SHL.U32 R22, R17, 0x2, RZ ;  /* 0x0000000211167824 */ /* 0x000fe200078e00ff */
[----:B------:R-:W-:Y:S01]  /*56f0*/  I2FP.F32.U32 R19, R12 ;  /* 0x0000000c00137245 */ /* 0x000fe20000201000 */
[C---:B------:R-:W-:Y:S01]  /*5700*/  IMAD.SHL.U32 R12, R3.reuse, 0x10, RZ ;  /* 0x00000010030c7824 */ /* 0x040fe200078e00ff */
[----:B------:R-:W-:Y:S02]  /*5710*/  FSETP.GT.AND P3, PT, R18, UR7, PT ;  /* 0x0000000712007c0b */ /* 0x000fe4000bf64000 */
[----:B------:R-:W-:Y:S02]  /*5720*/  @P0 LOP3.LUT R21, R20, 0xfffffeff, RZ, 0xc0, !PT ;  /* 0xfffffeff14150812 */ /* 0x000fe400078ec0ff */
[----:B------:R-:W-:Y:S02]  /*5730*/  SHF.R.U32.HI R20, RZ, 0x2, R9 ;  /* 0x00000002ff147819 */ /* 0x000fe40000011609 */
[----:B------:R-:W-:-:S02]  /*5740*/  LOP3.LUT R22, R3, R12, R22, 0x96, !PT ;  /* 0x0000000c03167212 */ /* 0x000fc400078e9616 */
[----:B------:R-:W-:Y:S01]  /*5750*/  FSETP.LT.AND P3, PT, R18, UR6, P3 ;  /* 0x0000000612007c0b */ /* 0x000fe20009f61000 */
[----:B------:R-:W-:Y:S01]  /*5760*/  FFMA R18, R19, R0, 1.1641532182693481445e-10 ;  /* 0x2f00000013127423 */ /* 0x000fe20000000000 */
[----:B------:R-:W-:Y:S02]  /*5770*/  LOP3.LUT R12, R20, R9, RZ, 0x3c, !PT ;  /* 0x00000009140c7212 */ /* 0x000fe400078e3cff */
[----:B------:R-:W-:Y:S02]  /*5780*/  IADD3 R19, PT, PT, R15, 0x587c5, R9 ;  /* 0x000587c50f137810 */ /* 0x000fe40007ffe009 */
[----:B------:R-:W-:Y:S01]  /*5790*/  LOP3.LUT R9, R22, R17, RZ, 0x3c, !PT ;  /* 0x0000001116097212 */ /* 0x000fe200078e3cff */
[----:B------:R-:W-:Y:S01]  /*57a0*/  IMAD.SHL.U32 R17, R12, 0x2, RZ ;  /* 0x000000020c117824 */ /* 0x000fe200078e00ff */
[----:B------:R-:W-:Y:S02]  /*57b0*/  @!P1 LOP3.LUT R22, R21, 0xfffffdff, RZ, 0xc0, !PT ;  /* 0xfffffdff15169812 */ /* 0x000fe400078ec0ff */
[----:B------:R-:W-:Y:S01]  /*57c0*/  FSETP.GT.AND P0, PT, R18, UR7, PT ;  /* 0x0000000712007c0b */ /* 0x000fe2000bf04000 */
[----:B------:R-:W-:Y:S01]  /*57d0*/  IMAD.SHL.U32 R20, R9, 0x10, RZ ;  /* 0x0000001009147824 */ /* 0x000fe200078e00ff */
[----:B------:R-:W-:-:S02]  /*57e0*/  I2FP.F32.U32 R19, R19 ;  /* 0x0000001300137245 */ /* 0x000fc40000201000 */
[----:B------:R-:W-:Y:S02]  /*57f0*/  @P1 LOP3.LUT R22, R21, 0x200, RZ, 0xfc, !PT ;  /* 0x0000020015161812 */ /* 0x000fe400078efcff */
[--C-:B------:R-:W-:Y:S01]  /*5800*/  SHF.R.U32.HI R23, RZ, 0x2, R8.reuse ;  /* 0x00000002ff177819 */ /* 0x100fe20000011608 */
[----:B------:R-:W-:Y:S01]  /*5810*/  FFMA R19, R19, R0, 1.1641532182693481445e-10 ;  /* 0x2f00000013137423 */ /* 0x000fe20000000000 */
[----:B------:R-:W-:Y:S02]  /*5820*/  LOP3.LUT R21, R9, R20, R17, 0x96, !PT ;  /* 0x0000001409157212 */ /* 0x000fe400078e9611 */
[----:B------:R-:W-:Y:S02]  /*5830*/  FSETP.LT.AND P0, PT, R18, UR6, P0 ;  /* 0x0000000612007c0b */ /* 0x000fe40008701000 */
[----:B------:R-:W-:Y:S02]  /*5840*/  LOP3.LUT R17, R23, R8, RZ, 0x3c, !PT ;  /* 0x0000000817117212 */ /* 0x000fe400078e3cff */
[----:B------:R-:W-:-:S02]  /*5850*/  IADD3 R18, PT, PT, R15, 0xb0f8a, R8 ;  /* 0x000b0f8a0f127810 */ /* 0x000fc40007ffe008 */
[----:B------:R-:W-:Y:S01]  /*5860*/  LOP3.LUT R8, R21, R12, RZ, 0x3c, !PT ;  /* 0x0000000c15087212 */ /* 0x000fe200078e3cff */
[----:B------:R-:W-:Y:S01]  /*5870*/  IMAD.SHL.U32 R12, R17, 0x2, RZ ;  /* 0x00000002110c7824 */ /* 0x000fe200078e00ff */
[C---:B------:R-:W-:Y:S02]  /*5880*/  FSETP.GT.AND P1, PT, R19.reuse, UR7, PT ;  /* 0x0000000713007c0b */ /* 0x040fe4000bf24000 */
[----:B------:R-:W-:Y:S01]  /*5890*/  I2FP.F32.U32 R21, R18 ;  /* 0x0000001200157245 */ /* 0x000fe20000201000 */
[C---:B------:R-:W-:Y:S01]  /*58a0*/  IMAD.SHL.U32 R23, R8.reuse, 0x10, RZ ;  /* 0x0000001008177824 */ /* 0x040fe200078e00ff */
[----:B------:R-:W-:Y:S02]  /*58b0*/  FSETP.GEU.OR P1, PT, R19, UR6, !P1 ;  /* 0x0000000613007c0b */ /* 0x000fe4000cf2e400 */
[----:B------:R-:W-:Y:S01]  /*58c0*/  SHF.R.U32.HI R19, RZ, 0x2, R14 ;  /* 0x00000002ff137819 */ /* 0x000fe2000001160e */
[----:B------:R-:W-:Y:S01]  /*58d0*/  FFMA R21, R21, R0, 1.1641532182693481445e-10 ;  /* 0x2f00000015157423 */ /* 0x000fe20000000000 */
[----:B------:R-:W-:-:S02]  /*58e0*/  LOP3.LUT R18, R8, R23, R12, 0x96, !PT ;  /* 0x0000001708127212 */ /* 0x000fc400078e960c */
[----:B------:R-:W-:Y:S02]  /*58f0*/  IADD3 R15, PT, PT, R15, 0x10974f, R14 ;  /* 0x0010974f0f0f7810 */ /* 0x000fe40007ffe00e */
[----:B------:R-:W-:Y:S02]  /*5900*/  LOP3.LUT R12, R19, R14, RZ, 0x3c, !PT ;  /* 0x0000000e130c7212 */ /* 0x000fe400078e3cff */
[----:B------:R-:W-:Y:S02]  /*5910*/  LOP3.LUT R14, R18, R17, RZ, 0x3c, !PT ;  /* 0x00000011120e7212 */ /* 0x000fe400078e3cff */
[----:B------:R-:W-:Y:S01]  /*5920*/  @!P3 LOP3.LUT R20, R22, 0xfffffbff, RZ, 0xc0, !PT ;  /* 0xfffffbff1614b812 */ /* 0x000fe200078ec0ff */
[----:B------:R-:W-:Y:S01]  /*5930*/  IMAD.SHL.U32 R18, R12, 0x2, RZ ;  /* 0x000000020c127824 */ /* 0x000fe200078e00ff */
[----:B------:R-:W-:Y:S01]  /*5940*/  @P3 LOP3.LUT R20, R22, 0x400, RZ, 0xfc, !PT ;  /* 0x0000040016143812 */ /* 0x000fe200078efcff */
[----:B------:R-:W-:Y:S01]  /*5950*/  IMAD.SHL.U32 R19, R14, 0x10, RZ ;  /* 0x000000100e137824 */ /* 0x000fe200078e00ff */
[----:B------:R-:W-:Y:S01]  /*5960*/  I2FP.F32.U32 R17, R15 ;  /* 0x0000000f00117245 */ /* 0x000fe20000201000 */
[----:B------:R-:W-:Y:S01]  /*5970*/  VIADD R15, R16, 0x587c50 ;  /* 0x00587c50100f7836 */ /* 0x000fe20000000000 */
[----:B------:R-:W-:-:S02]  /*5980*/  @!P0 LOP3.LUT R22, R20, 0xfffff7ff, RZ, 0xc0, !PT ;  /* 0xfffff7ff14168812 */ /* 0x000fc400078ec0ff */
[----:B------:R-:W-:Y:S02]  /*5990*/  @P0 LOP3.LUT R22, R20, 0x800, RZ, 0xfc, !PT ;  /* 0x0000080014160812 */ /* 0x000fe400078efcff */
[----:B------:R-:W-:Y:S01]  /*59a0*/  LOP3.LUT R19, R14, R19, R18, 0x96, !PT ;  /* 0x000000130e137212 */ /* 0x000fe200078e9612 */
[----:B------:R-:W-:Y:S01]  /*59b0*/  FFMA R18, R17, R0, 1.1641532182693481445e-10 ;  /* 0x2f00000011127423 */ /* 0x000fe20000000000 */
[----:B------:R-:W-:Y:S02]  /*59c0*/  SHF.R.U32.HI R20, RZ, 0x2, R3 ;  /* 0x00000002ff147819 */ /* 0x000fe40000011603 */
[----:B------:R-:W-:Y:S02]  /*59d0*/  LOP3.LUT R12, R19, R12, RZ, 0x3c, !PT ;  /* 0x0000000c130c7212 */ /* 0x000fe400078e3cff */
[----:B------:R-:W-:Y:S01]  /*59e0*/  LOP3.LUT R17, R20, R3, RZ, 0x3c, !PT ;  /* 0x0000000314117212 */ /* 0x000fe200078e3cff */
[----:B------:R-:W-:Y:S01]  /*59f0*/  IMAD.IADD R3, R3, 0x1, R15 ;  /* 0x0000000103037824 */ /* 0x000fe200078e020f */
[----:B------:R-:W-:Y:S01]  /*5a00*/  FSETP.GT.AND P0, PT, R18, UR7, PT ;  /* 0x0000000712007c0b */ /* 0x000fe2000bf04000 */
[----:B------:R-:W-:Y:S01]  /*5a10*/  IMAD.SHL.U32 R19, R12, 0x10, RZ ;  /* 0x000000100c137824 */ /* 0x000fe200078e00ff */
[----:B------:R-:W-:Y:S01]  /*5a20*/  FSETP.GT.AND P3, PT, R21, UR7, PT ;  /* 0x0000000715007c0b */ /* 0x000fe2000bf64000 */
[----:B------:R-:W-:Y:S01]  /*5a30*/  IMAD.SHL.U32 R20, R17, 0x2, RZ ;  /* 0x0000000211147824 */ /* 0x000fe200078e00ff */
[----:B------:R-:W-:-:S02]  /*5a40*/  I2FP.F32.U32 R3, R3 ;  /* 0x0000000300037245 */ /* 0x000fc40000201000 */
[----:B------:R-:W-:Y:S02]  /*5a50*/  FSETP.LT.AND P0, PT, R18, UR6, P0 ;  /* 0x0000000612007c0b */ /* 0x000fe40008701000 */
[----:B------:R-:W-:Y:S02]  /*5a60*/  FSETP.LT.AND P3, PT, R21, UR6, P3 ;  /* 0x0000000615007c0b */ /* 0x000fe40009f61000 */
[----:B------:R-:W-:Y:S01]  /*5a70*/  LOP3.LUT R20, R12, R19, R20, 0x96, !PT ;  /* 0x000000130c147212 */ /* 0x000fe200078e9614 */
[----:B------:R-:W-:Y:S01]  /*5a80*/  FFMA R19, R3, R0, 1.1641532182693481445e-10 ;  /* 0x2f00000003137423 */ /* 0x000fe20000000000 */
[----:B------:R-:W-:Y:S02]  /*5a90*/  SHF.R.U32.HI R18, RZ, 0x2, R9 ;  /* 0x00000002ff127819 */ /* 0x000fe40000011609 */
[----:B------:R-:W-:Y:S02]  /*5aa0*/  LOP3.LUT R3, R20, R17, RZ, 0x3c, !PT ;  /* 0x0000001114037212 */ /* 0x000fe400078e3cff */
[----:B------:R-:W-:-:S02]  /*5ab0*/  LOP3.LUT R18, R18, R9, RZ, 0x3c, !PT ;  /* 0x0000000912127212 */ /* 0x000fc400078e3cff */
[C---:B------:R-:W-:Y:S01]  /*5ac0*/  @!P1 LOP3.LUT R21, R22.reuse, 0x1000, RZ, 0xfc, !PT ;  /* 0x0000100016159812 */ /* 0x040fe200078efcff */
[----:B------:R-:W-:Y:S01]  /*5ad0*/  IMAD.SHL.U32 R20, R3, 0x10, RZ ;  /* 0x0000001003147824 */ /* 0x000fe200078e00ff */
[----:B------:R-:W-:Y:S01]  /*5ae0*/  @P1 LOP3.LUT R21, R22, 0xffffefff, RZ, 0xc0, !PT ;  /* 0xffffefff16151812 */ /* 0x000fe200078ec0ff */
[----:B------:R-:W-:Y:S01]  /*5af0*/  IMAD.SHL.U32 R17, R18, 0x2, RZ ;  /* 0x0000000212117824 */ /* 0x000fe200078e00ff */
[----:B------:R-:W-:Y:S02]  /*5b00*/  FSETP.GT.AND P1, PT, R19, UR7, PT ;  /* 0x0000000713007c0b */ /* 0x000fe4000bf24000 */
[----:B------:R-:W-:Y:S02]  /*5b10*/  @!P3 LOP3.LUT R22, R21, 0xffffdfff, RZ, 0xc0, !PT ;  /* 0xffffdfff1516b812 */ /* 0x000fe400078ec0ff */
[----:B------:R-:W-:Y:S02]  /*5b20*/  FSETP.LT.AND P1, PT, R19, UR6, P1 ;  /* 0x0000000613007c0b */ /* 0x000fe40008f21000 */
[----:B------:R-:W-:-:S02]  /*5b30*/  IADD3 R9, PT, PT, R15, 0x587c5, R9 ;  /* 0x000587c50f097810 */ /* 0x000fc40007ffe009 */
[----:B------:R-:W-:Y:S02]  /*5b40*/  @P3 LOP3.LUT R22, R21, 0x2000, RZ, 0xfc, !PT ;  /* 0x0000200015163812 */ /* 0x000fe400078efcff */
[----:B------:R-:W-:Y:S02]  /*5b50*/  LOP3.LUT R17, R3, R20, R17, 0x96, !PT ;  /* 0x0000001403117212 */ /* 0x000fe400078e9611 */
[--C-:B------:R-:W-:Y:S02]  /*5b60*/  SHF.R.U32.HI R21, RZ, 0x2, R8.reuse ;  /* 0x00000002ff157819 */ /* 0x100fe40000011608 */
[----:B------:R-:W-:Y:S02]  /*5b70*/  I2FP.F32.U32 R19, R9 ;  /* 0x0000000900137245 */ /* 0x000fe40000201000 */
[----:B------:R-:W-:Y:S02]  /*5b80*/  LOP3.LUT R9, R17, R18, RZ, 0x3c, !PT ;  /* 0x0000001211097212 */ /* 0x000fe400078e3cff */
[----:B------:R-:W-:Y:S01]  /*5b90*/  LOP3.LUT R17, R21, R8, RZ, 0x3c, !PT ;  /* 0x0000000815117212 */ /* 0x000fe200078e3cff */
[----:B------:R-:W-:Y:S01]  /*5ba0*/  FFMA R19, R19, R0, 1.1641532182693481445e-10 ;  /* 0x2f00000013137423 */ /* 0x000fe20000000000 */
[C---:B------:R-:W-:Y:S01]  /*5bb0*/  @!P0 LOP3.LUT R23, R22.reuse, 0xffffbfff, RZ, 0xc0, !PT ;  /* 0xffffbfff16178812 */ /* 0x040fe200078ec0ff */
[----:B------:R-:W-:Y:S01]  /*5bc0*/  IMAD.SHL.U32 R18, R9, 0x10, RZ ;  /* 0x0000001009127824 */ /* 0x000fe200078e00ff */
[----:B------:R-:W-:Y:S01]  /*5bd0*/  @P0 LOP3.LUT R23, R22, 0x4000, RZ, 0xfc, !PT ;  /* 0x0000400016170812 */ /* 0x000fe200078efcff */
[----:B------:R-:W-:Y:S01]  /*5be0*/  IMAD.SHL.U32 R22, R17, 0x2, RZ ;  /* 0x0000000211167824 */ /* 0x000fe200078e00ff */
[----:B------:R-:W-:-:S02]  /*5bf0*/  IADD3 R8, PT, PT, R15, 0xb0f8a, R8 ;  /* 0x000b0f8a0f087810 */ /* 0x000fc40007ffe008 */
[C---:B------:R-:W-:Y:S02]  /*5c00*/  @!P1 LOP3.LUT R20, R23.reuse, 0xffff7fff, RZ, 0xc0, !PT ;  /* 0xffff7fff17149812 */ /* 0x040fe400078ec0ff */
[----:B------:R-:W-:Y:S02]  /*5c10*/  I2FP.F32.U32 R21, R8 ;  /* 0x0000000800157245 */ /* 0x000fe40000201000 */
[----:B------:R-:W-:Y:S02]  /*5c20*/  @P1 LOP3.LUT R20, R23, 0x8000, RZ, 0xfc, !PT ;  /* 0x0000800017141812 */ /* 0x000fe400078efcff */
[----:B------:R-:W-:Y:S01]  /*5c30*/  SHF.R.U32.HI R23, RZ, 0x2, R14 ;  /* 0x00000002ff177819 */ /* 0x000fe2000001160e */
[----:B------:R-:W-:Y:S01]  /*5c40*/  FFMA R21, R21, R0, 1.1641532182693481445e-10 ;  /* 0x2f00000015157423 */ /* 0x000fe20000000000 */
[----:B------:R-:W-:Y:S02]  /*5c50*/  LOP3.LUT R18, R9, R18, R22, 0x96, !PT ;  /* 0x0000001209127212 */ /* 0x000fe400078e9616 */
[----:B------:R-:W-:-:S02]  /*5c60*/  IADD3 R15, PT, PT, R15, 0x10974f, R14 ;  /* 0x0010974f0f0f7810 */ /* 0x000fc40007ffe00e */
[----:B------:R-:W-:Y:S02]  /*5c70*/  LOP3.LUT R8, R23, R14, RZ, 0x3c, !PT ;  /* 0x0000000e17087212 */ /* 0x000fe400078e3cff */
[----:B------:R-:W-:Y:S02]  /*5c80*/  FSETP.GT.AND P0, PT, R19, UR7, PT ;  /* 0x0000000713007c0b */ /* 0x000fe4000bf04000 */
[----:B------:R-:W-:Y:S01]  /*5c90*/  LOP3.LUT R14, R18, R17, RZ, 0x3c, !PT ;  /* 0x00000011120e7212 */ /* 0x000fe200078e3cff */
[----:B------:R-:W-:Y:S01]  /*5ca0*/  IMAD.SHL.U32 R18, R8, 0x2, RZ ;  /* 0x0000000208127824 */ /* 0x000fe200078e00ff */
[----:B------:R-:W-:Y:S02]  /*5cb0*/  FSETP.GT.AND P1, PT, R21, UR7, PT ;  /* 0x0000000715007c0b */ /* 0x000fe4000bf24000 */
[----:B------:R-:W-:Y:S01]  /*5cc0*/  FSETP.GEU.OR P0, PT, R19, UR6, !P0 ;  /* 0x0000000613007c0b */ /* 0x000fe2000c70e400 */
[----:B------:R-:W-:Y:S01]  /*5cd0*/  IMAD.SHL.U32 R19, R14, 0x10, RZ ;  /* 0x000000100e137824 */ /* 0x000fe200078e00ff */
[----:B------:R-:W-:Y:S01]  /*5ce0*/  I2FP.F32.U32 R17, R15 ;  /* 0x0000000f00117245 */ /* 0x000fe20000201000 */
[----:B------:R-:W-:Y:S01]  /*5cf0*/  VIADD R15, R16, 0x6e9b64 ;  /* 0x006e9b64100f7836 */ /* 0x000fe20000000000 */
[----:B------:R-:W-:-:S02]  /*5d00*/  FSETP.LT.AND P1, PT, R21, UR6, P1 ;  /* 0x0000000615007c0b */ /* 0x000fc40008f21000 */
[----:B------:R-:W-:Y:S02]  /*5d10*/  SHF.R.U32.HI R21, RZ, 0x2, R12 ;  /* 0x00000002ff157819 */ /* 0x000fe4000001160c */
[----:B------:R-:W-:Y:S01]  /*5d20*/  LOP3.LUT R19, R14, R19, R18, 0x96, !PT ;  /* 0x000000130e137212 */ /* 0x000fe200078e9612 */
[----:B------:R-:W-:Y:S01]  /*5d30*/  FFMA R18, R17, R0, 1.1641532182693481445e-10 ;  /* 0x2f00000011127423 */ /* 0x000fe20000000000 */
[----:B------:R-:W-:Y:S01]  /*5d40*/  LOP3.LUT R17, R21, R12, RZ, 0x3c, !PT ;  /* 0x0000000c15117212 */ /* 0x000fe200078e3cff */
[----:B------:R-:W-:Y:S01]  /*5d50*/  IMAD.IADD R12, R12, 0x1, R15 ;  /* 0x000000010c0c7824 */ /* 0x000fe200078e020f */
[----:B------:R-:W-:Y:S02]  /*5d60*/  LOP3.LUT R8, R19, R8, RZ, 0x3c, !PT ;  /* 0x0000000813087212 */ /* 0x000fe400078e3cff */
[----:B------:R-:W-:Y:S02]  /*5d70*/  @!P0 LOP3.LUT R22, R20, 0x10000, RZ, 0xfc, !PT ;  /* 0x0001000014168812 */ /* 0x000fe400078efcff */
[----:B------:R-:W-:Y:S01]  /*5d80*/  I2FP.F32.U32 R19, R12 ;  /* 0x0000000c00137245 */ /* 0x000fe20000201000 */
[----:B------:R-:W-:Y:S01]  /*5d90*/  IMAD.SHL.U32 R12, R17, 0x2, RZ ;  /* 0x00000002110c7824 */ /* 0x000fe200078e00ff */
[----:B------:R-:W-:Y:S01]  /*5da0*/  FSETP.GT.AND P3, PT, R18, UR7, PT ;  /* 0x0000000712007c0b */ /* 0x000fe2000bf64000 */
[----:B------:R-:W-:Y:S01]  /*5db0*/  IMAD.SHL.U32 R21, R8, 0x10, RZ ;  /* 0x0000001008157824 */ /* 0x000fe200078e00ff */
[----:B------:R-:W-:Y:S01]  /*5dc0*/  @P0 LOP3.LUT R22, R20, 0xfffeffff, RZ, 0xc0, !PT ;  /* 0xfffeffff14160812 */ /* 0x000fe200078ec0ff */
[----:B------:R-:W-:Y:S01]  /*5dd0*/  FFMA R19, R19, R0, 1.1641532182693481445e-10 ;  /* 0x2f00000013137423 */ /* 0x000fe20000000000 */
[----:B------:R-:W-:-:S02]  /*5de0*/  SHF.R.U32.HI R20, RZ, 0x2, R3 ;  /* 0x00000002ff147819 */ /* 0x000fc40000011603 */
[----:B------:R-:W-:Y:S02]  /*5df0*/  LOP3.LUT R12, R8, R21, R12, 0x96, !PT ;  /* 0x00000015080c7212 */ /* 0x000fe400078e960c */
[----:B------:R-:W-:Y:S02]  /*5e00*/  FSETP.LT.AND P3, PT, R18, UR6, P3 ;  /* 0x0000000612007c0b */ /* 0x000fe40009f61000 */
[----:B------:R-:W-:Y:S02]  /*5e10*/  LOP3.LUT R18, R20, R3, RZ, 0x3c, !PT ;  /* 0x0000000314127212 */ /* 0x000fe400078e3cff */
[----:B------:R-:W-:Y:S02]  /*5e20*/  LOP3.LUT R12, R12, R17, RZ, 0x3c, !PT ;  /* 0x000000110c0c7212 */ /* 0x000fe400078e3cff */
[----:B------:R-:W-:Y:S01]  /*5e30*/  IADD3 R3, PT, PT, R15, 0x587c5, R3 ;  /* 0x000587c50f037810 */ /* 0x000fe20007ffe003 */
[----:B------:R-:W-:Y:S01]  /*5e40*/  IMAD.SHL.U32 R21, R18, 0x2, RZ ;  /* 0x0000000212157824 */ /* 0x000fe200078e00ff */
[----:B------:R-:W-:Y:S01]  /*5e50*/  @!P1 LOP3.LUT R20, R22, 0xfffdffff, RZ, 0xc0, !PT ;  /* 0xfffdffff16149812 */ /* 0x000fe200078ec0ff */
[----:B------:R-:W-:Y:S01]  /*5e60*/  IMAD.SHL.U32 R17, R12, 0x10, RZ ;  /* 0x000000100c117824 */ /* 0x000fe200078e00ff */
[----:B------:R-:W-:-:S02]  /*5e70*/  I2FP.F32.U32 R3, R3 ;  /* 0x0000000300037245 */ /* 0x000fc40000201000 */
[----:B------:R-:W-:Y:S02]  /*5e80*/  FSETP.GT.AND P0, PT, R19, UR7, PT ;  /* 0x0000000713007c0b */ /* 0x000fe4000bf04000 */
[----:B------:R-:W-:Y:S02]  /*5e90*/  @P1 LOP3.LUT R20, R22, 0x20000, RZ, 0xfc, !PT ;  /* 0x0002000016141812 */ /* 0x000fe400078efcff */
[----:B------:R-:W-:Y:S02]  /*5ea0*/  SHF.R.U32.HI R22, RZ, 0x2, R9 ;  /* 0x00000002ff167819 */ /* 0x000fe40000011609 */
[----:B------:R-:W-:Y:S01]  /*5eb0*/  LOP3.LUT R21, R12, R17, R21, 0x96, !PT ;  /* 0x000000110c157212 */ /* 0x000fe200078e9615 */
[----:B------:R-:W-:Y:S01]  /*5ec0*/  FFMA R17, R3, R0, 1.1641532182693481445e-10 ;  /* 0x2f00000003117423 */ /* 0x000fe20000000000 */
[----:B------:R-:W-:Y:S02]  /*5ed0*/  FSETP.LT.AND P0, PT, R19, UR6, P0 ;  /* 0x0000000613007c0b */ /* 0x000fe40008701000 */
[----:B------:R-:W-:-:S02]  /*5ee0*/  LOP3.LUT R3, R22, R9, RZ, 0x3c, !PT ;  /* 0x0000000916037212 */ /* 0x000fc400078e3cff */
[----:B------:R-:W-:Y:S02]  /*5ef0*/  IADD3 R19, PT, PT, R15, 0xb0f8a, R9 ;  /* 0x000b0f8a0f137810 */ /* 0x000fe40007ffe009 */
[----:B------:R-:W-:Y:S01]  /*5f00*/  LOP3.LUT R9, R21, R18, RZ, 0x3c, !PT ;  /* 0x0000001215097212 */ /* 0x000fe200078e3cff */
[----:B------:R-:W-:Y:S01]  /*5f10*/  IMAD.SHL.U32 R21, R3, 0x2, RZ ;  /* 0x0000000203157824 */ /* 0x000fe200078e00ff */
[----:B------:R-:W-:Y:S02]  /*5f20*/  FSETP.GT.AND P1, PT, R17, UR7, PT ;  /* 0x0000000711007c0b */ /* 0x000fe4000bf24000 */
[----:B------:R-:W-:Y:S01]  /*5f30*/  I2FP.F32.U32 R19, R19 ;  /* 0x0000001300137245 */ /* 0x000fe20000201000 */
[----:B------:R-:W-:Y:S01]  /*5f40*/  IMAD.SHL.U32 R18, R9, 0x10, RZ ;  /* 0x0000001009127824 */ /* 0x000fe200078e00ff */
[----:B------:R-:W-:Y:S02]  /*5f50*/  FSETP.GEU.OR P1, PT, R17, UR6, !P1 ;  /* 0x0000000611007c0b */ /* 0x000fe4000cf2e400 */
[----:B------:R-:W-:Y:S01]  /*5f60*/  SHF.R.U32.HI R17, RZ, 0x2, R14 ;  /* 0x00000002ff117819 */ /* 0x000fe2000001160e */
[----:B------:R-:W-:Y:S01]  /*5f70*/  FFMA R19, R19, R0, 1.1641532182693481445e-10 ;  /* 0x2f00000013137423 */ /* 0x000fe20000000000 */
[----:B------:R-:W-:-:S02]  /*5f80*/  LOP3.LUT R18, R9, R18, R21, 0x96, !PT ;  /* 0x0000001209127212 */ /* 0x000fc400078e9615 */
[----:B------:R-:W-:Y:S02]  /*5f90*/  IADD3 R15, PT, PT, R15, 0x10974f, R14 ;  /* 0x0010974f0f0f7810 */ /* 0x000fe40007ffe00e */
[----:B------:R-:W-:Y:S02]  /*5fa0*/  LOP3.LUT R17, R17, R14, RZ, 0x3c, !PT ;  /* 0x0000000e11117212 */ /* 0x000fe400078e3cff */
[----:B------:R-:W-:Y:S02]  /*5fb0*/  LOP3.LUT R14, R18, R3, RZ, 0x3c, !PT ;  /* 0x00000003120e7212 */ /* 0x000fe400078e3cff */
[C---:B------:R-:W-:Y:S02]  /*5fc0*/  @!P3 LOP3.LUT R22, R20.reuse, 0xfffbffff, RZ, 0xc0, !PT ;  /* 0xfffbffff1416b812 */ /* 0x040fe400078ec0ff */
[----:B------:R-:W-:Y:S01]  /*5fd0*/  @P3 LOP3.LUT R22, R20, 0x40000, RZ, 0xfc, !PT ;  /* 0x0004000014163812 */ /* 0x000fe200078efcff */
[----:B------:R-:W-:Y:S01]  /*5fe0*/  IMAD.SHL.U32 R20, R17, 0x2, RZ ;  /* 0x0000000211147824 */ /* 0x000fe200078e00ff */
[----:B------:R-:W-:Y:S01]  /*5ff0*/  FSETP.GT.AND P3, PT, R19, UR7, PT ;  /* 0x0000000713007c0b */ /* 0x000fe2000bf64000 */
[----:B------:R-:W-:Y:S01]  /*6000*/  IMAD.SHL.U32 R3, R14, 0x10, RZ ;  /* 0x000000100e037824 */ /* 0x000fe200078e00ff */
[----:B------:R-:W-:-:S02]  /*6010*/  I2FP.F32.U32 R15, R15 ;  /* 0x0000000f000f7245 */ /* 0x000fc40000201000 */
[----:B------:R-:W-:Y:S01]  /*6020*/  FSETP.LT.AND P3, PT, R19, UR6, P3 ;  /* 0x0000000613007c0b */ /* 0x000fe20009f61000 */
[----:B------:R-:W-:Y:S01]  /*6030*/  VIADD R19, R16, 0x84ba78 ;  /* 0x0084ba7810137836 */ /* 0x000fe20000000000 */
[----:B------:R-:W-:Y:S01]  /*6040*/  LOP3.LUT R20, R14, R3, R20, 0x96, !PT ;  /* 0x000000030e147212 */ /* 0x000fe200078e9614 */
[----:B------:R-:W-:Y:S01]  /*6050*/  FFMA R15, R15, R0, 1.1641532182693481445e-10 ;  /* 0x2f0000000f0f7423 */ /* 0x000fe20000000000 */
[----:B------:R-:W-:Y:S02]  /*6060*/  SHF.R.U32.HI R3, RZ, 0x2, R8 ;  /* 0x00000002ff037819 */ /* 0x000fe40000011608 */
[----:B------:R-:W-:Y:S02]  /*6070*/  LOP3.LUT R17, R20, R17, RZ, 0x3c, !PT ;  /* 0x0000001114117212 */ /* 0x000fe400078e3cff */
[----:B------:R-:W-:Y:S01]  /*6080*/  LOP3.LUT R3, R3, R8, RZ, 0x3c, !PT ;  /* 0x0000000803037212 */ /* 0x000fe200078e3cff */
[----:B------:R-:W-:Y:S01]  /*6090*/  IMAD.IADD R8, R8, 0x1, R19 ;  /* 0x0000000108087824 */ /* 0x000fe200078e0213 */
[C---:B------:R-:W-:Y:S01]  /*60a0*/  @!P0 LOP3.LUT R18, R22.reuse, 0xfff7ffff, RZ, 0xc0, !PT ;  /* 0xfff7ffff16128812 */ /* 0x040fe200078ec0ff */
[----:B------:R-:W-:Y:S01]  /*60b0*/  IMAD.SHL.U32 R20, R17, 0x10, RZ ;  /* 0x0000001011147824 */ /* 0x000fe200078e00ff */
[----:B------:R-:W-:Y:S01]  /*60c0*/  @P0 LOP3.LUT R18, R22, 0x80000, RZ, 0xfc, !PT ;  /* 0x0008000016120812 */ /* 0x000fe200078efcff */
[----:B------:R-:W-:Y:S01]  /*60d0*/  IMAD.SHL.U32 R22, R3, 0x2, RZ ;  /* 0x0000000203167824 */ /* 0x000fe200078e00ff */
[----:B------:R-:W-:-:S02]  /*60e0*/  FSETP.GT.AND P0, PT, R15, UR7, PT ;  /* 0x000000070f007c0b */ /* 0x000fc4000bf04000 */
[----:B------:R-:W-:Y:S02]  /*60f0*/  I2FP.F32.U32 R21, R8 ;  /* 0x0000000800157245 */ /* 0x000fe40000201000 */
        /* <DEDUP_REMOVED lines=11> */
[----:B------:R-:W-:Y:S02]  /*61b0*/  IADD3 R12, PT, PT, R19, 0x587c5, R12 ;  /* 0x000587c5130c7810 */ /* 0x000fe40007ffe00c */
[----:B------:R-:W-:Y:S02]  /*61c0*/  FSETP.LT.AND P1, PT, R21, UR6, P1 ;  /* 0x0000000615007c0b */ /* 0x000fe40008f21000 */
[----:B------:R-:W-:-:S02]  /*61d0*/  I2FP.F32.U32 R21, R12 ;  /* 0x0000000c00157245 */ /* 0x000fc40000201000 */
[----:B------:R-:W-:Y:S02]  /*61e0*/  LOP3.LUT R8, R3, R8, R18, 0x96, !PT ;  /* 0x0000000803087212 */ /* 0x000fe400078e9612 */
[--C-:B------:R-:W-:Y:S01]  /*61f0*/  SHF.R.U32.HI R12, RZ, 0x2, R9.reuse ;  /* 0x00000002ff0c7819 */ /* 0x100fe20000011609 */
[----:B------:R-:W-:Y:S01]  /*6200*/  FFMA R21, R21, R0, 1.1641532182693481445e-10 ;  /* 0x2f00000015157423 */ /* 0x000fe20000000000 */
[----:B------:R-:W-:Y:S02]  /*6210*/  LOP3.LUT R15, R8, R15, RZ, 0x3c, !PT ;  /* 0x0000000f080f7212 */ /* 0x000fe400078e3cff */
[----:B------:R-:W-:Y:S02]  /*6220*/  LOP3.LUT R12, R12, R9, RZ, 0x3c, !PT ;  /* 0x000000090c0c7212 */ /* 0x000fe400078e3cff */
[----:B------:R-:W-:Y:S01]  /*6230*/  IADD3 R9, PT, PT, R19, 0xb0f8a, R9 ;  /* 0x000b0f8a13097810 */ /* 0x000fe20007ffe009 */
[----:B------:R-:W-:Y:S01]  /*6240*/  IMAD.SHL.U32 R8, R15, 0x10, RZ ;  /* 0x000000100f087824 */ /* 0x000fe200078e00ff */
[C---:B------:R-:W-:Y:S01]  /*6250*/  @!P3 LOP3.LUT R22, R23.reuse, 0xffdfffff, RZ, 0xc0, !PT ;  /* 0xffdfffff1716b812 */ /* 0x040fe200078ec0ff */
[----:B------:R-:W-:Y:S01]  /*6260*/  IMAD.SHL.U32 R20, R12, 0x2, RZ ;  /* 0x000000020c147824 */ /* 0x000fe200078e00ff */
[----:B------:R-:W-:-:S02]  /*6270*/  @P3 LOP3.LUT R22, R23, 0x200000, RZ, 0xfc, !PT ;  /* 0x0020000017163812 */ /* 0x000fc400078efcff */
[----:B------:R-:W-:Y:S02]  /*6280*/  I2FP.F32.U32 R9, R9 ;  /* 0x0000000900097245 */ /* 0x000fe40000201000 */
[C---:B------:R-:W-:Y:S02]  /*6290*/  @!P0 LOP3.LUT R18, R22.reuse, 0xffbfffff, RZ, 0xc0, !PT ;  /* 0xffbfffff16128812 */ /* 0x040fe400078ec0ff */
[----:B------:R-:W-:Y:S01]  /*62a0*/  LOP3.LUT R23, R15, R8, R20, 0x96, !PT ;  /* 0x000000080f177212 */ /* 0x000fe200078e9614 */
[----:B------:R-:W-:Y:S01]  /*62b0*/  FFMA R8, R9, R0, 1.1641532182693481445e-10 ;  /* 0x2f00000009087423 */ /* 0x000fe20000000000 */
[----:B------:R-:W-:Y:S02]  /*62c0*/  SHF.R.U32.HI R25, RZ, 0x2, R14 ;  /* 0x00000002ff197819 */ /* 0x000fe4000001160e */
[----:B------:R-:W-:Y:S02]  /*62d0*/  @P0 LOP3.LUT R18, R22, 0x400000, RZ, 0xfc, !PT ;  /* 0x0040000016120812 */ /* 0x000fe400078efcff */
[----:B------:R-:W-:-:S02]  /*62e0*/  FSETP.GT.AND P0, PT, R21, UR7, PT ;  /* 0x0000000715007c0b */ /* 0x000fc4000bf04000 */
[----:B------:R-:W-:Y:S02]  /*62f0*/  LOP3.LUT R9, R25, R14, RZ, 0x3c, !PT ;  /* 0x0000000e19097212 */ /* 0x000fe400078e3cff */
[----:B------:R-:W-:Y:S02]  /*6300*/  LOP3.LUT R12, R23, R12, RZ, 0x3c, !PT ;  /* 0x0000000c170c7212 */ /* 0x000fe400078e3cff */
[C---:B------:R-:W-:Y:S02]  /*6310*/  @!P1 LOP3.LUT R22, R18.reuse, 0xff7fffff, RZ, 0xc0, !PT ;  /* 0xff7fffff12169812 */ /* 0x040fe400078ec0ff */
[----:B------:R-:W-:Y:S01]  /*6320*/  @P1 LOP3.LUT R22, R18, 0x800000, RZ, 0xfc, !PT ;  /* 0x0080000012161812 */ /* 0x000fe200078efcff */
[----:B------:R-:W-:Y:S01]  /*6330*/  IMAD.SHL.U32 R18, R9, 0x2, RZ ;  /* 0x0000000209127824 */ /* 0x000fe200078e00ff */
[----:B------:R-:W-:Y:S02]  /*6340*/  FSETP.GT.AND P1, PT, R8, UR7, PT ;  /* 0x0000000708007c0b */ /* 0x000fe4000bf24000 */
[----:B------:R-:W-:Y:S01]  /*6350*/  FSETP.GEU.OR P0, PT, R21, UR6, !P0 ;  /* 0x0000000615007c0b */ /* 0x000fe2000c70e400 */
[----:B------:R-:W-:Y:S01]  /*6360*/  IMAD.SHL.U32 R21, R12, 0x10, RZ ;  /* 0x000000100c157824 */ /* 0x000fe200078e00ff */
[----:B------:R-:W-:-:S02]  /*6370*/  FSETP.LT.AND P1, PT, R8, UR6, P1 ;  /* 0x0000000608007c0b */ /* 0x000fc40008f21000 */
[----:B------:R-:W-:Y:S01]  /*6380*/  IADD3 R19, PT, PT, R19, 0x10974f, R14 ;  /* 0x0010974f13137810 */ /* 0x000fe20007ffe00e */
[----:B------:R-:W-:Y:S01]  /*6390*/  VIADD R14, R16, 0x9ad98c ;  /* 0x009ad98c100e7836 */ /* 0x000fe20000000000 */
[----:B------:R-:W-:Y:S02]  /*63a0*/  SHF.R.U32.HI R8, RZ, 0x2, R17 ;  /* 0x00000002ff087819 */ /* 0x000fe40000011611 */
[----:B------:R-:W-:Y:S02]  /*63b0*/  LOP3.LUT R20, R12, R21, R18, 0x96, !PT ;  /* 0x000000150c147212 */ /* 0x000fe400078e9612 */
[----:B------:R-:W-:Y:S02]  /*63c0*/  I2FP.F32.U32 R19, R19 ;  /* 0x0000001300137245 */ /* 0x000fe40000201000 */
[----:B------:R-:W-:Y:S01]  /*63d0*/  LOP3.LUT R8, R8, R17, RZ, 0x3c, !PT ;  /* 0x0000001108087212 */ /* 0x000fe200078e3cff */
[----:B------:R-:W-:Y:S01]  /*63e0*/  IMAD.IADD R17, R17, 0x1, R14 ;  /* 0x0000000111117824 */ /* 0x000fe200078e020e */
[----:B------:R-:W-:Y:S01]  /*63f0*/  LOP3.LUT R9, R20, R9, RZ, 0x3c, !PT ;  /* 0x0000000914097212 */ /* 0x000fe200078e3cff */
[----:B------:R-:W-:Y:S01]  /*6400*/  FFMA R18, R19, R0, 1.1641532182693481445e-10 ;  /* 0x2f00000013127423 */ /* 0x000fe20000000000 */
[----:B------:R-:W-:-:S02]  /*6410*/  @!P0 LOP3.LUT R19, R22, 0x1000000, RZ, 0xfc, !PT ;  /* 0x0100000016138812 */ /* 0x000fc400078efcff */
[----:B------:R-:W-:Y:S01]  /*6420*/  I2FP.F32.U32 R21, R17 ;  /* 0x0000001100157245 */ /* 0x000fe20000201000 */
[----:B------:R-:W-:Y:S01]  /*6430*/  IMAD.SHL.U32 R17, R8, 0x2, RZ ;  /* 0x0000000208117824 */ /* 0x000fe200078e00ff */
[----:B------:R-:W-:Y:S01]  /*6440*/  FSETP.GT.AND P3, PT, R18, UR7, PT ;  /* 0x0000000712007c0b */ /* 0x000fe2000bf64000 */
[----:B------:R-:W-:Y:S01]  /*6450*/  IMAD.SHL.U32 R20, R9, 0x10, RZ ;  /* 0x0000001009147824 */ /* 0x000fe200078e00ff */
[----:B------:R-:W-:Y:S01]  /*6460*/  @P0 LOP3.LUT R19, R22, 0xfeffffff, RZ, 0xc0, !PT ;  /* 0xfeffffff16130812 */ /* 0x000fe200078ec0ff */
[----:B------:R-:W-:Y:S01]  /*6470*/  FFMA R21, R21, R0, 1.1641532182693481445e-10 ;  /* 0x2f00000015157423 */ /* 0x000fe20000000000 */
[----:B------:R-:W-:Y:S02]  /*6480*/  SHF.R.U32.HI R22, RZ, 0x2, R3 ;  /* 0x00000002ff167819 */ /* 0x000fe40000011603 */
[----:B------:R-:W-:Y:S02]  /*6490*/  LOP3.LUT R17, R9, R20, R17, 0x96, !PT ;  /* 0x0000001409117212 */ /* 0x000fe400078e9611 */
[----:B------:R-:W-:-:S02]  /*64a0*/  FSETP.LT.AND P3, PT, R18, UR6, P3 ;  /* 0x0000000612007c0b */ /* 0x000fc40009f61000 */
[----:B------:R-:W-:Y:S02]  /*64b0*/  LOP3.LUT R18, R22, R3, RZ, 0x3c, !PT ;  /* 0x0000000316127212 */ /* 0x000fe400078e3cff */
[----:B------:R-:W-:Y:S02]  /*64c0*/  IADD3 R3, PT, PT, R14, 0x587c5, R3 ;  /* 0x000587c50e037810 */ /* 0x000fe40007ffe003 */
[----:B------:R-:W-:Y:S02]  /*64d0*/  LOP3.LUT R17, R17, R8, RZ, 0x3c, !PT ;  /* 0x0000000811117212 */ /* 0x000fe400078e3cff */
[----:B------:R-:W-:Y:S01]  /*64e0*/  I2FP.F32.U32 R23, R3 ;  /* 0x0000000300177245 */ /* 0x000fe20000201000 */
[----:B------:R-:W-:Y:S01]  /*64f0*/  IMAD.SHL.U32 R3, R18, 0x2, RZ ;  /* 0x0000000212037824 */ /* 0x000fe200078e00ff */
[----:B------:R-:W-:Y:S01]  /*6500*/  @!P1 LOP3.LUT R20, R19, 0xfdffffff, RZ, 0xc0, !PT ;  /* 0xfdffffff13149812 */ /* 0x000fe200078ec0ff */
[----:B------:R-:W-:Y:S01]  /*6510*/  IMAD.SHL.U32 R8, R17, 0x10, RZ ;  /* 0x0000001011087824 */ /* 0x000fe200078e00ff */
[----:B------:R-:W-:Y:S01]  /*6520*/  @P1 LOP3.LUT R20, R19, 0x2000000, RZ, 0xfc, !PT ;  /* 0x0200000013141812 */ /* 0x000fe200078efcff */
[----:B------:R-:W-:Y:S01]  /*6530*/  FFMA R23, R23, R0, 1.1641532182693481445e-10 ;  /* 0x2f00000017177423 */ /* 0x000fe20000000000 */
[----:B------:R-:W-:-:S02]  /*6540*/  IADD3 R19, PT, PT, R14, 0xb0f8a, R15 ;  /* 0x000b0f8a0e137810 */ /* 0x000fc40007ffe00f */
[----:B------:R-:W-:Y:S02]  /*6550*/  LOP3.LUT R3, R17, R8, R3, 0x96, !PT ;  /* 0x0000000811037212 */ /* 0x000fe400078e9603 */
[----:B------:R-:W-:Y:S02]  /*6560*/  SHF.R.U32.HI R8, RZ, 0x2, R15 ;  /* 0x00000002ff087819 */ /* 0x000fe4000001160f */
[----:B------:R-:W-:Y:S02]  /*6570*/  FSETP.GT.AND P0, PT, R21, UR7, PT ;  /* 0x0000000715007c0b */ /* 0x000fe4000bf04000 */
[----:B------:R-:W-:Y:S02]  /*6580*/  LOP3.LUT R8, R8, R15, RZ, 0x3c, !PT ;  /* 0x0000000f08087212 */ /* 0x000fe400078e3cff */
[----:B------:R-:W-:Y:S02]  /*6590*/  LOP3.LUT R15, R3, R18, RZ, 0x3c, !PT ;  /* 0x00000012030f7212 */ /* 0x000fe400078e3cff */
[----:B------:R-:W-:Y:S01]  /*65a0*/  FSETP.LT.AND P0, PT, R21, UR6, P0 ;  /* 0x0000000615007c0b */ /* 0x000fe20008701000 */
[----:B------:R-:W-:Y:S01]  /*65b0*/  IMAD.SHL.U32 R3, R8, 0x2, RZ ;  /* 0x0000000208037824 */ /* 0x000fe200078e00ff */
[----:B------:R-:W-:Y:S01]  /*65c0*/  I2FP.F32.U32 R19, R19 ;  /* 0x0000001300137245 */ /* 0x000fe20000201000 */
[----:B------:R-:W-:Y:S01]  /*65d0*/  IMAD.SHL.U32 R18, R15, 0x10, RZ ;  /* 0x000000100f127824 */ /* 0x000fe200078e00ff */
[----:B------:R-:W-:-:S02]  /*65e0*/  FSETP.GT.AND P1, PT, R23, UR7, PT ;  /* 0x0000000717007c0b */ /* 0x000fc4000bf24000 */
[C---:B------:R-:W-:Y:S02]  /*65f0*/  @!P3 LOP3.LUT R21, R20.reuse, 0xfbffffff, RZ, 0xc0, !PT ;  /* 0xfbffffff1415b812 */ /* 0x040fe400078ec0ff */
[----:B------:R-:W-:Y:S01]  /*6600*/  @P3 LOP3.LUT R21, R20, 0x4000000, RZ, 0xfc, !PT ;  /* 0x0400000014153812 */ /* 0x000fe200078efcff */
[----:B------:R-:W-:Y:S01]  /*6610*/  FFMA R20, R19, R0, 1.1641532182693481445e-10 ;  /* 0x2f00000013147423 */ /* 0x000fe20000000000 */
[----:B------:R-:W-:Y:S02]  /*6620*/  FSETP.GEU.OR P1, PT, R23, UR6, !P1 ;  /* 0x0000000617007c0b */ /* 0x000fe4000cf2e400 */
[----:B------:R-:W-:Y:S02]  /*6630*/  SHF.R.U32.HI R19, RZ, 0x2, R12 ;  /* 0x00000002ff137819 */ /* 0x000fe4000001160c */
[----:B------:R-:W-:Y:S02]  /*6640*/  LOP3.LUT R3, R15, R18, R3, 0x96, !PT ;  /* 0x000000120f037212 */ /* 0x000fe400078e9603 */
[----:B------:R-:W-:-:S02]  /*6650*/  LOP3.LUT R19, R19, R12, RZ, 0x3c, !PT ;  /* 0x0000000c13137212 */ /* 0x000fc400078e3cff */
[----:B------:R-:W-:Y:S02]  /*6660*/  LOP3.LUT R8, R3, R8, RZ, 0x3c, !PT ;  /* 0x0000000803087212 */ /* 0x000fe400078e3cff */
[----:B------:R-:W-:Y:S01]  /*6670*/  @!P0 LOP3.LUT R22, R21, 0xf7ffffff, RZ, 0xc0, !PT ;  /* 0xf7ffffff15168812 */ /* 0x000fe200078ec0ff */
[----:B------:R-:W-:Y:S01]  /*6680*/  IMAD.SHL.U32 R18, R19, 0x2, RZ ;  /* 0x0000000213127824 */ /* 0x000fe200078e00ff */
[----:B------:R-:W-:Y:S01]  /*6690*/  FSETP.GT.AND P3, PT, R20, UR7, PT ;  /* 0x0000000714007c0b */ /* 0x000fe2000bf64000 */
[----:B------:R-:W-:Y:S01]  /*66a0*/  IMAD.SHL.U32 R3, R8, 0x10, RZ ;  /* 0x0000001008037824 */ /* 0x000fe200078e00ff */
[----:B------:R-:W-:Y:S02]  /*66b0*/  @P0 LOP3.LUT R22, R21, 0x8000000, RZ, 0xfc, !PT ;  /* 0x0800000015160812 */ /* 0x000fe400078efcff */
[----:B------:R-:W-:Y:S02]  /*66c0*/  FSETP.LT.AND P3, PT, R20, UR6, P3 ;  /* 0x0000000614007c0b */ /* 0x000fe40009f61000 */
[----:B------:R-:W-:-:S02]  /*66d0*/  @!P1 LOP3.LUT R20, R22, 0x10000000, RZ, 0xfc, !PT ;  /* 0x1000000016149812 */ /* 0x000fc400078efcff */
[----:B------:R-:W-:Y:S02]  /*66e0*/  @P1 LOP3.LUT R20, R22, 0xefffffff, RZ, 0xc0, !PT ;  /* 0xefffffff16141812 */ /* 0x000fe400078ec0ff */
[----:B------:R-:W-:Y:S02]  /*66f0*/  SHF.R.U32.HI R24, RZ, 0x2, R9 ;  /* 0x00000002ff187819 */ /* 0x000fe40000011609 */
[----:B------:R-:W-:Y:S01]  /*6700*/  LOP3.LUT R22, R8, R3, R18, 0x96, !PT ;  /* 0x0000000308167212 */ /* 0x000fe200078e9612 */
[----:B------:R-:W-:Y:S01]  /*6710*/  VIADD R18, R16, 0xb0f8a0 ;  /* 0x00b0f8a010127836 */ /* 0x000fe20000000000 */
[----:B------:R-:W-:Y:S02]  /*6720*/  IADD3 R3, PT, PT, R14, 0x10974f, R12 ;  /* 0x0010974f0e037810 */ /* 0x000fe40007ffe00c */
[----:B------:R-:W-:Y:S01]  /*6730*/  LOP3.LUT R14, R24, R9, RZ, 0x3c, !PT ;  /* 0x00000009180e7212 */ /* 0x000fe200078e3cff */
[----:B------:R-:W-:Y:S01]  /*6740*/  IMAD.IADD R9, R9, 0x1, R18 ;  /* 0x0000000109097824 */ /* 0x000fe200078e0212 */
[----:B------:R-:W-:-:S02]  /*6750*/  LOP3.LUT R12, R22, R19, RZ, 0x3c, !PT ;  /* 0x00000013160c7212 */ /* 0x000fc400078e3cff */
[--C-:B------:R-:W-:Y:S01]  /*6760*/  IADD3 R19, PT, PT, R18, 0x587c5, R17.reuse ;  /* 0x000587c512137810 */ /* 0x100fe20007ffe011 */
[----:B------:R-:W-:Y:S01]  /*6770*/  IMAD.SHL.U32 R23, R14, 0x2, RZ ;  /* 0x000000020e177824 */ /* 0x000fe200078e00ff */
[----:B------:R-:W-:Y:S01]  /*6780*/  SHF.R.U32.HI R24, RZ, 0x2, R17 ;  /* 0x00000002ff187819 */ /* 0x000fe20000011611 */
[----:B------:R-:W-:Y:S01]  /*6790*/  IMAD.SHL.U32 R21, R12, 0x10, RZ ;  /* 0x000000100c157824 */ /* 0x000fe200078e00ff */
[----:B------:R-:W-:Y:S02]  /*67a0*/  I2FP.F32.U32 R19, R19 ;  /* 0x0000001300137245 */ /* 0x000fe40000201000 */
[----:B------:R-:W-:Y:S02]  /*67b0*/  @!P3 LOP3.LUT R22, R20, 0xdfffffff, RZ, 0xc0, !PT ;  /* 0xdfffffff1416b812 */ /* 0x000fe400078ec0ff */
[----:B------:R-:W-:Y:S01]  /*67c0*/  LOP3.LUT R23, R12, R21, R23, 0x96, !PT ;  /* 0x000000150c177212 */ /* 0x000fe200078e9617 */
[----:B------:R-:W-:Y:S01]  /*67d0*/  FFMA R19, R19, R0, 1.1641532182693481445e-10 ;  /* 0x2f00000013137423 */ /* 0x000fe20000000000 */
[----:B------:R-:W-:-:S02]  /*67e0*/  @P3 LOP3.LUT R22, R20, 0x20000000, RZ, 0xfc, !PT ;  /* 0x2000000014163812 */ /* 0x000fc400078efcff */
[--C-:B------:R-:W-:Y:S02]  /*67f0*/  IADD3 R20, PT, PT, R18, 0xb0f8a, R15.reuse ;  /* 0x000b0f8a12147810 */ /* 0x100fe40007ffe00f */
[----:B------:R-:W-:Y:S02]  /*6800*/  LOP3.LUT R17, R24, R17, RZ, 0x3c, !PT ;  /* 0x0000001118117212 */ /* 0x000fe400078e3cff */
[----:B------:R-:W-:Y:S02]  /*6810*/  LOP3.LUT R14, R23, R14, RZ, 0x3c, !PT ;  /* 0x0000000e170e7212 */ /* 0x000fe400078e3cff */
[----:B------:R-:W-:Y:S01]  /*6820*/  I2FP.F32.U32 R21, R20 ;  /* 0x0000001400157245 */ /* 0x000fe20000201000 */
[----:B------:R-:W-:Y:S01]  /*6830*/  IMAD.SHL.U32 R20, R17, 0x2, RZ ;  /* 0x0000000211147824 */ /* 0x000fe200078e00ff */
[----:B------:R-:W-:Y:S01]  /*6840*/  FSETP.GEU.AND P0, PT, R19, UR7, PT ;  /* 0x0000000713007c0b */ /* 0x000fe2000bf0e000 */
[----:B------:R-:W-:Y:S01]  /*6850*/  IMAD.SHL.U32 R19, R14, 0x10, RZ ;  /* 0x000000100e137824 */ /* 0x000fe200078e00ff */
[----:B------:R-:W-:Y:S01]  /*6860*/  IADD3 R18, PT, PT, R18, 0x10974f, R8 ;  /* 0x0010974f12127810 */ /* 0x000fe20007ffe008 */
[----:B------:R-:W-:Y:S01]  /*6870*/  FFMA R21, R21, R0, 1.1641532182693481445e-10 ;  /* 0x2f00000015157423 */ /* 0x000fe20000000000 */
[----:B------:R-:W-:-:S02]  /*6880*/  SHF.R.U32.HI R24, RZ, 0x2, R15 ;  /* 0x00000002ff187819 */ /* 0x000fc4000001160f */
        /* <DEDUP_REMOVED lines=8> */
[----:B------:R-:W-:Y:S01]  /*6910*/  SHF.R.U32.HI R27, RZ, 0x2, R8 ;  /* 0x00000002ff1b7819 */ /* 0x000fe20000011608 */
[----:B------:R-:W-:Y:S01]  /*6920*/  IMAD.SHL.U32 R24, R17, 0x10, RZ ;  /* 0x0000001011187824 */ /* 0x000fe200078e00ff */
[C---:B------:R-:W-:Y:S01]  /*6930*/  @!P0 LOP3.LUT R19, R1.reuse, 0x1, RZ, 0xfc, !PT ;  /* 0x0000000101138812 */ /* 0x040fe200078efcff */
[----:B------:R-:W-:Y:S01]  /*6940*/  IMAD.IADD R20, R12, 0x1, R15 ;  /* 0x000000010c147824 */ /* 0x000fe200078e020f */
[----:B------:R-:W-:-:S02]  /*6950*/  @P0 LOP3.LUT R19, R1, 0xfffffffe, RZ, 0xc0, !PT ;  /* 0xfffffffe01130812 */ /* 0x000fc400078ec0ff */
[----:B------:R-:W-:Y:S02]  /*6960*/  LOP3.LUT R25, R17, R24, R21, 0x96, !PT ;  /* 0x0000001811197212 */ /* 0x000fe400078e9615 */
[----:B------:R-:W-:Y:S02]  /*6970*/  I2FP.F32.U32 R21, R20 ;  /* 0x0000001400157245 */ /* 0x000fe40000201000 */
[----:B------:R-:W-:Y:S02]  /*6980*/  LOP3.LUT R20, R27, R8, RZ, 0x3c, !PT ;  /* 0x000000081b147212 */ /* 0x000fe400078e3cff */
[----:B------:R-:W-:Y:S01]  /*6990*/  LOP3.LUT R8, R25, R18, RZ, 0x3c, !PT ;  /* 0x0000001219087212 */ /* 0x000fe200078e3cff */
[----:B------:R-:W-:Y:S01]  /*69a0*/  FFMA R21, R21, R0, 1.1641532182693481445e-10 ;  /* 0x2f00000015157423 */ /* 0x000fe20000000000 */
[----:B------:R-:W-:Y:S01]  /*69b0*/  FSETP.GEU.AND P0, PT, R23, UR7, PT ;  /* 0x0000000717007c0b */ /* 0x000fe2000bf0e000 */
[----:B------:R-:W-:Y:S01]  /*69c0*/  IMAD.SHL.U32 R24, R20, 0x2, RZ ;  /* 0x0000000214187824 */ /* 0x000fe200078e00ff */
[----:B------:R-:W-:Y:S01]  /*69d0*/  IADD3 R18, PT, PT, R15, 0x587c5, R14 ;  /* 0x000587c50f127810 */ /* 0x000fe20007ffe00e */
[----:B------:R-:W-:Y:S01]  /*69e0*/  IMAD.SHL.U32 R25, R8, 0x10, RZ ;  /* 0x0000001008197824 */ /* 0x000fe200078e00ff */
[----:B------:R-:W-:-:S02]  /*69f0*/  @P1 LOP3.LUT R23, R19, 0xfffffffd, RZ, 0xc0, !PT ;  /* 0xfffffffd13171812 */ /* 0x000fc400078ec0ff */
[----:B------:R-:W-:Y:S02]  /*6a00*/  @!P1 LOP3.LUT R23, R19, 0x2, RZ, 0xfc, !PT ;  /* 0x0000000213179812 */ /* 0x000fe400078efcff */
[----:B------:R-:W-:Y:S02]  /*6a10*/  I2FP.F32.U32 R19, R18 ;  /* 0x0000001200137245 */ /* 0x000fe40000201000 */
[----:B------:R-:W-:Y:S02]  /*6a20*/  FSETP.GEU.AND P1, PT, R21, UR7, PT ;  /* 0x0000000715007c0b */ /* 0x000fe4000bf2e000 */
[----:B------:R-:W-:Y:S01]  /*6a30*/  LOP3.LUT R25, R8, R25, R24, 0x96, !PT ;  /* 0x0000001908197212 */ /* 0x000fe200078e9618 */
[----:B------:R-:W-:Y:S01]  /*6a40*/  FFMA R19, R19, R0, 1.1641532182693481445e-10 ;  /* 0x2f00000013137423 */ /* 0x000fe20000000000 */
[----:B------:R-:W-:Y:S02]  /*6a50*/  SHF.R.U32.HI R21, RZ, 0x2, R12 ;  /* 0x00000002ff157819 */ /* 0x000fe4000001160c */
[----:B------:R-:W-:-:S02]  /*6a60*/  IADD3 R18, PT, PT, R15, 0xb0f8a, R17 ;  /* 0x000b0f8a0f127810 */ /* 0x000fc40007ffe011 */
[----:B------:R-:W-:Y:S02]  /*6a70*/  LOP3.LUT R12, R21, R12, RZ, 0x3c, !PT ;  /* 0x0000000c150c7212 */ /* 0x000fe400078e3cff */
[----:B------:R-:W-:Y:S02]  /*6a80*/  LOP3.LUT R20, R25, R20, RZ, 0x3c, !PT ;  /* 0x0000001419147212 */ /* 0x000fe400078e3cff */
[C---:B------:R-:W-:Y:S02]  /*6a90*/  @P0 LOP3.LUT R24, R23.reuse, 0xfffffffb, RZ, 0xc0, !PT ;  /* 0xfffffffb17180812 */ /* 0x040fe400078ec0ff */
[----:B------:R-:W-:Y:S02]  /*6aa0*/  @!P0 LOP3.LUT R24, R23, 0x4, RZ, 0xfc, !PT ;  /* 0x0000000417188812 */ /* 0x000fe400078efcff */
[----:B------:R-:W-:Y:S01]  /*6ab0*/  I2FP.F32.U32 R21, R18 ;  /* 0x0000001200157245 */ /* 0x000fe20000201000 */
[----:B------:R-:W-:Y:S01]  /*6ac0*/  IMAD.SHL.U32 R18, R12, 0x2, RZ ;  /* 0x000000020c127824 */ /* 0x000fe200078e00ff */
[----:B------:R-:W-:Y:S01]  /*6ad0*/  FSETP.GEU.AND P0, PT, R19, UR7, PT ;  /* 0x0000000713007c0b */ /* 0x000fe2000bf0e000 */
[----:B------:R-:W-:Y:S01]  /*6ae0*/  IMAD.SHL.U32 R19, R20, 0x10, RZ ;  /* 0x0000001014137824 */ /* 0x000fe200078e00ff */
[----:B------:R-:W-:Y:S01]  /*6af0*/  SHF.R.U32.HI R25, RZ, 0x2, R14 ;  /* 0x00000002ff197819 */ /* 0x000fe2000001160e */
[----:B------:R-:W-:Y:S01]  /*6b00*/  FFMA R21, R21, R0, 1.1641532182693481445e-10 ;  /* 0x2f00000015157423 */ /* 0x000fe20000000000 */
[----:B------:R-:W-:-:S02]  /*6b10*/  @P1 LOP3.LUT R23, R24, 0xfffffff7, RZ, 0xc0, !PT ;  /* 0xfffffff718171812 */ /* 0x000fc400078ec0ff */
[----:B------:R-:W-:Y:S02]  /*6b20*/  LOP3.LUT R19, R20, R19, R18, 0x96, !PT ;  /* 0x0000001314137212 */ /* 0x000fe400078e9612 */
[----:B------:R-:W-:Y:S02]  /*6b30*/  LOP3.LUT R14, R25, R14, RZ, 0x3c, !PT ;  /* 0x0000000e190e7212 */ /* 0x000fe400078e3cff */
[----:B------:R-:W-:Y:S02]  /*6b40*/  LOP3.LUT R12, R19, R12, RZ, 0x3c, !PT ;  /* 0x0000000c130c7212 */ /* 0x000fe400078e3cff */
[----:B------:R-:W-:Y:S02]  /*6b50*/  IADD3 R15, PT, PT, R15, 0x10974f, R8 ;  /* 0x0010974f0f0f7810 */ /* 0x000fe40007ffe008 */
[----:B------:R-:W-:Y:S01]  /*6b60*/  @!P1 LOP3.LUT R23, R24, 0x8, RZ, 0xfc, !PT ;  /* 0x0000000818179812 */ /* 0x000fe200078efcff */
[----:B------:R-:W-:Y:S01]  /*6b70*/  IMAD.SHL.U32 R24, R14, 0x2, RZ ;  /* 0x000000020e187824 */ /* 0x000fe200078e00ff */
[----:B------:R-:W-:Y:S01]  /*6b80*/  I2FP.F32.U32 R15, R15 ;  /* 0x0000000f000f7245 */ /* 0x000fe20000201000 */
[----:B------:R-:W-:Y:S01]  /*6b90*/  IMAD.SHL.U32 R19, R12, 0x10, RZ ;  /* 0x000000100c137824 */ /* 0x000fe200078e00ff */
[----:B------:R-:W-:-:S02]  /*6ba0*/  SHF.R.U32.HI R26, RZ, 0x2, R17 ;  /* 0x00000002ff1a7819 */ /* 0x000fc40000011611 */
[----:B------:R-:W-:Y:S01]  /*6bb0*/  FSETP.GEU.AND P1, PT, R21, UR7, PT ;  /* 0x0000000715007c0b */ /* 0x000fe2000bf2e000 */
[----:B------:R-:W-:Y:S01]  /*6bc0*/  FFMA R18, R15, R0, 1.1641532182693481445e-10 ;  /* 0x2f0000000f127423 */ /* 0x000fe20000000000 */
[----:B------:R-:W-:Y:S01]  /*6bd0*/  LOP3.LUT R19, R12, R19, R24, 0x96, !PT ;  /* 0x000000130c137212 */ /* 0x000fe200078e9618 */
[----:B------:R-:W-:Y:S01]  /*6be0*/  VIADD R15, R16, 0xdd36c8 ;  /* 0x00dd36c8100f7836 */ /* 0x000fe20000000000 */
[----:B------:R-:W-:Y:S02]  /*6bf0*/  LOP3.LUT R17, R26, R17, RZ, 0x3c, !PT ;  /* 0x000000111a117212 */ /* 0x000fe400078e3cff */
[----:B------:R-:W-:Y:S02]  /*6c00*/  LOP3.LUT R14, R19, R14, RZ, 0x3c, !PT ;  /* 0x0000000e130e7212 */ /* 0x000fe400078e3cff */
[----:B------:R-:W-:Y:S01]  /*6c10*/  @!P0 LOP3.LUT R21, R23, 0x10, RZ, 0xfc, !PT ;  /* 0x0000001017158812 */ /* 0x000fe200078efcff */
[----:B------:R-:W-:Y:S01]  /*6c20*/  IMAD.SHL.U32 R24, R17, 0x2, RZ ;  /* 0x0000000211187824 */ /* 0x000fe200078e00ff */
[----:B------:R-:W-:Y:S01]  /*6c30*/  @P0 LOP3.LUT R21, R23, 0xffffffef, RZ, 0xc0, !PT ;  /* 0xffffffef17150812 */ /* 0x000fe200078ec0ff */
[----:B------:R-:W-:Y:S01]  /*6c40*/  IMAD.SHL.U32 R25, R14, 0x10, RZ ;  /* 0x000000100e197824 */ /* 0x000fe200078e00ff */
[----:B------:R-:W-:Y:S01]  /*6c50*/  FSETP.GEU.AND P0, PT, R18, UR7, PT ;  /* 0x0000000712007c0b */ /* 0x000fe2000bf0e000 */
[----:B------:R-:W-:Y:S01]  /*6c60*/  IMAD.IADD R18, R20, 0x1, R15 ;  /* 0x0000000114127824 */ /* 0x000fe200078e020f */
[----:B------:R-:W-:-:S02]  /*6c70*/  @P1 LOP3.LUT R23, R21, 0xffffffdf, RZ, 0xc0, !PT ;  /* 0xffffffdf15171812 */ /* 0x000fc400078ec0ff */
[----:B------:R-:W-:Y:S02]  /*6c80*/  LOP3.LUT R24, R14, R25, R24, 0x96, !PT ;  /* 0x000000190e187212 */ /* 0x000fe400078e9618 */
[----:B------:R-:W-:Y:S02]  /*6c90*/  I2FP.F32.U32 R19, R18 ;  /* 0x0000001200137245 */ /* 0x000fe40000201000 */
[----:B------:R-:W-:Y:S02]  /*6ca0*/  SHF.R.U32.HI R25, RZ, 0x2, R8 ;  /* 0x00000002ff197819 */ /* 0x000fe40000011608 */
[----:B------:R-:W-:Y:S01]  /*6cb0*/  @!P1 LOP3.LUT R23, R21, 0x20, RZ, 0xfc, !PT ;  /* 0x0000002015179812 */ /* 0x000fe200078efcff */
[----:B------:R-:W-:Y:S01]  /*6cc0*/  FFMA R19, R19, R0, 1.1641532182693481445e-10 ;  /* 0x2f00000013137423 */ /* 0x000fe20000000000 */
[----:B------:R-:W-:Y:S02]  /*6cd0*/  LOP3.LUT R18, R25, R8, RZ, 0x3c, !PT ;  /* 0x0000000819127212 */ /* 0x000fe400078e3cff */
[----:B------:R-:W-:-:S02]  /*6ce0*/  LOP3.LUT R8, R24, R17, RZ, 0x3c, !PT ;  /* 0x0000001118087212 */ /* 0x000fc400078e3cff */
[----:B------:R-:W-:Y:S01]  /*6cf0*/  IADD3 R21, PT, PT, R15, 0x587c5, R12 ;  /* 0x000587c50f157810 */ /* 0x000fe20007ffe00c */
[----:B------:R-:W-:Y:S01]  /*6d00*/  IMAD.SHL.U32 R25, R18, 0x2, RZ ;  /* 0x0000000212197824 */ /* 0x000fe200078e00ff */
[----:B------:R-:W-:Y:S01]  /*6d10*/  FSETP.GEU.AND P1, PT, R19, UR7, PT ;  /* 0x0000000713007c0b */ /* 0x000fe2000bf2e000 */
[C---:B------:R-:W-:Y:S01]  /*6d20*/  IMAD.SHL.U32 R19, R8.reuse, 0x10, RZ ;  /* 0x0000001008137824 */ /* 0x040fe200078e00ff */
[----:B------:R-:W-:Y:S02]  /*6d30*/  I2FP.F32.U32 R21, R21 ;  /* 0x0000001500157245 */ /* 0x000fe40000201000 */
[----:B------:R-:W-:Y:S02]  /*6d40*/  IADD3 R17, PT, PT, R15, 0xb0f8a, R14 ;  /* 0x000b0f8a0f117810 */ /* 0x000fe40007ffe00e */
[----:B------:R-:W-:Y:S01]  /*6d50*/  SHF.R.U32.HI R27, RZ, 0x2, R20 ;  /* 0x00000002ff1b7819 */ /* 0x000fe20000011614 */
[----:B------:R-:W-:Y:S01]  /*6d60*/  FFMA R21, R21, R0, 1.1641532182693481445e-10 ;  /* 0x2f00000015157423 */ /* 0x000fe20000000000 */
[----:B------:R-:W-:-:S02]  /*6d70*/  LOP3.LUT R25, R8, R19, R25, 0x96, !PT ;  /* 0x0000001308197212 */ /* 0x000fc400078e9619 */
[----:B------:R-:W-:Y:S02]  /*6d80*/  I2FP.F32.U32 R19, R17 ;  /* 0x0000001100137245 */ /* 0x000fe40000201000 */
[----:B------:R-:W-:Y:S02]  /*6d90*/  LOP3.LUT R20, R27, R20, RZ, 0x3c, !PT ;  /* 0x000000141b147212 */ /* 0x000fe400078e3cff */
[----:B------:R-:W-:Y:S01]  /*6da0*/  LOP3.LUT R17, R25, R18, RZ, 0x3c, !PT ;  /* 0x0000001219117212 */ /* 0x000fe200078e3cff */
[----:B------:R-:W-:Y:S01]  /*6db0*/  FFMA R19, R19, R0, 1.1641532182693481445e-10 ;  /* 0x2f00000013137423 */ /* 0x000fe20000000000 */
[C---:B------:R-:W-:Y:S02]  /*6dc0*/  @P0 LOP3.LUT R24, R23.reuse, 0xffffffbf, RZ, 0xc0, !PT ;  /* 0xffffffbf17180812 */ /* 0x040fe400078ec0ff */
[----:B------:R-:W-:Y:S01]  /*6dd0*/  @!P0 LOP3.LUT R24, R23, 0x40, RZ, 0xfc, !PT ;  /* 0x0000004017188812 */ /* 0x000fe200078efcff */
[----:B------:R-:W-:Y:S01]  /*6de0*/  IMAD.SHL.U32 R26, R17, 0x10, RZ ;  /* 0x00000010111a7824 */ /* 0x000fe200078e00ff */
[----:B------:R-:W-:Y:S01]  /*6df0*/  FSETP.GEU.AND P0, PT, R21, UR7, PT ;  /* 0x0000000715007c0b */ /* 0x000fe2000bf0e000 */
[----:B------:R-:W-:Y:S01]  /*6e00*/  IMAD.SHL.U32 R21, R20, 0x2, RZ ;  /* 0x0000000214157824 */ /* 0x000fe200078e00ff */
[----:B------:R-:W-:-:S02]  /*6e10*/  IADD3 R15, PT, PT, R15, 0x10974f, R8 ;  /* 0x0010974f0f0f7810 */ /* 0x000fc40007ffe008 */
[----:B------:R-:W-:Y:S02]  /*6e20*/  SHF.R.U32.HI R25, RZ, 0x2, R12 ;  /* 0x00000002ff197819 */ /* 0x000fe4000001160c */
[----:B------:R-:W-:Y:S02]  /*6e30*/  LOP3.LUT R23, R17, R26, R21, 0x96, !PT ;  /* 0x0000001a11177212 */ /* 0x000fe400078e9615 */
[----:B------:R-:W-:Y:S02]  /*6e40*/  I2FP.F32.U32 R21, R15 ;  /* 0x0000000f00157245 */ /* 0x000fe40000201000 */
[----:B------:R-:W-:Y:S01]  /*6e50*/  LOP3.LUT R15, R25, R12, RZ, 0x3c, !PT ;  /* 0x0000000c190f7212 */ /* 0x000fe200078e3cff */
[----:B------:R-:W-:Y:S01]  /*6e60*/  VIADD R12, R16, 0xf355dc ;  /* 0x00f355dc100c7836 */ /* 0x000fe20000000000 */
[----:B------:R-:W-:Y:S01]  /*6e70*/  LOP3.LUT R20, R23, R20, RZ, 0x3c, !PT ;  /* 0x0000001417147212 */ /* 0x000fe200078e3cff */
[----:B------:R-:W-:Y:S01]  /*6e80*/  FFMA R21, R21, R0, 1.1641532182693481445e-10 ;  /* 0x2f00000015157423 */ /* 0x000fe20000000000 */
[C---:B------:R-:W-:Y:S01]  /*6e90*/  @P1 LOP3.LUT R18, R24.reuse, 0xffffff7f, RZ, 0xc0, !PT ;  /* 0xffffff7f18121812 */ /* 0x040fe200078ec0ff */
[----:B------:R-:W-:Y:S01]  /*6ea0*/  IMAD.SHL.U32 R23, R15, 0x2, RZ ;  /* 0x000000020f177824 */ /* 0x000fe200078e00ff */
[----:B------:R-:W-:-:S02]  /*6eb0*/  @!P1 LOP3.LUT R18, R24, 0x80, RZ, 0xfc, !PT ;  /* 0x0000008018129812 */ /* 0x000fc400078efcff */
[----:B------:R-:W-:Y:S01]  /*6ec0*/  FSETP.GEU.AND P1, PT, R19, UR7, PT ;  /* 0x0000000713007c0b */ /* 0x000fe2000bf2e000 */
[----:B------:R-:W-:Y:S01]  /*6ed0*/  IMAD.SHL.U32 R19, R20, 0x10, RZ ;  /* 0x0000001014137824 */ /* 0x000fe200078e00ff */
[C---:B------:R-:W-:Y:S02]  /*6ee0*/  @!P0 LOP3.LUT R24, R18.reuse, 0x100, RZ, 0xfc, !PT ;  /* 0x0000010012188812 */ /* 0x040fe400078efcff */
[----:B------:R-:W-:Y:S01]  /*6ef0*/  @P0 LOP3.LUT R24, R18, 0xfffffeff, RZ, 0xc0, !PT ;  /* 0xfffffeff12180812 */ /* 0x000fe200078ec0ff */
[----:B------:R-:W-:Y:S01]  /*6f00*/  IMAD.IADD R18, R17, 0x1, R12 ;  /* 0x0000000111127824 */ /* 0x000fe200078e020c */
[----:B------:R-:W-:Y:S02]  /*6f10*/  FSETP.GEU.AND P0, PT, R21, UR7, PT ;  /* 0x0000000715007c0b */ /* 0x000fe4000bf0e000 */
[----:B------:R-:W-:Y:S02]  /*6f20*/  LOP3.LUT R26, R20, R19, R23, 0x96, !PT ;  /* 0x00000013141a7212 */ /* 0x000fe400078e9617 */
[----:B------:R-:W-:-:S02]  /*6f30*/  SHF.R.U32.HI R21, RZ, 0x2, R14 ;  /* 0x00000002ff157819 */ /* 0x000fc4000001160e */
[----:B------:R-:W-:Y:S02]  /*6f40*/  I2FP.F32.U32 R19, R18 ;  /* 0x0000001200137245 */ /* 0x000fe40000201000 */
[----:B------:R-:W-:Y:S02]  /*6f50*/  LOP3.LUT R14, R21, R14, RZ, 0x3c, !PT ;  /* 0x0000000e150e7212 */ /* 0x000fe400078e3cff */
[----:B------:R-:W-:Y:S01]  /*6f60*/  LOP3.LUT R15, R26, R15, RZ, 0x3c, !PT ;  /* 0x0000000f1a0f7212 */ /* 0x000fe200078e3cff */
[----:B------:R-:W-:Y:S01]  /*6f70*/  FFMA R19, R19, R0, 1.1641532182693481445e-10 ;  /* 0x2f00000013137423 */ /* 0x000fe20000000000 */
[----:B------:R-:W-:Y:S01]  /*6f80*/  @P1 LOP3.LUT R23, R24, 0xfffffdff, RZ, 0xc0, !PT ;  /* 0xfffffdff18171812 */ /* 0x000fe200078ec0ff */
[----:B------:R-:W-:Y:S01]  /*6f90*/  IMAD.SHL.U32 R25, R14, 0x2, RZ ;  /* 0x000000020e197824 */ /* 0x000fe200078e00ff */
[----:B------:R-:W-:Y:S01]  /*6fa0*/  @!P1 LOP3.LUT R23, R24, 0x200, RZ, 0xfc, !PT ;  /* 0x0000020018179812 */ /* 0x000fe200078efcff */
[----:B------:R-:W-:Y:S01]  /*6fb0*/  IMAD.SHL.U32 R24, R15, 0x10, RZ ;  /* 0x000000100f187824 */ /* 0x000fe200078e00ff */
[----:B------:R-:W-:-:S02]  /*6fc0*/  IADD3 R18, PT, PT, R12, 0x587c5, R20 ;  /* 0x000587c50c127810 */ /* 0x000fc40007ffe014 */
[----:B------:R-:W-:Y:S02]  /*6fd0*/  FSETP.GEU.AND P1, PT, R19, UR7, PT ;  /* 0x0000000713007c0b */ /* 0x000fe4000bf2e000 */
[----:B------:R-:W-:Y:S02]  /*6fe0*/  I2FP.F32.U32 R21, R18 ;  /* 0x0000001200157245 */ /* 0x000fe40000201000 */
[----:B------:R-:W-:Y:S02]  /*6ff0*/  LOP3.LUT R19, R15, R24, R25, 0x96, !PT ;  /* 0x000000180f137212 */ /* 0x000fe400078e9619 */
[----:B------:R-:W-:Y:S01]  /*7000*/  SHF.R.U32.HI R25, RZ, 0x2, R8 ;  /* 0x00000002ff197819 */ /* 0x000fe20000011608 */
[----:B------:R-:W-:Y:S01]  /*7010*/  FFMA R21, R21, R0, 1.1641532182693481445e-10 ;  /* 0x2f00000015157423 */ /* 0x000fe20000000000 */
[----:B------:R-:W-:Y:S02]  /*7020*/  LOP3.LUT R19, R19, R14, RZ, 0x3c, !PT ;  /* 0x0000000e13137212 */ /* 0x000fe400078e3cff */
[----:B------:R-:W-:-:S02]  /*7030*/  LOP3.LUT R8, R25, R8, RZ, 0x3c, !PT ;  /* 0x0000000819087212 */ /* 0x000fc400078e3cff */
[----:B------:R-:W-:Y:S01]  /*7040*/  @P0 LOP3.LUT R18, R23, 0xfffffbff, RZ, 0xc0, !PT ;  /* 0xfffffbff17120812 */ /* 0x000fe200078ec0ff */
[----:B------:R-:W-:Y:S01]  /*7050*/  IMAD.SHL.U32 R24, R19, 0x10, RZ ;  /* 0x0000001013187824 */ /* 0x000fe200078e00ff */
[----:B------:R-:W-:Y:S02]  /*7060*/  @!P0 LOP3.LUT R18, R23, 0x400, RZ, 0xfc, !PT ;  /* 0x0000040017128812 */ /* 0x000fe400078efcff */
[----:B------:R-:W-:Y:S01]  /*7070*/  FSETP.GEU.AND P0, PT, R21, UR7, PT ;  /* 0x0000000715007c0b */ /* 0x000fe2000bf0e000 */
[----:B------:R-:W-:Y:S01]  /*7080*/  IMAD.SHL.U32 R21, R8, 0x2, RZ ;  /* 0x0000000208157824 */ /* 0x000fe200078e00ff */
[----:B------:R-:W-:Y:S02]  /*7090*/  SHF.R.U32.HI R26, RZ, 0x2, R17 ;  /* 0x00000002ff1a7819 */ /* 0x000fe40000011611 */
[----:B------:R-:W-:Y:S02]  /*70a0*/  IADD3 R14, PT, PT, R12, 0xb0f8a, R15 ;  /* 0x000b0f8a0c0e7810 */ /* 0x000fe40007ffe00f */
[----:B------:R-:W-:-:S02]  /*70b0*/  LOP3.LUT R25, R19, R24, R21, 0x96, !PT ;  /* 0x0000001813197212 */ /* 0x000fc400078e9615 */
[----:B------:R-:W-:Y:S02]  /*70c0*/  LOP3.LUT R17, R26, R17, RZ, 0x3c, !PT ;  /* 0x000000111a117212 */ /* 0x000fe400078e3cff */
[----:B------:R-:W-:Y:S02]  /*70d0*/  LOP3.LUT R8, R25, R8, RZ, 0x3c, !PT ;  /* 0x0000000819087212 */ /* 0x000fe400078e3cff */
[----:B------:R-:W-:Y:S02]  /*70e0*/  I2FP.F32.U32 R21, R14 ;  /* 0x0000000e00157245 */ /* 0x000fe40000201000 */
[----:B------:R-:W-:Y:S01]  /*70f0*/  @P1 LOP3.LUT R23, R18, 0xfffff7ff, RZ, 0xc0, !PT ;  /* 0xfffff7ff12171812 */ /* 0x000fe200078ec0ff */
[----:B------:R-:W-:Y:S01]  /*7100*/  IMAD.SHL.U32 R25, R8, 0x10, RZ ;  /* 0x0000001008197824 */ /* 0x000fe200078e00ff */
[----:B------:R-:W-:Y:S01]  /*7110*/  @!P1 LOP3.LUT R23, R18, 0x800, RZ, 0xfc, !PT ;  /* 0x0000080012179812 */ /* 0x000fe200078efcff */
[----:B------:R-:W-:Y:S02]  /*7120*/  IMAD.SHL.U32 R18, R17, 0x2, RZ ;  /* 0x0000000211127824 */ /* 0x000fe400078e00ff */
[----:B------:R-:W-:Y:S01]  /*7130*/  FFMA R21, R21, R0, 1.1641532182693481445e-10 ;  /* 0x2f00000015157423 */ /* 0x000fe20000000000 */
[----:B------:R-:W-:-:S02]  /*7140*/  IADD3 R12, PT, PT, R12, 0x10974f, R19 ;  /* 0x0010974f0c0c7810 */ /* 0x000fc40007ffe013 */
[----:B------:R-:W-:Y:S02]  /*7150*/  SHF.R.U32.HI R27, RZ, 0x2, R20 ;  /* 0x00000002ff1b7819 */ /* 0x000fe40000011614 */
[C---:B------:R-:W-:Y:S02]  /*7160*/  @!P0 LOP3.LUT R14, R23.reuse, 0x1000, RZ, 0xfc, !PT ;  /* 0x00001000170e8812 */ /* 0x040fe400078efcff */
[----:B------:R-:W-:Y:S02]  /*7170*/  LOP3.LUT R18, R8, R25, R18, 0x96, !PT ;  /* 0x0000001908127212 */ /* 0x000fe400078e9612 */
[----:B------:R-:W-:Y:S02]  /*7180*/  @P0 LOP3.LUT R14, R23, 0xffffefff, RZ, 0xc0, !PT ;  /* 0xffffefff170e0812 */ /* 0x000fe400078ec0ff */
[----:B------:R-:W-:Y:S01]  /*7190*/  FSETP.GEU.AND P0, PT, R21, UR7, PT ;  /* 0x0000000715007c0b */ /* 0x000fe2000bf0e000 */
[----:B------:R-:W-:Y:S01]  /*71a0*/  VIADD R21, R16, 0x10974f0 ;  /* 0x010974f010157836 */ /* 0x000fe20000000000 */
[----:B------:R-:W-:-:S02]  /*71b0*/  I2FP.F32.U32 R23, R12 ;  /* 0x0000000c00177245 */ /* 0x000fc40000201000 */
[----:B------:R-:W-:Y:S02]  /*71c0*/  LOP3.LUT R20, R27, R20, RZ, 0x3c, !PT ;  /* 0x000000141b147212 */ /* 0x000fe400078e3cff */
[----:B------:R-:W-:Y:S01]  /*71d0*/  LOP3.LUT R12, R18, R17, RZ, 0x3c, !PT ;  /* 0x00000011120c7212 */ /* 0x000fe200078e3cff */
[----:B------:R-:W-:Y:S01]  /*71e0*/  IMAD.IADD R17, R8, 0x1, R21 ;  /* 0x0000000108117824 */ /* 0x000fe200078e0215 */
[----:B------:R-:W-:Y:S01]  /*71f0*/  SHF.R.U32.HI R24, RZ, 0x2, R15 ;  /* 0x00000002ff187819 */ /* 0x000fe2000001160f */
[----:B------:R-:W-:Y:S02]  /*7200*/  IMAD.SHL.U32 R18, R20, 0x2, RZ ;  /* 0x0000000214127824 */ /* 0x000fe400078e00ff */
[----:B------:R-:W-:Y:S01]  /*7210*/  FFMA R23, R23, R0, 1.1641532182693481445e-10 ;  /* 0x2f00000017177423 */ /* 0x000fe20000000000 */
[----:B------:R-:W-:Y:S01]  /*7220*/  IMAD.SHL.U32 R25, R12, 0x10, RZ ;  /* 0x000000100c197824 */ /* 0x000fe200078e00ff */
[----:B------:R-:W-:Y:S02]  /*7230*/  I2FP.F32.U32 R17, R17 ;  /* 0x0000001100117245 */ /* 0x000fe40000201000 */
[----:B------:R-:W-:-:S02]  /*7240*/  LOP3.LUT R15, R24, R15, RZ, 0x3c, !PT ;  /* 0x0000000f180f7212 */ /* 0x000fc400078e3cff */
[----:B------:R-:W-:Y:S01]  /*7250*/  LOP3.LUT R25, R12, R25, R18, 0x96, !PT ;  /* 0x000000190c197212 */ /* 0x000fe200078e9612 */
[----:B------:R-:W-:Y:S01]  /*7260*/  FFMA R18, R17, R0, 1.1641532182693481445e-10 ;  /* 0x2f00000011127423 */ /* 0x000fe20000000000 */
[----:B------:R-:W-:Y:S02]  /*7270*/  FSETP.GEU.AND P1, PT, R23, UR7, PT ;  /* 0x0000000717007c0b */ /* 0x000fe4000bf2e000 */
[----:B------:R-:W-:Y:S01]  /*7280*/  LOP3.LUT R17, R25, R20, RZ, 0x3c, !PT ;  /* 0x0000001419117212 */ /* 0x000fe200078e3cff */
[----:B------:R-:W-:Y:S01]  /*7290*/  IMAD.SHL.U32 R25, R15, 0x2, RZ ;  /* 0x000000020f197824 */ /* 0x000fe200078e00ff */
[C---:B------:R-:W-:Y:S02]  /*72a0*/  @P0 LOP3.LUT R24, R14.reuse, 0xffffdfff, RZ, 0xc0, !PT ;  /* 0xffffdfff0e180812 */ /* 0x040fe400078ec0ff */
[----:B------:R-:W-:Y:S02]  /*72b0*/  IADD3 R23, PT, PT, R21, 0x587c5, R12 ;  /* 0x000587c515177810 */ /* 0x000fe40007ffe00c */
[----:B------:R-:W-:-:S02]  /*72c0*/  @!P0 LOP3.LUT R24, R14, 0x2000, RZ, 0xfc, !PT ;  /* 0x000020000e188812 */ /* 0x000fc400078efcff */
[----:B------:R-:W-:Y:S01]  /*72d0*/  FSETP.GEU.AND P0, PT, R18, UR7, PT ;  /* 0x0000000712007c0b */ /* 0x000fe2000bf0e000 */
[C---:B------:R-:W-:Y:S01]  /*72e0*/  IMAD.SHL.U32 R18, R17.reuse, 0x10, RZ ;  /* 0x0000001011127824 */ /* 0x040fe200078e00ff */
[----:B------:R-:W-:Y:S02]  /*72f0*/  I2FP.F32.U32 R23, R23 ;  /* 0x0000001700177245 */ /* 0x000fe40000201000 */
[----:B------:R-:W-:Y:S02]  /*7300*/  SHF.R.U32.HI R26, RZ, 0x2, R19 ;  /* 0x00000002ff1a7819 */ /* 0x000fe40000011613 */
[----:B------:R-:W-:Y:S01]  /*7310*/  LOP3.LUT R18, R17, R18, R25, 0x96, !PT ;  /* 0x0000001211127212 */ /* 0x000fe200078e9619 */
[----:B------:R-:W-:Y:S01]  /*7320*/  FFMA R23, R23, R0, 1.1641532182693481445e-10 ;  /* 0x2f00000017177423 */ /* 0x000fe20000000000 */
[----:B------:R-:W-:Y:S02]  /*7330*/  @P1 LOP3.LUT R20, R24, 0xffffbfff, RZ, 0xc0, !PT ;  /* 0xffffbfff18141812 */ /* 0x000fe400078ec0ff */
[----:B------:R-:W-:-:S02]  /*7340*/  LOP3.LUT R18, R18, R15, RZ, 0x3c, !PT ;  /* 0x0000000f12127212 */ /* 0x000fc400078e3cff */
[----:B------:R-:W-:Y:S02]  /*7350*/  LOP3.LUT R19, R26, R19, RZ, 0x3c, !PT ;  /* 0x000000131a137212 */ /* 0x000fe400078e3cff */
[----:B------:R-:W-:Y:S01]  /*7360*/  IADD3 R14, PT, PT, R21, 0xb0f8a, R17 ;  /* 0x000b0f8a150e7810 */ /* 0x000fe20007ffe011 */
[----:B------:R-:W-:Y:S01]  /*7370*/  IMAD.SHL.U32 R15, R18, 0x10, RZ ;  /* 0x00000010120f7824 */ /* 0x000fe200078e00ff */
[----:B------:R-:W-:Y:S02]  /*7380*/  @!P1 LOP3.LUT R20, R24, 0x4000, RZ, 0xfc, !PT ;  /* 0x0000400018149812 */ /* 0x000fe400078efcff */
[----:B------:R-:W-:Y:S02]  /*7390*/  FSETP.GEU.AND P1, PT, R23, UR7, PT ;  /* 0x0000000717007c0b */ /* 0x000fe4000bf2e000 */
[----:B------:R-:W-:Y:S02]  /*73a0*/  I2FP.F32.U32 R3, R3 ;  /* 0x0000000300037245 */ /* 0x000fe40000201000 */
[----:B------:R-:W-:-:S02]  /*73b0*/  IADD3 R21, PT, PT, R21, 0x10974f, R18 ;  /* 0x0010974f15157810 */ /* 0x000fc40007ffe012 */
[----:B------:R-:W-:Y:S01]  /*73c0*/  I2FP.F32.U32 R25, R14 ;  /* 0x0000000e00197245 */ /* 0x000fe20000201000 */
[----:B------:R-:W-:Y:S01]  /*73d0*/  IMAD.SHL.U32 R14, R19, 0x2, RZ ;  /* 0x00000002130e7824 */ /* 0x000fe200078e00ff */
[----:B------:R-:W-:Y:S01]  /*73e0*/  I2FP.F32.U32 R21, R21 ;  /* 0x0000001500157245 */ /* 0x000fe20000201000 */
[-C--:B------:R-:W-:Y:S01]  /*73f0*/  FFMA R3, R3, R0.reuse, 1.1641532182693481445e-10 ;  /* 0x2f00000003037423 */ /* 0x080fe20000000000 */
[C---:B------:R-:W-:Y:S01]  /*7400*/  @P0 LOP3.LUT R23, R20.reuse, 0xffff7fff, RZ, 0xc0, !PT ;  /* 0xffff7fff14170812 */ /* 0x040fe200078ec0ff */
[-C--:B------:R-:W-:Y:S01]  /*7410*/  FFMA R25, R25, R0.reuse, 1.1641532182693481445e-10 ;  /* 0x2f00000019197423 */ /* 0x080fe20000000000 */
[----:B------:R-:W-:Y:S02]  /*7420*/  @!P0 LOP3.LUT R23, R20, 0x8000, RZ, 0xfc, !PT ;  /* 0x0000800014178812 */ /* 0x000fe400078efcff */
[----:B------:R-:W-:Y:S01]  /*7430*/  LOP3.LUT R24, R18, R15, R14, 0x96, !PT ;  /* 0x0000000f12187212 */ /* 0x000fe200078e960e */
[----:B------:R-:W-:Y:S01]  /*7440*/  FFMA R14, R21, R0, 1.1641532182693481445e-10 ;  /* 0x2f000000150e7423 */ /* 0x000fe20000000000 */
[----:B------:R-:W-:-:S02]  /*7450*/  SHF.R.U32.HI R15, RZ, 0x2, R8 ;  /* 0x00000002ff0f7819 */ /* 0x000fc40000011608 */
[----:B------:R-:W-:Y:S02]  /*7460*/  FSETP.GT.AND P0, PT, R3, UR7, PT ;  /* 0x0000000703007c0b */ /* 0x000fe4000bf04000 */
[C---:B------:R-:W-:Y:S02]  /*7470*/  @!P1 LOP3.LUT R20, R23.reuse, 0x10000, RZ, 0xfc, !PT ;  /* 0x0001000017149812 */ /* 0x040fe400078efcff */
[----:B------:R-:W-:Y:S02]  /*7480*/  @P1 LOP3.LUT R20, R23, 0xfffeffff, RZ, 0xc0, !PT ;  /* 0xfffeffff17141812 */ /* 0x000fe400078ec0ff */
[----:B------:R-:W-:Y:S02]  /*7490*/  FSETP.LT.AND P0, PT, R3, UR6, P0 ;  /* 0x0000000603007c0b */ /* 0x000fe40008701000 */
[----:B------:R-:W-:Y:S01]  /*74a0*/  LOP3.LUT R21, R15, R8, RZ, 0x3c, !PT ;  /* 0x000000080f157212 */ /* 0x000fe200078e3cff */
[----:B------:R-:W2:Y:S01]  /*74b0*/  LDG.E R3, desc[UR8][R6.64+0x20] ;  /* 0x0000200806037981 */ /* 0x000ea2000c1e1900 */
[----:B------:R-:W-:-:S02]  /*74c0*/  FSETP.GEU.AND P4, PT, R14, UR7, PT ;  /* 0x000000070e007c0b */ /* 0x000fc4000bf8e000 */
[----:B------:R-:W-:Y:S01]  /*74d0*/  I2FP.F32.U32 R23, R9 ;  /* 0x0000000900177245 */ /* 0x000fe20000201000 */
[----:B------:R-:W3:Y:S01]  /*74e0*/  LDG.E.64 R14, desc[UR8][R6.64+0x18] ;  /* 0x00001808060e7981 */ /* 0x000ee2000c1e1b00 */
[----:B------:R-:W-:Y:S02]  /*74f0*/  FSETP.GEU.AND P3, PT, R25, UR7, PT ;  /* 0x0000000719007c0b */ /* 0x000fe4000bf6e000 */
[----:B------:R-:W-:Y:S01]  /*7500*/  LOP3.LUT R19, R24, R19, RZ, 0x3c, !PT ;  /* 0x0000001318137212 */ /* 0x000fe200078e3cff */
[----:B------:R-:W4:Y:S01]  /*7510*/  LDG.E.64 R8, desc[UR8][R6.64+0x28] ;  /* 0x0000280806087981 */ /* 0x000f22000c1e1b00 */
[----:B------:R-:W-:Y:S01]  /*7520*/  FFMA R26, R23, R0, 1.1641532182693481445e-10 ;  /* 0x2f000000171a7423 */ /* 0x000fe20000000000 */
[----:B------:R-:W-:Y:S01]  /*7530*/  IMAD.SHL.U32 R23, R21, 0x2, RZ ;  /* 0x0000000215177824 */ /* 0x000fe200078e00ff */
[----:B------:R-:W-:-:S07]  /*7540*/  SHF.R.U32.HI R25, RZ, 0x2, R12 ;  /* 0x00000002ff197819 */ /* 0x000fce000001160c */
[C---:B------:R-:W-:Y:S02]  /*7550*/  @P3 LOP3.LUT R24, R20.reuse, 0xfffdffff, RZ, 0xc0, !PT ;  /* 0xfffdffff14183812 */ /* 0x040fe400078ec0ff */
[----:B------:R-:W-:Y:S01]  /*7560*/  @!P3 LOP3.LUT R24, R20, 0x20000, RZ, 0xfc, !PT ;  /* 0x000200001418b812 */ /* 0x000fe200078efcff */
[----:B------:R-:W-:Y:S01]  /*7570*/  IMAD.SHL.U32 R20, R19, 0x10, RZ ;  /* 0x0000001013147824 */ /* 0x000fe200078e00ff */
[----:B------:R-:W-:-:S04]  /*7580*/  FSETP.GT.AND P1, PT, R26, UR7, PT ;  /* 0x000000071a007c0b */ /* 0x000fc8000bf24000 */
[----:B------:R-:W-:Y:S02]  /*7590*/  LOP3.LUT R20, R19, R20, R23, 0x96, !PT ;  /* 0x0000001413147212 */ /* 0x000fe400078e9617 */
[----:B------:R-:W-:Y:S02]  /*75a0*/  LOP3.LUT R12, R25, R12, RZ, 0x3c, !PT ;  /* 0x0000000c190c7212 */ /* 0x000fe400078e3cff */
[----:B------:R-:W-:Y:S01]  /*75b0*/  LOP3.LUT R21, R20, R21, RZ, 0x3c, !PT ;  /* 0x0000001514157212 */ /* 0x000fe200078e3cff */
[----:B------:R-:W-:Y:S01]  /*75c0*/  VIADD R20, R16, 0x11f9404 ;  /* 0x011f940410147836 */ /* 0x000fe20000000000 */
[----:B------:R-:W-:Y:S01]  /*75d0*/  FSETP.LT.AND P1, PT, R26, UR6, P1 ;  /* 0x000000061a007c0b */ /* 0x000fe20008f21000 */
[----:B------:R-:W-:Y:S01]  /*75e0*/  IMAD.SHL.U32 R25, R12, 0x2, RZ ;  /* 0x000000020c197824 */ /* 0x000fe200078e00ff */
[C---:B------:R-:W-:Y:S01]  /*75f0*/  @P4 LOP3.LUT R23, R24.reuse, 0xfffbffff, RZ, 0xc0, !PT ;  /* 0xfffbffff18174812 */ /* 0x040fe200078ec0ff */
[----:B------:R-:W-:Y:S01]  /*7600*/  IMAD.SHL.U32 R26, R21, 0x10, RZ ;  /* 0x00000010151a7824 */ /* 0x000fe200078e00ff */
[----:B------:R-:W-:Y:S01]  /*7610*/  @!P4 LOP3.LUT R23, R24, 0x40000, RZ, 0xfc, !PT ;  /* 0x000400001817c812 */ /* 0x000fe200078efcff */
[----:B------:R-:W-:-:S03]  /*7620*/  IMAD.IADD R24, R19, 0x1, R20 ;  /* 0x0000000113187824 */ /* 0x000fc600078e0214 */
[----:B------:R-:W-:Y:S02]  /*7630*/  LOP3.LUT R29, R21, R26, R25, 0x96, !PT ;  /* 0x0000001a151d7212 */ /* 0x000fe400078e9619 */
[----:B------:R-:W-:Y:S02]  /*7640*/  I2FP.F32.U32 R25, R24 ;  /* 0x0000001800197245 */ /* 0x000fe40000201000 */
[----:B------:R-:W-:-:S03]  /*7650*/  IADD3 R24, PT, PT, R20, 0x587c5, R21 ;  /* 0x000587c514187810 */ /* 0x000fc60007ffe015 */
[----:B------:R-:W-:Y:S01]  /*7660*/  FFMA R25, R25, R0, 1.1641532182693481445e-10 ;  /* 0x2f00000019197423 */ /* 0x000fe20000000000 */
[----:B------:R-:W-:Y:S02]  /*7670*/  LOP3.LUT R12, R29, R12, RZ, 0x3c, !PT ;  /* 0x0000000c1d0c7212 */ /* 0x000fe400078e3cff */
[----:B------:R-:W-:Y:S02]  /*7680*/  I2FP.F32.U32 R27, R24 ;  /* 0x00000018001b7245 */ /* 0x000fe40000201000 */
[----:B------:R-:W-:Y:S02]  /*7690*/  FSETP.GEU.AND P3, PT, R25, UR7, PT ;  /* 0x0000000719007c0b */ /* 0x000fe4000bf6e000 */
[----:B------:R-:W-:-:S04]  /*76a0*/  IADD3 R24, PT, PT, R20, 0xb0f8a, R12 ;  /* 0x000b0f8a14187810 */ /* 0x000fc80007ffe00c */
[----:B------:R-:W-:Y:S02]  /*76b0*/  I2FP.F32.U32 R25, R24 ;  /* 0x0000001800197245 */ /* 0x000fe40000201000 */
[----:B------:R-:W-:-:S04]  /*76c0*/  SHF.R.U32.HI R24, RZ, 0x2, R17 ;  /* 0x00000002ff187819 */ /* 0x000fc80000011611 */
[----:B------:R-:W-:Y:S01]  /*76d0*/  LOP3.LUT R17, R24, R17, RZ, 0x3c, !PT ;  /* 0x0000001118117212 */ /* 0x000fe200078e3cff */
[-C--:B------:R-:W-:Y:S01]  /*76e0*/  FFMA R27, R27, R0.reuse, 1.1641532182693481445e-10 ;  /* 0x2f0000001b1b7423 */ /* 0x080fe20000000000 */
[----:B------:R-:W-:Y:S01]  /*76f0*/  @P3 LOP3.LUT R26, R23, 0xfff7ffff, RZ, 0xc0, !PT ;  /* 0xfff7ffff171a3812 */ /* 0x000fe200078ec0ff */
[----:B------:R-:W-:Y:S01]  /*7700*/  FFMA R25, R25, R0, 1.1641532182693481445e-10 ;  /* 0x2f00000019197423 */ /* 0x000fe20000000000 */
[----:B------:R-:W-:Y:S01]  /*7710*/  @!P3 LOP3.LUT R26, R23, 0x80000, RZ, 0xfc, !PT ;  /* 0x00080000171ab812 */ /* 0x000fe200078efcff */
[----:B------:R-:W-:Y:S02]  /*7720*/  IMAD.SHL.U32 R24, R17, 0x2, RZ ;  /* 0x0000000211187824 */ /* 0x000fe400078e00ff */
[----:B------:R-:W-:Y:S01]  /*7730*/  IMAD.SHL.U32 R23, R12, 0x10, RZ ;  /* 0x000000100c177824 */ /* 0x000fe200078e00ff */
[----:B------:R-:W-:Y:S02]  /*7740*/  FSETP.GEU.AND P4, PT, R27, UR7, PT ;  /* 0x000000071b007c0b */ /* 0x000fe4000bf8e000 */
[----:B------:R-:W-:-:S02]  /*7750*/  FSETP.GEU.AND P3, PT, R25, UR7, PT ;  /* 0x0000000719007c0b */ /* 0x000fc4000bf6e000 */
[----:B------:R-:W-:Y:S02]  /*7760*/  SHF.R.U32.HI R25, RZ, 0x2, R18 ;  /* 0x00000002ff197819 */ /* 0x000fe40000011612 */
[----:B------:R-:W-:Y:S02]  /*7770*/  LOP3.LUT R24, R12, R23, R24, 0x96, !PT ;  /* 0x000000170c187212 */ /* 0x000fe400078e9618 */
[----:B------:R-:W-:Y:S02]  /*7780*/  LOP3.LUT R18, R25, R18, RZ, 0x3c, !PT ;  /* 0x0000001219127212 */ /* 0x000fe400078e3cff */
[----:B------:R-:W-:-:S03]  /*7790*/  LOP3.LUT R17, R24, R17, RZ, 0x3c, !PT ;  /* 0x0000001118117212 */ /* 0x000fc600078e3cff */
[----:B------:R-:W-:Y:S02]  /*77a0*/  IMAD.SHL.U32 R25, R18, 0x2, RZ ;  /* 0x0000000212197824 */ /* 0x000fe400078e00ff */
[C---:B------:R-:W-:Y:S01]  /*77b0*/  IMAD.SHL.U32 R24, R17.reuse, 0x10, RZ ;  /* 0x0000001011187824 */ /* 0x040fe200078e00ff */
[C---:B------:R-:W-:Y:S02]  /*77c0*/  @!P4 LOP3.LUT R23, R26.reuse, 0x100000, RZ, 0xfc, !PT ;  /* 0x001000001a17c812 */ /* 0x040fe400078efcff */
[----:B------:R-:W-:Y:S02]  /*77d0*/  @P4 LOP3.LUT R23, R26, 0xffefffff, RZ, 0xc0, !PT ;  /* 0xffefffff1a174812 */ /* 0x000fe400078ec0ff */
[----:B------:R-:W-:Y:S02]  /*77e0*/  SHF.R.U32.HI R26, RZ, 0x2, R19 ;  /* 0x00000002ff1a7819 */ /* 0x000fe40000011613 */
[----:B------:R-:W-:Y:S02]  /*77f0*/  LOP3.LUT R27, R17, R24, R25, 0x96, !PT ;  /* 0x00000018111b7212 */ /* 0x000fe400078e9619 */
[----:B------:R-:W-:-:S02]  /*7800*/  LOP3.LUT R19, R26, R19, RZ, 0x3c, !PT ;  /* 0x000000131a137212 */ /* 0x000fc400078e3cff */
[----:B------:R-:W-:-:S03]  /*7810*/  LOP3.LUT R18, R27, R18, RZ, 0x3c, !PT ;  /* 0x000000121b127212 */ /* 0x000fc600078e3cff */
[----:B------:R-:W-:Y:S02]  /*7820*/  IMAD.SHL.U32 R24, R19, 0x2, RZ ;  /* 0x0000000213187824 */ /* 0x000fe400078e00ff */
[C---:B------:R-:W-:Y:S01]  /*7830*/  IMAD.SHL.U32 R27, R18.reuse, 0x10, RZ ;  /* 0x00000010121b7824 */ /* 0x040fe200078e00ff */
[----:B------:R-:W-:Y:S02]  /*7840*/  SHF.R.U32.HI R26, RZ, 0x2, R21 ;  /* 0x00000002ff1a7819 */ /* 0x000fe40000011615 */
[C---:B------:R-:W-:Y:S02]  /*7850*/  @P3 LOP3.LUT R25, R23.reuse, 0xffdfffff, RZ, 0xc0, !PT ;  /* 0xffdfffff17193812 */ /* 0x040fe400078ec0ff */
[----:B------:R-:W-:Y:S02]  /*7860*/  @!P3 LOP3.LUT R25, R23, 0x200000, RZ, 0xfc, !PT ;  /* 0x002000001719b812 */ /* 0x000fe400078efcff */
[----:B------:R-:W-:Y:S02]  /*7870*/  LOP3.LUT R24, R18, R27, R24, 0x96, !PT ;  /* 0x0000001b12187212 */ /* 0x000fe400078e9618 */
[----:B------:R-:W-:-:S02]  /*7880*/  IADD3 R20, PT, PT, R20, 0x10974f, R17 ;  /* 0x0010974f14147810 */ /* 0x000fc40007ffe011 */
[----:B------:R-:W-:Y:S01]  /*7890*/  LOP3.LUT R23, R26, R21, RZ, 0x3c, !PT ;  /* 0x000000151a177212 */ /* 0x000fe200078e3cff */
[----:B------:R-:W-:Y:S01]  /*78a0*/  VIADD R21, R16, 0x135b318 ;  /* 0x0135b31810157836 */ /* 0x000fe20000000000 */
[----:B------:R-:W-:Y:S02]  /*78b0*/  I2FP.F32.U32 R27, R20 ;  /* 0x00000014001b7245 */ /* 0x000fe40000201000 */
[----:B------:R-:W-:Y:S01]  /*78c0*/  LOP3.LUT R19, R24, R19, RZ, 0x3c, !PT ;  /* 0x0000001318137212 */ /* 0x000fe200078e3cff */
[----:B------:R-:W-:Y:S02]  /*78d0*/  IMAD.IADD R26, R18, 0x1, R21 ;  /* 0x00000001121a7824 */ /* 0x000fe400078e0215 */
[----:B------:R-:W-:Y:S01]  /*78e0*/  FFMA R27, R27, R0, 1.1641532182693481445e-10 ;  /* 0x2f0000001b1b7423 */ /* 0x000fe20000000000 */
[----:B------:R-:W-:Y:S02]  /*78f0*/  IMAD.SHL.U32 R24, R23, 0x2, RZ ;  /* 0x0000000217187824 */ /* 0x000fe400078e00ff */
[----:B------:R-:W-:Y:S01]  /*7900*/  IMAD.SHL.U32 R20, R19, 0x10, RZ ;  /* 0x0000001013147824 */ /* 0x000fe200078e00ff */
[----:B------:R-:W-:-:S02]  /*7910*/  I2FP.F32.U32 R29, R26 ;  /* 0x0000001a001d7245 */ /* 0x000fc40000201000 */
[----:B------:R-:W-:Y:S02]  /*7920*/  FSETP.GEU.AND P3, PT, R27, UR7, PT ;  /* 0x000000071b007c0b */ /* 0x000fe4000bf6e000 */
[----:B------:R-:W-:Y:S01]  /*7930*/  LOP3.LUT R20, R19, R20, R24, 0x96, !PT ;  /* 0x0000001413147212 */ /* 0x000fe200078e9618 */
[----:B------:R-:W-:Y:S01]  /*7940*/  FFMA R29, R29, R0, 1.1641532182693481445e-10 ;  /* 0x2f0000001d1d7423 */ /* 0x000fe20000000000 */
[----:B------:R-:W-:Y:S02]  /*7950*/  IADD3 R24, PT, PT, R21, 0x587c5, R19 ;  /* 0x000587c515187810 */ /* 0x000fe40007ffe013 */
[----:B------:R-:W-:Y:S02]  /*7960*/  LOP3.LUT R20, R20, R23, RZ, 0x3c, !PT ;  /* 0x0000001714147212 */ /* 0x000fe400078e3cff */
[----:B------:R-:W-:Y:S02]  /*7970*/  I2FP.F32.U32 R23, R24 ;  /* 0x0000001800177245 */ /* 0x000fe40000201000 */
[----:B------:R-:W-:-:S02]  /*7980*/  FSETP.GEU.AND P4, PT, R29, UR7, PT ;  /* 0x000000071d007c0b */ /* 0x000fc4000bf8e000 */
[----:B------:R-:W-:Y:S01]  /*7990*/  SHF.R.U32.HI R27, RZ, 0x2, R12 ;  /* 0x00000002ff1b7819 */ /* 0x000fe2000001160c */
[----:B------:R-:W-:Y:S01]  /*79a0*/  FFMA R23, R23, R0, 1.1641532182693481445e-10 ;  /* 0x2f00000017177423 */ /* 0x000fe20000000000 */
[----:B------:R-:W-:Y:S02]  /*79b0*/  @P3 LOP3.LUT R26, R25, 0xffbfffff, RZ, 0xc0, !PT ;  /* 0xffbfffff191a3812 */ /* 0x000fe400078ec0ff */
[----:B------:R-:W-:Y:S02]  /*79c0*/  LOP3.LUT R12, R27, R12, RZ, 0x3c, !PT ;  /* 0x0000000c1b0c7212 */ /* 0x000fe400078e3cff */
[----:B------:R-:W-:Y:S02]  /*79d0*/  @!P3 LOP3.LUT R26, R25, 0x400000, RZ, 0xfc, !PT ;  /* 0x00400000191ab812 */ /* 0x000fe400078efcff */
[----:B------:R-:W-:Y:S01]  /*79e0*/  FSETP.GEU.AND P3, PT, R23, UR7, PT ;  /* 0x0000000717007c0b */ /* 0x000fe2000bf6e000 */
[----:B------:R-:W-:Y:S01]  /*79f0*/  IMAD.SHL.U32 R24, R12, 0x2, RZ ;  /* 0x000000020c187824 */ /* 0x000fe200078e00ff */
[----:B------:R-:W-:Y:S01]  /*7a00*/  IADD3 R23, PT, PT, R21, 0xb0f8a, R20 ;  /* 0x000b0f8a15177810 */ /* 0x000fe20007ffe014 */
[----:B------:R-:W-:Y:S01]  /*7a10*/  IMAD.SHL.U32 R25, R20, 0x10, RZ ;  /* 0x0000001014197824 */ /* 0x000fe200078e00ff */
[----:B------:R-:W-:-:S02]  /*7a20*/  @P4 LOP3.LUT R27, R26, 0xff7fffff, RZ, 0xc0, !PT ;  /* 0xff7fffff1a1b4812 */ /* 0x000fc400078ec0ff */
[----:B------:R-:W-:Y:S02]  /*7a30*/  I2FP.F32.U32 R23, R23 ;  /* 0x0000001700177245 */ /* 0x000fe40000201000 */
[----:B------:R-:W-:Y:S02]  /*7a40*/  @!P4 LOP3.LUT R27, R26, 0x800000, RZ, 0xfc, !PT ;  /* 0x008000001a1bc812 */ /* 0x000fe400078efcff */
[----:B------:R-:W-:Y:S02]  /*7a50*/  LOP3.LUT R25, R20, R25, R24, 0x96, !PT ;  /* 0x0000001914197212 */ /* 0x000fe400078e9618 */
[----:B------:R-:W-:Y:S01]  /*7a60*/  SHF.R.U32.HI R26, RZ, 0x2, R17 ;  /* 0x00000002ff1a7819 */ /* 0x000fe20000011611 */
[----:B------:R-:W-:Y:S01]  /*7a70*/  FFMA R23, R23, R0, 1.1641532182693481445e-10 ;  /* 0x2f00000017177423 */ /* 0x000fe20000000000 */
[----:B------:R-:W-:Y:S02]  /*7a80*/  LOP3.LUT R24, R25, R12, RZ, 0x3c, !PT ;  /* 0x0000000c19187212 */ /* 0x000fe400078e3cff */
[----:B------:R-:W-:-:S02]  /*7a90*/  LOP3.LUT R17, R26, R17, RZ, 0x3c, !PT ;  /* 0x000000111a117212 */ /* 0x000fc400078e3cff */
[----:B------:R-:W-:Y:S01]  /*7aa0*/  FSETP.GEU.AND P4, PT, R23, UR7, PT ;  /* 0x0000000717007c0b */ /* 0x000fe2000bf8e000 */
        /* <DEDUP_REMOVED lines=9> */
[----:B------:R-:W-:Y:S02]  /*7b40*/  LOP3.LUT R18, R27, R18, RZ, 0x3c, !PT ;  /* 0x000000121b127212 */ /* 0x000fe400078e3cff */
[----:B------:R-:W-:Y:S02]  /*7b50*/  LOP3.LUT R17, R26, R17, RZ, 0x3c, !PT ;  /* 0x000000111a117212 */ /* 0x000fe400078e3cff */
[----:B------:R-:W-:Y:S01]  /*7b60*/  FSETP.GEU.AND P3, PT, R21, UR7, PT ;  /* 0x0000000715007c0b */ /* 0x000fe2000bf6e000 */
[----:B------:R-:W-:Y:S01]  /*7b70*/  IMAD.SHL.U32 R21, R18, 0x2, RZ ;  /* 0x0000000212157824 */ /* 0x000fe200078e00ff */
[C---:B------:R-:W-:Y:S01]  /*7b80*/  @P4 LOP3.LUT R23, R12.reuse, 0xfdffffff, RZ, 0xc0, !PT ;  /* 0xfdffffff0c174812 */ /* 0x040fe200078ec0ff */
[----:B------:R-:W-:Y:S01]  /*7b90*/  IMAD.SHL.U32 R26, R17, 0x10, RZ ;  /* 0x00000010111a7824 */ /* 0x000fe200078e00ff */
[----:B------:R-:W-:Y:S01]  /*7ba0*/  @!P4 LOP3.LUT R23, R12, 0x2000000, RZ, 0xfc, !PT ;  /* 0x020000000c17c812 */ /* 0x000fe200078efcff */
[----:B------:R-:W-:-:S03]  /*7bb0*/  VIADD R12, R16, 0x14bd22c ;  /* 0x014bd22c100c7836 */ /* 0x000fc60000000000 */
[C---:B------:R-:W-:Y:S01]  /*7bc0*/  LOP3.LUT R25, R17.reuse, R26, R21, 0x96, !PT ;  /* 0x0000001a11197212 */ /* 0x040fe200078e9615 */
[----:B------:R-:W-:Y:S01]  /*7bd0*/  IMAD.IADD R21, R17, 0x1, R12 ;  /* 0x0000000111157824 */ /* 0x000fe200078e020c */
[----:B------:R-:W-:-:S04]  /*7be0*/  SHF.R.U32.HI R26, RZ, 0x2, R19 ;  /* 0x00000002ff1a7819 */ /* 0x000fc80000011613 */
[----:B------:R-:W-:Y:S02]  /*7bf0*/  I2FP.F32.U32 R21, R21 ;  /* 0x0000001500157245 */ /* 0x000fe40000201000 */
[----:B------:R-:W-:Y:S02]  /*7c00*/  LOP3.LUT R18, R25, R18, RZ, 0x3c, !PT ;  /* 0x0000001219127212 */ /* 0x000fe400078e3cff */
[----:B------:R-:W-:Y:S01]  /*7c10*/  LOP3.LUT R19, R26, R19, RZ, 0x3c, !PT ;  /* 0x000000131a137212 */ /* 0x000fe200078e3cff */
[----:B------:R-:W-:Y:S01]  /*7c20*/  FFMA R21, R21, R0, 1.1641532182693481445e-10 ;  /* 0x2f00000015157423 */ /* 0x000fe20000000000 */
[----:B------:R-:W0:Y:S03]  /*7c30*/  S2UR UR5, SR_CgaCtaId ;  /* 0x00000000000579c3 */ /* 0x000e260000008800 */
[----:B------:R-:W-:Y:S01]  /*7c40*/  IMAD.SHL.U32 R26, R19, 0x2, RZ ;  /* 0x00000002131a7824 */ /* 0x000fe200078e00ff */
[----:B------:R-:W-:Y:S01]  /*7c50*/  FSETP.GEU.AND P4, PT, R21, UR7, PT ;  /* 0x0000000715007c0b */ /* 0x000fe2000bf8e000 */
[----:B------:R-:W-:Y:S01]  /*7c60*/  IMAD.SHL.U32 R21, R18, 0x10, RZ ;  /* 0x0000001012157824 */ /* 0x000fe200078e00ff */
[----:B------:R-:W-:-:S02]  /*7c70*/  IADD3 R25, PT, PT, R12, 0x587c5, R18 ;  /* 0x000587c50c197810 */ /* 0x000fc40007ffe012 */
[----:B------:R-:W-:Y:S02]  /*7c80*/  SHF.R.U32.HI R27, RZ, 0x2, R20 ;  /* 0x00000002ff1b7819 */ /* 0x000fe40000011614 */
[----:B------:R-:W-:Y:S01]  /*7c90*/  LOP3.LUT R26, R18, R21, R26, 0x96, !PT ;  /* 0x00000015121a7212 */ /* 0x000fe200078e961a */
[----:B------:R-:W-:Y:S01]  /*7ca0*/  VIADD R16, R16, 0x161f140 ;  /* 0x0161f14010107836 */ /* 0x000fe20000000000 */
[----:B------:R-:W-:Y:S02]  /*7cb0*/  I2FP.F32.U32 R25, R25 ;  /* 0x0000001900197245 */ /* 0x000fe40000201000 */
[----:B------:R-:W-:Y:S02]  /*7cc0*/  LOP3.LUT R20, R27, R20, RZ, 0x3c, !PT ;  /* 0x000000141b147212 */ /* 0x000fe400078e3cff */
[----:B------:R-:W-:Y:S01]  /*7cd0*/  LOP3.LUT R19, R26, R19, RZ, 0x3c, !PT ;  /* 0x000000131a137212 */ /* 0x000fe200078e3cff */
[----:B------:R1:W-:Y:S01]  /*7ce0*/  STG.E.64 desc[UR8][R6.64], R16 ;  /* 0x0000001006007986 */ /* 0x0003e2000c101b08 */
[----:B------:R-:W-:Y:S01]  /*7cf0*/  FFMA R25, R25, R0, 1.1641532182693481445e-10 ;  /* 0x2f00000019197423 */ /* 0x000fe20000000000 */
[----:B------:R-:W-:-:S02]  /*7d00*/  @P3 LOP3.LUT R21, R23, 0xfbffffff, RZ, 0xc0, !PT ;  /* 0xfbffffff17153812 */ /* 0x000fc400078ec0ff */
[----:B------:R-:W-:Y:S01]  /*7d10*/  @!P3 LOP3.LUT R21, R23, 0x4000000, RZ, 0xfc, !PT ;  /* 0x040000001715b812 */ /* 0x000fe200078efcff */
[----:B------:R-:W-:Y:S01]  /*7d20*/  IMAD.SHL.U32 R28, R19, 0x10, RZ ;  /* 0x00000010131c7824 */ /* 0x000fe200078e00ff */
[----:B------:R-:W-:Y:S02]  /*7d30*/  FSETP.GEU.AND P3, PT, R25, UR7, PT ;  /* 0x0000000719007c0b */ /* 0x000fe4000bf6e000 */
[C---:B------:R-:W-:Y:S01]  /*7d40*/  @P4 LOP3.LUT R26, R21.reuse, 0xf7ffffff, RZ, 0xc0, !PT ;  /* 0xf7ffffff151a4812 */ /* 0x040fe200078ec0ff */
[----:B-1----:R-:W-:Y:S01]  /*7d50*/  IMAD.SHL.U32 R17, R20, 0x2, RZ ;  /* 0x0000000214117824 */ /* 0x002fe200078e00ff */
[----:B------:R-:W-:Y:S01]  /*7d60*/  @!P4 LOP3.LUT R26, R21, 0x8000000, RZ, 0xfc, !PT ;  /* 0x08000000151ac812 */ /* 0x000fe200078efcff */
[----:B------:R-:W-:Y:S01]  /*7d70*/  UMOV UR4, 0x400 ;  /* 0x0000040000047882 */ /* 0x000fe20000000000 */
[----:B------:R-:W-:Y:S02]  /*7d80*/  SHF.R.U32.HI R21, RZ, 0x2, R24 ;  /* 0x00000002ff157819 */ /* 0x000fe40000011618 */
[----:B------:R-:W-:-:S02]  /*7d90*/  LOP3.LUT R25, R19, R28, R17, 0x96, !PT ;  /* 0x0000001c13197212 */ /* 0x000fc400078e9611 */
[----:B------:R-:W-:Y:S01]  /*7da0*/  IADD3 R17, PT, PT, R12, 0xb0f8a, R19 ;  /* 0x000b0f8a0c117810 */ /* 0x000fe20007ffe013 */
[----:B0-----:R-:W-:Y:S01]  /*7db0*/  ULEA UR4, UR5, UR4, 0x18 ;  /* 0x0000000405047291 */ /* 0x001fe2000f8ec0ff */
[----:B------:R-:W-:Y:S01]  /*7dc0*/  IMAD R2, R11, 0x1e, R2 ;  /* 0x0000001e0b027824 */ /* 0x000fe200078e0202 */
[----:B------:R-:W-:Y:S02]  /*7dd0*/  LOP3.LUT R21, R21, R24, RZ, 0x3c, !PT ;  /* 0x0000001815157212 */ /* 0x000fe400078e3cff */
[----:B------:R-:W-:Y:S02]  /*7de0*/  I2FP.F32.U32 R23, R17 ;  /* 0x0000001100177245 */ /* 0x000fe40000201000 */
[----:B------:R-:W-:Y:S02]  /*7df0*/  LOP3.LUT R20, R25, R20, RZ, 0x3c, !PT ;  /* 0x0000001419147212 */ /* 0x000fe400078e3cff */
[----:B------:R-:W-:Y:S01]  /*7e00*/  LEA R17, R2, UR4, 0x2 ;  /* 0x0000000402117c11 */ /* 0x000fe2000f8e10ff */
[----:B------:R-:W-:Y:S01]  /*7e10*/  FFMA R23, R23, R0, 1.1641532182693481445e-10 ;  /* 0x2f00000017177423 */ /* 0x000fe20000000000 */
[----:B------:R-:W-:-:S02]  /*7e20*/  IMAD.SHL.U32 R2, R21, 0x2, RZ ;  /* 0x0000000215027824 */ /* 0x000fc400078e00ff */
[----:B------:R-:W-:Y:S01]  /*7e30*/  IMAD.SHL.U32 R27, R20, 0x10, RZ ;  /* 0x00000010141b7824 */ /* 0x000fe200078e00ff */
[C---:B------:R-:W-:Y:S01]  /*7e40*/  @!P3 LOP3.LUT R25, R26.reuse, 0x10000000, RZ, 0xfc, !PT ;  /* 0x100000001a19b812 */ /* 0x040fe200078efcff */
[----:B------:R-:W-:Y:S01]  /*7e50*/  STG.E.64 desc[UR8][R6.64+0x8], R18 ;  /* 0x0000081206007986 */ /* 0x000fe2000c101b08 */
[----:B------:R-:W-:Y:S02]  /*7e60*/  @P3 LOP3.LUT R25, R26, 0xefffffff, RZ, 0xc0, !PT ;  /* 0xefffffff1a193812 */ /* 0x000fe400078ec0ff */
[----:B------:R-:W-:Y:S01]  /*7e70*/  FSETP.GEU.AND P3, PT, R23, UR7, PT ;  /* 0x0000000717007c0b */ /* 0x000fe2000bf6e000 */
[----:B------:R-:W-:Y:S01]  /*7e80*/  LDS R18, [R17] ;  /* 0x0000000011127984 */ /* 0x000fe20000000800 */
[----:B------:R-:W-:-:S03]  /*7e90*/  LOP3.LUT R26, R20, R27, R2, 0x96, !PT ;  /* 0x0000001b141a7212 */ /* 0x000fc600078e9602 */
[----:B------:R-:W-:Y:S04]  /*7ea0*/  LDS R23, [R17+0x78] ;  /* 0x0000780011177984 */ /* 0x000fe80000000800 */
[----:B------:R-:W0:Y:S04]  /*7eb0*/  LDS R2, [R17+-0x78] ;  /* 0xffff880011027984 */ /* 0x000e280000000800 */
[----:B------:R-:W-:Y:S04]  /*7ec0*/  LDS R19, [R17+0x4] ;  /* 0x0000040011137984 */ /* 0x000fe80000000800 */
[----:B------:R-:W1:Y:S01]  /*7ed0*/  LDS R24, [R17+-0x4] ;  /* 0xfffffc0011187984 */ /* 0x000e620000000800 */
[----:B------:R-:W-:-:S02]  /*7ee0*/  IADD3 R12, PT, PT, R12, 0x10974f, R20 ;  /* 0x0010974f0c0c7810 */ /* 0x000fc40007ffe014 */
[----:B------:R-:W-:Y:S02]  /*7ef0*/  LOP3.LUT R21, R26, R21, RZ, 0x3c, !PT ;  /* 0x000000151a157212 */ /* 0x000fe400078e3cff */
[----:B------:R-:W-:-:S03]  /*7f00*/  I2FP.F32.U32 R27, R12 ;  /* 0x0000000c001b7245 */ /* 0x000fc60000201000 */
[----:B------:R-:W-:Y:S02]  /*7f10*/  IMAD.IADD R16, R21, 0x1, R16 ;  /* 0x0000000115107824 */ /* 0x000fe400078e0210 */
[----:B------:R-:W-:Y:S01]  /*7f20*/  FFMA R27, R27, R0, 1.1641532182693481445e-10 ;  /* 0x2f0000001b1b7423 */ /* 0x000fe20000000000 */
[----:B------:R-:W-:-:S04]  /*7f30*/  @!P0 LOP3.LUT R12, R22, 0xbfffffff, RZ, 0xc0, !PT ;  /* 0xbfffffff160c8812 */ /* 0x000fc800078ec0ff */
[----:B------:R-:W-:Y:S02]  /*7f40*/  FSETP.GEU.AND P4, PT, R27, UR7, PT ;  /* 0x000000071b007c0b */ /* 0x000fe4000bf8e000 */
[----:B------:R-:W-:Y:S02]  /*7f50*/  I2FP.F32.U32 R27, R16 ;  /* 0x00000010001b7245 */ /* 0x000fe40000201000 */
[----:B------:R-:W-:-:S03]  /*7f60*/  @P0 LOP3.LUT R12, R22, 0x40000000, RZ, 0xfc, !PT ;  /* 0x40000000160c0812 */ /* 0x000fc600078efcff */
[----:B------:R-:W-:Y:S01]  /*7f70*/  FFMA R27, R27, R0, 1.1641532182693481445e-10 ;  /* 0x2f0000001b1b7423 */ /* 0x000fe20000000000 */
[C---:B------:R-:W-:Y:S02]  /*7f80*/  @!P1 LOP3.LUT R0, R12.reuse, 0x7fffffff, RZ, 0xc0, !PT ;  /* 0x7fffffff0c009812 */ /* 0x040fe400078ec0ff */
[----:B------:R-:W-:Y:S02]  /*7f90*/  @P1 LOP3.LUT R0, R12, 0x80000000, RZ, 0xfc, !PT ;  /* 0x800000000c001812 */ /* 0x000fe400078efcff */
[----:B------:R-:W-:Y:S02]  /*7fa0*/  FSETP.GEU.AND P0, PT, R27, UR7, PT ;  /* 0x000000071b007c0b */ /* 0x000fe4000bf0e000 */
[----:B0-----:R-:W-:Y:S02]  /*7fb0*/  LOP3.LUT R16, R2, R23, RZ, 0x3c, !PT ;  /* 0x0000001702107212 */ /* 0x001fe400078e3cff */
[C---:B------:R-:W-:Y:S02]  /*7fc0*/  @P3 LOP3.LUT R26, R25.reuse, 0xdfffffff, RZ, 0xc0, !PT ;  /* 0xdfffffff191a3812 */ /* 0x040fe400078ec0ff */
[----:B------:R-:W-:-:S02]  /*7fd0*/  @!P3 LOP3.LUT R26, R25, 0x20000000, RZ, 0xfc, !PT ;  /* 0x20000000191ab812 */ /* 0x000fc400078efcff */
[----:B-1----:R-:W-:Y:S02]  /*7fe0*/  LOP3.LUT R12, R19, R18, R24, 0x24, !PT ;  /* 0x00000012130c7212 */ /* 0x002fe400078e2418 */
[----:B------:R-:W-:Y:S02]  /*7ff0*/  LOP3.LUT R16, R16, R24, R19, 0xf6, !PT ;  /* 0x0000001810107212 */ /* 0x000fe400078ef613 */
[----:B------:R-:W-:Y:S02]  /*8000*/  LOP3.LUT R24, R24, R19, RZ, 0x3c, !PT ;  /* 0x0000001318187212 */ /* 0x000fe400078e3cff */
[----:B------:R-:W-:Y:S02]  /*8010*/  LOP3.LUT R19, R23, R18, R2, 0x24, !PT ;  /* 0x0000001217137212 */ /* 0x000fe400078e2402 */
[----:B------:R-:W-:Y:S02]  /*8020*/  @P4 LOP3.LUT R22, R26, 0xbfffffff, RZ, 0xc0, !PT ;  /* 0xbfffffff1a164812 */ /* 0x000fe400078ec0ff */
[----:B------:R-:W-:-:S02]  /*8030*/  LOP3.LUT R24, R24, R12, R19, 0x90, !PT ;  /* 0x0000000c18187212 */ /* 0x000fc400078e9013 */
[----:B------:R-:W-:Y:S02]  /*8040*/  @!P4 LOP3.LUT R22, R26, 0x40000000, RZ, 0xfc, !PT ;  /* 0x400000001a16c812 */ /* 0x000fe400078efcff */
[----:B------:R-:W-:Y:S02]  /*8050*/  LOP3.LUT R23, R24, R2, R23, 0x60, !PT ;  /* 0x0000000218177212 */ /* 0x000fe400078e6017 */
[C---:B------:R-:W-:Y:S02]  /*8060*/  @P0 LOP3.LUT R2, R22.reuse, 0x7fffffff, RZ, 0xc0, !PT ;  /* 0x7fffffff16020812 */ /* 0x040fe400078ec0ff */
[----:B------:R-:W-:Y:S02]  /*8070*/  @!P0 LOP3.LUT R2, R22, 0x80000000, RZ, 0xfc, !PT ;  /* 0x8000000016028812 */ /* 0x000fe400078efcff */
[----:B------:R-:W-:-:S04]  /*8080*/  LOP3.LUT R23, R23, R16, R0, 0xf8, !PT ;  /* 0x0000001017177212 */ /* 0x000fc800078ef800 */
[----:B------:R-:W-:-:S04]  /*8090*/  LOP3.LUT R23, R12, R23, R2, 0xfe, !PT ;  /* 0x000000170c177212 */ /* 0x000fc800078efe02 */
[----:B------:R-:W-:Y:S01]  /*80a0*/  LOP3.LUT R18, R18, R23, R19, 0x1e, !PT ;  /* 0x0000001712127212 */ /* 0x000fe200078e1e13 */
[----:B------:R-:W0:Y:S01]  /*80b0*/  S2R R2, SR_TID.X ;  /* 0x0000000000027919 */ /* 0x000e220000002100 */
[----:B------:R1:W-:Y:S04]  /*80c0*/  STG.E.64 desc[UR8][R6.64+0x10], R20 ;  /* 0x0000101406007986 */ /* 0x0003e8000c101b08 */
[----:B---3--:R1:W-:Y:S04]  /*80d0*/  STG.E.64 desc[UR8][R6.64+0x18], R14 ;  /* 0x0000180e06007986 */ /* 0x0083e8000c101b08 */
[----:B--2---:R1:W-:Y:S04]  /*80e0*/  STG.E desc[UR8][R6.64+0x20], R3 ;  /* 0x0000200306007986 */ /* 0x0043e8000c101908 */
[----:B----4-:R1:W-:Y:S04]  /*80f0*/  STG.E.64 desc[UR8][R6.64+0x28], R8 ;  /* 0x0000280806007986 */ /* 0x0103e8000c101b08 */
[----:B------:R1:W-:Y:S02]  /*8100*/  STS [R17], R18 ;  /* 0x0000001211007388 */ /* 0x0003e40000000800 */
.L_x_46:
[----:B------:R-:W-:Y:S05]  /*8110*/  BSYNC.RECONVERGENT B0 ;  /* 0x0000000000007941 */ /* 0x000fea0003800200 */
.L_x_45:
[----:B------:R-:W-:Y:S06]  /*8120*/  BAR.SYNC.DEFER_BLOCKING 0x0 ;  /* 0x0000000000007b1d */ /* 0x000fec0000010000 */
.L_x_42:
[----:B------:R-:W-:Y:S06]  /*8130*/  BAR.SYNC.DEFER_BLOCKING 0x0 ;  /* 0x0000000000007b1d */ /* 0x000fec0000010000 */
[----:B------:R-:W-:Y:S05]  /*8140*/  @P2 BRA `(.L_x_47) ;  /* 0x0000006800f42947 */ /* 0x000fea0003800000 */
[C---:B0-----:R-:W-:Y:S01]  /*8150*/  ISETP.NE.AND P0, PT, R2.reuse, 0x1d, PT ;  /* 0x0000001d0200780c */ /* 0x041fe20003f05270 */
[----:B-1----:R-:W0:Y:S01]  /*8160*/  LDC.64 R6, c[0x0][0x388] ;  /* 0x0000e200ff067b82 */ /* 0x002e220000000a00 */
[C---:B------:R-:W-:Y:S01]  /*8170*/  IMAD.IADD R0, R2.reuse, 0x1, R11 ;  /* 0x0000000102007824 */ /* 0x040fe200078e020b */
[----:B------:R-:W-:Y:S01]  /*8180*/  BSSY.RECONVERGENT B0, `(.L_x_48) ;  /* 0x000035c000007945 */ /* 0x000fe20003800200 */
[----:B------:R-:W-:-:S03]  /*8190*/  ISETP.NE.AND P0, PT, R2, RZ, P0 ;  /* 0x000000ff0200720c */ /* 0x000fc60000705270 */
[----:B------:R-:W-:Y:S02]  /*81a0*/  LOP3.LUT R0, R0, 0x1, RZ, 0xc0, !PT ;  /* 0x0000000100007812 */ /* 0x000fe400078ec0ff */
[----:B------:R-:W-:-:S04]  /*81b0*/  ISETP.NE.AND P0, PT, R11, RZ, P0 ;  /* 0x000000ff0b00720c */ /* 0x000fc80000705270 */
[----:B------:R-:W-:-:S04]  /*81c0*/  ISETP.NE.AND P0, PT, R11, 0x1d, P0 ;  /* 0x0000001d0b00780c */ /* 0x000fc80000705270 */
[----:B------:R-:W-:Y:S01]  /*81d0*/  ISETP.EQ.U32.OR P1, PT, R0, 0x1, !P0 ;  /* 0x000000010000780c */ /* 0x000fe20004722470 */
[----:B0-----:R-:W-:-:S12]  /*81e0*/  IMAD.WIDE.U32 R6, R10, 0x30, R6 ;  /* 0x000000300a067825 */ /* 0x001fd800078e0006 */
[----:B------:R-:W-:Y:S05]  /*81f0*/  @P1 BRA `(.L_x_49) ;  /* 0x0000003400501947 */ /* 0x000fea0003800000 */
[----:B--2-4-:R-:W2:Y:S01]  /*8200*/  LDG.E.64 R8, desc[UR8][R6.64] ;  /* 0x0000000806087981 */ /* 0x014ea2000c1e1b00 */
[----:B------:R-:W0:Y:S03]  /*8210*/  LDCU.64 UR6, c[0x0][0x3a0] ;  /* 0x00007400ff0677ac */ /* 0x000e260008000a00 */
[----:B---3--:R-:W3:Y:S04]  /*8220*/  LDG.E.64 R14, desc[UR8][R6.64+0x10] ;  /* 0x00001008060e7981 */ /* 0x008ee8000c1e1b00 */
[----:B------:R-:W4:Y:S01]  /*8230*/  LDG.E.64 R16, desc[UR8][R6.64+0x8] ;  /* 0x0000080806107981 */ /* 0x000f22000c1e1b00 */
[----:B--2---:R-:W-:-:S04]  /*8240*/  SHF.R.U32.HI R0, RZ, 0x2, R9 ;  /* 0x00000002ff007819 */ /* 0x004fc80000011609 */
[----:B------:R-:W-:Y:S01]  /*8250*/  LOP3.LUT R0, R0, R9, RZ, 0x3c, !PT ;  /* 0x0000000900007212 */ /* 0x000fe200078e3cff */
[----:B---3--:R-:W-:Y:S01]  /*8260*/  IMAD.SHL.U32 R10, R15, 0x10, RZ ;  /* 0x000000100f0a7824 */ /* 0x008fe200078e00ff */
[----:B------:R-:W-:Y:S02]  /*8270*/  SHF.R.U32.HI R19, RZ, 0x2, R14 ;  /* 0x00000002ff137819 */ /* 0x000fe4000001160e */
[----:B----4-:R-:W-:Y:S01]  /*8280*/  SHF.R.U32.HI R9, RZ, 0x2, R16 ;  /* 0x00000002ff097819 */ /* 0x010fe20000011610 */
[----:B------:R-:W-:Y:S01]  /*8290*/  IMAD.SHL.U32 R3, R0, 0x2, RZ ;  /* 0x0000000200037824 */ /* 0x000fe200078e00ff */
[----:B------:R-:W-:Y:S02]  /*82a0*/  LOP3.LUT R14, R19, R14, RZ, 0x3c, !PT ;  /* 0x0000000e130e7212 */ /* 0x000fe400078e3cff */
[----:B------:R-:W-:Y:S02]  /*82b0*/  LOP3.LUT R16, R9, R16, RZ, 0x3c, !PT ;  /* 0x0000001009107212 */ /* 0x000fe400078e3cff */
[----:B------:R-:W-:-:S02]  /*82c0*/  LOP3.LUT R3, R15, R10, R3, 0x96, !PT ;  /* 0x0000000a0f037212 */ /* 0x000fc400078e9603 */
[----:B------:R-:W-:Y:S02]  /*82d0*/  SHF.R.U32.HI R10, RZ, 0x2, R17 ;  /* 0x00000002ff0a7819 */ /* 0x000fe40000011611 */
[----:B------:R-:W-:Y:S01]  /*82e0*/  LOP3.LUT R9, R3, R0, RZ, 0x3c, !PT ;  /* 0x0000000003097212 */ /* 0x000fe200078e3cff */
[----:B------:R-:W-:Y:S01]  /*82f0*/  IMAD.SHL.U32 R3, R16, 0x2, RZ ;  /* 0x0000000210037824 */ /* 0x000fe200078e00ff */
[----:B------:R-:W-:Y:S02]  /*8300*/  LOP3.LUT R10, R10, R17, RZ, 0x3c, !PT ;  /* 0x000000110a0a7212 */ /* 0x000fe400078e3cff */
[----:B------:R-:W-:Y:S01]  /*8310*/  SHF.R.U32.HI R12, RZ, 0x2, R9 ;  /* 0x00000002ff0c7819 */ /* 0x000fe20000011609 */
[----:B------:R-:W-:-:S05]  /*8320*/  IMAD.SHL.U32 R0, R9, 0x10, RZ ;  /* 0x0000001009007824 */ /* 0x000fca00078e00ff */
[----:B------:R-:W-:-:S04]  /*8330*/  LOP3.LUT R3, R9, R0, R3, 0x96, !PT ;  /* 0x0000000009037212 */ /* 0x000fc800078e9603 */
[----:B------:R-:W-:Y:S01]  /*8340*/  LOP3.LUT R17, R3, R16, RZ, 0x3c, !PT ;  /* 0x0000001003117212 */ /* 0x000fe200078e3cff */
[----:B------:R-:W-:Y:S01]  /*8350*/  IMAD.SHL.U32 R3, R10, 0x2, RZ ;  /* 0x000000020a037824 */ /* 0x000fe200078e00ff */
[----:B------:R-:W-:Y:S02]  /*8360*/  LOP3.LUT R16, R12, R9, RZ, 0x3c, !PT ;  /* 0x000000090c107212 */ /* 0x000fe400078e3cff */
[----:B------:R-:W-:Y:S01]  /*8370*/  IADD3 R9, PT, PT, R8, 0x587c5, R9 ;  /* 0x000587c508097810 */ /* 0x000fe20007ffe009 */
[C---:B------:R-:W-:Y:S01]  /*8380*/  IMAD.SHL.U32 R0, R17.reuse, 0x10, RZ ;  /* 0x0000001011007824 */ /* 0x040fe200078e00ff */
[----:B------:R-:W-:Y:S01]  /*8390*/  SHF.R.U32.HI R18, RZ, 0x2, R17 ;  /* 0x00000002ff127819 */ /* 0x000fe20000011611 */
[----:B------:R-:W-:Y:S01]  /*83a0*/  IMAD.SHL.U32 R12, R16, 0x2, RZ ;  /* 0x00000002100c7824 */ /* 0x000fe200078e00ff */
[----:B------:R-:W-:Y:S02]  /*83b0*/  I2FP.F32.U32 R9, R9 ;  /* 0x0000000900097245 */ /* 0x000fe40000201000 */
[----:B------:R-:W-:-:S04]  /*83c0*/  LOP3.LUT R3, R17, R0, R3, 0x96, !PT ;  /* 0x0000000011037212 */ /* 0x000fc800078e9603 */
[----:B------:R-:W-:Y:S01]  /*83d0*/  LOP3.LUT R19, R3, R10, RZ, 0x3c, !PT ;  /* 0x0000000a03137212 */ /* 0x000fe200078e3cff */
[----:B------:R-:W-:Y:S01]  /*83e0*/  IMAD.SHL.U32 R3, R14, 0x2, RZ ;  /* 0x000000020e037824 */ /* 0x000fe200078e00ff */
[----:B------:R-:W-:-:S03]  /*83f0*/  SHF.R.U32.HI R10, RZ, 0x2, R15 ;  /* 0x00000002ff0a7819 */ /* 0x000fc6000001160f */
[----:B------:R-:W-:Y:S01]  /*8400*/  IMAD.SHL.U32 R0, R19, 0x10, RZ ;  /* 0x0000001013007824 */ /* 0x000fe200078e00ff */
[----:B------:R-:W-:-:S04]  /*8410*/  LOP3.LUT R15, R10, R15, RZ, 0x3c, !PT ;  /* 0x0000000f0a0f7212 */ /* 0x000fc800078e3cff */
[----:B------:R-:W-:Y:S01]  /*8420*/  LOP3.LUT R3, R19, R0, R3, 0x96, !PT ;  /* 0x0000000013037212 */ /* 0x000fe200078e9603 */
[----:B------:R-:W-:-:S03]  /*8430*/  IMAD.SHL.U32 R0, R15, 0x2, RZ ;  /* 0x000000020f007824 */ /* 0x000fc600078e00ff */
[----:B------:R-:W-:Y:S01]  /*8440*/  LOP3.LUT R10, R3, R14, RZ, 0x3c, !PT ;  /* 0x0000000e030a7212 */ /* 0x000fe200078e3cff */
[----:B------:R-:W-:-:S03]  /*8450*/  IMAD.MOV.U32 R14, RZ, RZ, 0x2f800000 ;  /* 0x2f800000ff0e7424 */ /* 0x000fc600078e00ff */
[----:B------:R-:W-:Y:S01]  /*8460*/  SHF.R.U32.HI R23, RZ, 0x2, R10 ;  /* 0x00000002ff177819 */ /* 0x000fe2000001160a */
[----:B------:R-:W-:Y:S02]  /*8470*/  IMAD.SHL.U32 R3, R10, 0x10, RZ ;  /* 0x000000100a037824 */ /* 0x000fe400078e00ff */
[----:B------:R-:W-:-:S03]  /*8480*/  FFMA R14, R9, R14, 1.1641532182693481445e-10 ;  /* 0x2f000000090e7423 */ /* 0x000fc6000000000e */
[----:B------:R-:W-:Y:S02]  /*8490*/  LOP3.LUT R0, R10, R3, R0, 0x96, !PT ;  /* 0x000000030a007212 */ /* 0x000fe400078e9600 */
[----:B0-----:R-:W-:Y:S02]  /*84a0*/  FSETP.GT.AND P1, PT, R14, UR7, PT ;  /* 0x000000070e007c0b */ /* 0x001fe4000bf24000 */
[----:B------:R-:W-:Y:S02]  /*84b0*/  LOP3.LUT R3, R0, R15, RZ, 0x3c, !PT ;  /* 0x0000000f00037212 */ /* 0x000fe400078e3cff */
[----:B------:R-:W-:Y:S02]  /*84c0*/  FSETP.GEU.OR P1, PT, R14, UR6, !P1 ;  /* 0x000000060e007c0b */ /* 0x000fe4000cf2e400 */
[----:B------:R-:W-:Y:S01]  /*84d0*/  IADD3 R14, PT, PT, R8, 0x10974f, R19 ;  /* 0x0010974f080e7810 */ /* 0x000fe20007ffe013 */
[----:B------:R-:W-:Y:S01]  /*84e0*/  IMAD.SHL.U32 R0, R3, 0x10, RZ ;  /* 0x0000001003007824 */ /* 0x000fe200078e00ff */
[----:B------:R-:W-:-:S04]  /*84f0*/  SHF.R.U32.HI R22, RZ, 0x2, R3 ;  /* 0x00000002ff167819 */ /* 0x000fc80000011603 */
[----:B------:R-:W-:Y:S01]  /*8500*/  LOP3.LUT R15, R3, R0, R12, 0x96, !PT ;  /* 0x00000000030f7212 */ /* 0x000fe200078e960c */
[----:B------:R-:W-:Y:S01]  /*8510*/  IMAD.MOV.U32 R0, RZ, RZ, 0x2f800000 ;  /* 0x2f800000ff007424 */ /* 0x000fe200078e00ff */
[----:B------:R-:W-:Y:S02]  /*8520*/  LOP3.LUT R12, R18, R17, RZ, 0x3c, !PT ;  /* 0x00000011120c7212 */ /* 0x000fe400078e3cff */
[----:B------:R-:W-:Y:S02]  /*8530*/  LOP3.LUT R9, R15, R16, RZ, 0x3c, !PT ;  /* 0x000000100f097212 */ /* 0x000fe400078e3cff */
[----:B------:R-:W-:Y:S01]  /*8540*/  IADD3 R17, PT, PT, R8, 0xb0f8a, R17 ;  /* 0x000b0f8a08117810 */ /* 0x000fe20007ffe011 */
[----:B------:R-:W-:Y:S02]  /*8550*/  IMAD.SHL.U32 R15, R12, 0x2, RZ ;  /* 0x000000020c0f7824 */ /* 0x000fe400078e00ff */
[----:B------:R-:W-:Y:S01]  /*8560*/  IMAD.SHL.U32 R16, R9, 0x10, RZ ;  /* 0x0000001009107824 */ /* 0x000fe200078e00ff */
[----:B------:R-:W-:-:S04]  /*8570*/  I2FP.F32.U32 R17, R17 ;  /* 0x0000001100117245 */ /* 0x000fc80000201000 */
[----:B------:R-:W-:Y:S01]  /*8580*/  LOP3.LUT R15, R9, R16, R15, 0x96, !PT ;  /* 0x00000010090f7212 */ /* 0x000fe200078e960f */
[----:B------:R-:W-:Y:S01]  /*8590*/  FFMA R17, R17, R0, 1.1641532182693481445e-10 ;  /* 0x2f00000011117423 */ /* 0x000fe20000000000 */
[----:B------:R-:W-:Y:S02]  /*85a0*/  SHF.R.U32.HI R16, RZ, 0x2, R19 ;  /* 0x00000002ff107819 */ /* 0x000fe40000011613 */
[----:B------:R-:W-:Y:S02]  /*85b0*/  LOP3.LUT R12, R15, R12, RZ, 0x3c, !PT ;  /* 0x0000000c0f0c7212 */ /* 0x000fe400078e3cff */
[----:B------:R-:W-:Y:S02]  /*85c0*/  LOP3.LUT R19, R16, R19, RZ, 0x3c, !PT ;  /* 0x0000001310137212 */ /* 0x000fe400078e3cff */
[----:B------:R-:W-:Y:S01]  /*85d0*/  FSETP.GT.AND P2, PT, R17, UR7, PT ;  /* 0x0000000711007c0b */ /* 0x000fe2000bf44000 */
[----:B------:R-:W-:Y:S01]  /*85e0*/  IMAD.SHL.U32 R21, R12, 0x10, RZ ;  /* 0x000000100c157824 */ /* 0x000fe200078e00ff */
[----:B------:R-:W-:Y:S01]  /*85f0*/  I2FP.F32.U32 R15, R14 ;  /* 0x0000000e000f7245 */ /* 0x000fe20000201000 */
[----:B------:R-:W-:Y:S01]  /*8600*/  IMAD.SHL.U32 R16, R19, 0x2, RZ ;  /* 0x0000000213107824 */ /* 0x000fe200078e00ff */
[----:B------:R-:W-:Y:S01]  /*8610*/  FSETP.LT.AND P2, PT, R17, UR6, P2 ;  /* 0x0000000611007c0b */ /* 0x000fe20009741000 */
[----:B------:R-:W-:-:S02]  /*8620*/  VIADD R14, R8, 0x161f14 ;  /* 0x00161f14080e7836 */ /* 0x000fc40000000000 */
[----:B------:R-:W-:Y:S01]  /*8630*/  FFMA R17, R15, R0, 1.1641532182693481445e-10 ;  /* 0x2f0000000f117423 */ /* 0x000fe20000000000 */
[----:B------:R-:W-:Y:S01]  /*8640*/  LOP3.LUT R16, R12, R21, R16, 0x96, !PT ;  /* 0x000000150c107212 */ /* 0x000fe200078e9610 */
[----:B------:R-:W-:Y:S01]  /*8650*/  IMAD.IADD R18, R10, 0x1, R14 ;  /* 0x000000010a127824 */ /* 0x000fe200078e020e */
[----:B------:R-:W-:Y:S02]  /*8660*/  LOP3.LUT R15, R23, R10, RZ, 0x3c, !PT ;  /* 0x0000000a170f7212 */ /* 0x000fe400078e3cff */
[----:B------:R-:W-:Y:S02]  /*8670*/  LOP3.LUT R10, R16, R19, RZ, 0x3c, !PT ;  /* 0x00000013100a7212 */ /* 0x000fe400078e3cff */
[----:B------:R-:W-:Y:S01]  /*8680*/  I2FP.F32.U32 R19, R18 ;  /* 0x0000001200137245 */ /* 0x000fe20000201000 */
[----:B------:R-:W-:Y:S01]  /*8690*/  IMAD.SHL.U32 R18, R15, 0x2, RZ ;  /* 0x000000020f127824 */ /* 0x000fe200078e00ff */
[----:B------:R-:W-:Y:S01]  /*86a0*/  FSETP.GT.AND P3, PT, R17, UR7, PT ;  /* 0x0000000711007c0b */ /* 0x000fe2000bf64000 */
[----:B------:R-:W-:Y:S01]  /*86b0*/  IMAD.SHL.U32 R21, R10, 0x10, RZ ;  /* 0x000000100a157824 */ /* 0x000fe200078e00ff */
[----:B------:R-:W-:Y:S01]  /*86c0*/  @!P1 LOP3.LUT R16, R1, 0x1, RZ, 0xfc, !PT ;  /* 0x0000000101109812 */ /* 0x000fe200078efcff */
[----:B------:R-:W-:Y:S01]  /*86d0*/  FFMA R19, R19, R0, 1.1641532182693481445e-10 ;  /* 0x2f00000013137423 */ /* 0x000fe20000000000 */
[----:B------:R-:W-:-:S02]  /*86e0*/  FSETP.LT.AND P3, PT, R17, UR6, P3 ;  /* 0x0000000611007c0b */ /* 0x000fc40009f61000 */
[----:B------:R-:W-:Y:S02]  /*86f0*/  LOP3.LUT R20, R10, R21, R18, 0x96, !PT ;  /* 0x000000150a147212 */ /* 0x000fe400078e9612 */
[----:B------:R-:W-:Y:S02]  /*8700*/  LOP3.LUT R17, R22, R3, RZ, 0x3c, !PT ;  /* 0x0000000316117212 */ /* 0x000fe400078e3cff */
[----:B------:R-:W-:Y:S02]  /*8710*/  IADD3 R18, PT, PT, R14, 0x587c5, R3 ;  /* 0x000587c50e127810 */ /* 0x000fe40007ffe003 */
[----:B------:R-:W-:Y:S01]  /*8720*/  LOP3.LUT R3, R20, R15, RZ, 0x3c, !PT ;  /* 0x0000000f14037212 */ /* 0x000fe200078e3cff */
[----:B------:R-:W-:Y:S01]  /*8730*/  IMAD.SHL.U32 R20, R17, 0x2, RZ ;  /* 0x0000000211147824 */ /* 0x000fe200078e00ff */
[----:B------:R-:W-:Y:S02]  /*8740*/  I2FP.F32.U32 R15, R18 ;  /* 0x00000012000f7245 */ /* 0x000fe40000201000 */
[----:B------:R-:W-:Y:S01]  /*8750*/  @P1 LOP3.LUT R16, R1, 0xfffffffe, RZ, 0xc0, !PT ;  /* 0xfffffffe01101812 */ /* 0x000fe200078ec0ff */
[----:B------:R-:W-:Y:S01]  /*8760*/  IMAD.SHL.U32 R18, R3, 0x10, RZ ;  /* 0x0000001003127824 */ /* 0x000fe200078e00ff */
[----:B------:R-:W-:-:S02]  /*8770*/  SHF.R.U32.HI R22, RZ, 0x2, R9 ;  /* 0x00000002ff167819 */ /* 0x000fc40000011609 */
[C---:B------:R-:W-:Y:S02]  /*8780*/  @!P2 LOP3.LUT R21, R16.reuse, 0xfffffffd, RZ, 0xc0, !PT ;  /* 0xfffffffd1015a812 */ /* 0x040fe400078ec0ff */
[----:B------:R-:W-:Y:S02]  /*8790*/  LOP3.LUT R20, R3, R18, R20, 0x96, !PT ;  /* 0x0000001203147212 */ /* 0x000fe400078e9614 */
[----:B------:R-:W-:Y:S01]  /*87a0*/  @P2 LOP3.LUT R21, R16, 0x2, RZ, 0xfc, !PT ;  /* 0x0000000210152812 */ /* 0x000fe200078efcff */
[----:B------:R-:W-:Y:S01]  /*87b0*/  FFMA R16, R15, R0, 1.1641532182693481445e-10 ;  /* 0x2f0000000f107423 */ /* 0x000fe20000000000 */
[----:B------:R-:W-:Y:S02]  /*87c0*/  LOP3.LUT R15, R22, R9, RZ, 0x3c, !PT ;  /* 0x00000009160f7212 */ /* 0x000fe400078e3cff */
[----:B------:R-:W-:Y:S02]  /*87d0*/  IADD3 R18, PT, PT, R14, 0xb0f8a, R9 ;  /* 0x000b0f8a0e127810 */ /* 0x000fe40007ffe009 */
[----:B------:R-:W-:-:S02]  /*87e0*/  FSETP.GT.AND P1, PT, R19, UR7, PT ;  /* 0x0000000713007c0b */ /* 0x000fc4000bf24000 */
[----:B------:R-:W-:Y:S02]  /*87f0*/  LOP3.LUT R9, R20, R17, RZ, 0x3c, !PT ;  /* 0x0000001114097212 */ /* 0x000fe400078e3cff */
[----:B------:R-:W-:Y:S01]  /*8800*/  FSETP.LT.AND P1, PT, R19, UR6, P1 ;  /* 0x0000000613007c0b */ /* 0x000fe20008f21000 */
[----:B------:R-:W-:Y:S01]  /*8810*/  IMAD.SHL.U32 R19, R15, 0x2, RZ ;  /* 0x000000020f137824 */ /* 0x000fe200078e00ff */
[----:B------:R-:W-:Y:S01]  /*8820*/  I2FP.F32.U32 R17, R18 ;  /* 0x0000001200117245 */ /* 0x000fe20000201000 */
[----:B------:R-:W-:Y:S01]  /*8830*/  IMAD.SHL.U32 R18, R9, 0x10, RZ ;  /* 0x0000001009127824 */ /* 0x000fe200078e00ff */
[----:B------:R-:W-:Y:S02]  /*8840*/  @!P3 LOP3.LUT R20, R21, 0xfffffffb, RZ, 0xc0, !PT ;  /* 0xfffffffb1514b812 */ /* 0x000fe400078ec0ff */
[----:B------:R-:W-:Y:S01]  /*8850*/  FSETP.GT.AND P2, PT, R16, UR7, PT ;  /* 0x0000000710007c0b */ /* 0x000fe2000bf44000 */
[----:B------:R-:W-:Y:S01]  /*8860*/  FFMA R17, R17, R0, 1.1641532182693481445e-10 ;  /* 0x2f00000011117423 */ /* 0x000fe20000000000 */
[----:B------:R-:W-:-:S02]  /*8870*/  @P3 LOP3.LUT R20, R21, 0x4, RZ, 0xfc, !PT ;  /* 0x0000000415143812 */ /* 0x000fc400078efcff */
[--C-:B------:R-:W-:Y:S02]  /*8880*/  SHF.R.U32.HI R21, RZ, 0x2, R12.reuse ;  /* 0x00000002ff157819 */ /* 0x100fe4000001160c */
[----:B------:R-:W-:Y:S02]  /*8890*/  LOP3.LUT R18, R9, R18, R19, 0x96, !PT ;  /* 0x0000001209127212 */ /* 0x000fe400078e9613 */
[----:B------:R-:W-:Y:S02]  /*88a0*/  FSETP.GEU.OR P2, PT, R16, UR6, !P2 ;  /* 0x0000000610007c0b */ /* 0x000fe4000d74e400 */
[----:B------:R-:W-:Y:S02]  /*88b0*/  IADD3 R16, PT, PT, R14, 0x10974f, R12 ;  /* 0x0010974f0e107810 */ /* 0x000fe40007ffe00c */
[----:B------:R-:W-:Y:S02]  /*88c0*/  LOP3.LUT R12, R21, R12, RZ, 0x3c, !PT ;  /* 0x0000000c150c7212 */ /* 0x000fe400078e3cff */
[----:B------:R-:W-:-:S02]  /*88d0*/  LOP3.LUT R14, R18, R15, RZ, 0x3c, !PT ;  /* 0x0000000f120e7212 */ /* 0x000fc400078e3cff */
[C---:B------:R-:W-:Y:S01]  /*88e0*/  FSETP.GT.AND P3, PT, R17.reuse, UR7, PT ;  /* 0x0000000711007c0b */ /* 0x040fe2000bf64000 */
[----:B------:R-:W-:Y:S01]  /*88f0*/  IMAD.SHL.U32 R18, R12, 0x2, RZ ;  /* 0x000000020c127824 */ /* 0x000fe200078e00ff */
[----:B------:R-:W-:Y:S01]  /*8900*/  SHF.R.U32.HI R23, RZ, 0x2, R10 ;  /* 0x00000002ff177819 */ /* 0x000fe2000001160a */
[C---:B------:R-:W-:Y:S01]  /*8910*/  IMAD.SHL.U32 R15, R14.reuse, 0x10, RZ ;  /* 0x000000100e0f7824 */ /* 0x040fe200078e00ff */
[----:B------:R-:W-:Y:S02]  /*8920*/  FSETP.LT.AND P3, PT, R17, UR6, P3 ;  /* 0x0000000611007c0b */ /* 0x000fe40009f61000 */
[----:B------:R-:W-:Y:S02]  /*8930*/  I2FP.F32.U32 R19, R16 ;  /* 0x0000001000137245 */ /* 0x000fe40000201000 */
[----:B------:R-:W-:Y:S01]  /*8940*/  LOP3.LUT R17, R14, R15, R18, 0x96, !PT ;  /* 0x0000000f0e117212 */ /* 0x000fe200078e9612 */
[----:B------:R-:W-:Y:S01]  /*8950*/  VIADD R15, R8, 0x2c3e28 ;  /* 0x002c3e28080f7836 */ /* 0x000fe20000000000 */
[----:B------:R-:W-:Y:S01]  /*8960*/  LOP3.LUT R16, R23, R10, RZ, 0x3c, !PT ;  /* 0x0000000a17107212 */ /* 0x000fe200078e3cff */
[----:B------:R-:W-:Y:S01]  /*8970*/  FFMA R19, R19, R0, 1.1641532182693481445e-10 ;  /* 0x2f00000013137423 */ /* 0x000fe20000000000 */
[----:B------:R-:W-:Y:S01]  /*8980*/  LOP3.LUT R12, R17, R12, RZ, 0x3c, !PT ;  /* 0x0000000c110c7212 */ /* 0x000fe200078e3cff */
[----:B------:R-:W-:Y:S01]  /*8990*/  IMAD.IADD R10, R10, 0x1, R15 ;  /* 0x000000010a0a7824 */ /* 0x000fe200078e020f */
[----:B------:R-:W-:Y:S01]  /*89a0*/  @!P1 LOP3.LUT R21, R20, 0xfffffff7, RZ, 0xc0, !PT ;  /* 0xfffffff714159812 */ /* 0x000fe200078ec0ff */
[----:B------:R-:W-:Y:S01]  /*89b0*/  IMAD.SHL.U32 R18, R16, 0x2, RZ ;  /* 0x0000000210127824 */ /* 0x000fe200078e00ff */
[----:B------:R-:W-:Y:S01]  /*89c0*/  @P1 LOP3.LUT R21, R20, 0x8, RZ, 0xfc, !PT ;  /* 0x0000000814151812 */ /* 0x000fe200078efcff */
[----:B------:R-:W-:Y:S01]  /*89d0*/  IMAD.SHL.U32 R23, R12, 0x10, RZ ;  /* 0x000000100c177824 */ /* 0x000fe200078e00ff */
[----:B------:R-:W-:-:S02]  /*89e0*/  I2FP.F32.U32 R17, R10 ;  /* 0x0000000a00117245 */ /* 0x000fc40000201000 */
[----:B------:R-:W-:Y:S02]  /*89f0*/  SHF.R.U32.HI R10, RZ, 0x2, R3 ;  /* 0x00000002ff0a7819 */ /* 0x000fe40000011603 */
[----:B------:R-:W-:Y:S01]  /*8a00*/  LOP3.LUT R23, R12, R23, R18, 0x96, !PT ;  /* 0x000000170c177212 */ /* 0x000fe200078e9612 */
[----:B------:R-:W-:Y:S01]  /*8a10*/  FFMA R18, R17, R0, 1.1641532182693481445e-10 ;  /* 0x2f00000011127423 */ /* 0x000fe20000000000 */
[----:B------:R-:W-:Y:S02]  /*8a20*/  LOP3.LUT R17, R10, R3, RZ, 0x3c, !PT ;  /* 0x000000030a117212 */ /* 0x000fe400078e3cff */
[----:B------:R-:W-:Y:S02]  /*8a30*/  FSETP.GT.AND P1, PT, R19, UR7, PT ;  /* 0x0000000713007c0b */ /* 0x000fe4000bf24000 */
[----:B------:R-:W-:Y:S01]  /*8a40*/  LOP3.LUT R10, R23, R16, RZ, 0x3c, !PT ;  /* 0x00000010170a7212 */ /* 0x000fe200078e3cff */
[----:B------:R-:W-:Y:S01]  /*8a50*/  IMAD.SHL.U32 R16, R17, 0x2, RZ ;  /* 0x0000000211107824 */ /* 0x000fe200078e00ff */
[----:B------:R-:W-:-:S02]  /*8a60*/  @!P2 LOP3.LUT R20, R21, 0x10, RZ, 0xfc, !PT ;  /* 0x000000101514a812 */ /* 0x000fc400078efcff */
[----:B------:R-:W-:Y:S01]  /*8a70*/  FSETP.LT.AND P1, PT, R19, UR6, P1 ;  /* 0x0000000613007c0b */ /* 0x000fe20008f21000 */
[----:B------:R-:W-:Y:S01]  /*8a80*/  IMAD.SHL.U32 R19, R10, 0x10, RZ ;  /* 0x000000100a137824 */ /* 0x000fe200078e00ff */
[----:B------:R-:W-:Y:S02]  /*8a90*/  @P2 LOP3.LUT R20, R21, 0xffffffef, RZ, 0xc0, !PT ;  /* 0xffffffef15142812 */ /* 0x000fe400078ec0ff */
[C---:B------:R-:W-:Y:S02]  /*8aa0*/  FSETP.GT.AND P2, PT, R18.reuse, UR7, PT ;  /* 0x0000000712007c0b */ /* 0x040fe4000bf44000 */
[----:B------:R-:W-:Y:S02]  /*8ab0*/  IADD3 R3, PT, PT, R15, 0x587c5, R3 ;  /* 0x000587c50f037810 */ /* 0x000fe40007ffe003 */
[----:B------:R-:W-:Y:S02]  /*8ac0*/  FSETP.LT.AND P2, PT, R18, UR6, P2 ;  /* 0x0000000612007c0b */ /* 0x000fe40009741000 */
[----:B------:R-:W-:-:S02]  /*8ad0*/  LOP3.LUT R16, R10, R19, R16, 0x96, !PT ;  /* 0x000000130a107212 */ /* 0x000fc400078e9610 */
[--C-:B------:R-:W-:Y:S02]  /*8ae0*/  SHF.R.U32.HI R18, RZ, 0x2, R9.reuse ;  /* 0x00000002ff127819 */ /* 0x100fe40000011609 */
[----:B------:R-:W-:Y:S02]  /*8af0*/  I2FP.F32.U32 R19, R3 ;  /* 0x0000000300137245 */ /* 0x000fe40000201000 */
[----:B------:R-:W-:Y:S02]  /*8b00*/  LOP3.LUT R3, R16, R17, RZ, 0x3c, !PT ;  /* 0x0000001110037212 */ /* 0x000fe400078e3cff */
[----:B------:R-:W-:Y:S01]  /*8b10*/  LOP3.LUT R16, R18, R9, RZ, 0x3c, !PT ;  /* 0x0000000912107212 */ /* 0x000fe200078e3cff */
[----:B------:R-:W-:Y:S01]  /*8b20*/  FFMA R19, R19, R0, 1.1641532182693481445e-10 ;  /* 0x2f00000013137423 */ /* 0x000fe20000000000 */
[----:B------:R-:W-:Y:S01]  /*8b30*/  @!P3 LOP3.LUT R21, R20, 0xffffffdf, RZ, 0xc0, !PT ;  /* 0xffffffdf1415b812 */ /* 0x000fe200078ec0ff */
[----:B------:R-:W-:Y:S01]  /*8b40*/  IMAD.SHL.U32 R18, R3, 0x10, RZ ;  /* 0x0000001003127824 */ /* 0x000fe200078e00ff */
[----:B------:R-:W-:Y:S01]  /*8b50*/  IADD3 R9, PT, PT, R15, 0xb0f8a, R9 ;  /* 0x000b0f8a0f097810 */ /* 0x000fe20007ffe009 */
[----:B------:R-:W-:Y:S01]  /*8b60*/  IMAD.SHL.U32 R17, R16, 0x2, RZ ;  /* 0x0000000210117824 */ /* 0x000fe200078e00ff */
[----:B------:R-:W-:-:S02]  /*8b70*/  @P3 LOP3.LUT R21, R20, 0x20, RZ, 0xfc, !PT ;  /* 0x0000002014153812 */ /* 0x000fc400078efcff */
[----:B------:R-:W-:Y:S02]  /*8b80*/  I2FP.F32.U32 R9, R9 ;  /* 0x0000000900097245 */ /* 0x000fe40000201000 */
[C---:B------:R-:W-:Y:S02]  /*8b90*/  @!P1 LOP3.LUT R22, R21.reuse, 0xffffffbf, RZ, 0xc0, !PT ;  /* 0xffffffbf15169812 */ /* 0x040fe400078ec0ff */
[----:B------:R-:W-:Y:S02]  /*8ba0*/  @P1 LOP3.LUT R22, R21, 0x40, RZ, 0xfc, !PT ;  /* 0x0000004015161812 */ /* 0x000fe400078efcff */
[----:B------:R-:W-:Y:S01]  /*8bb0*/  LOP3.LUT R21, R3, R18, R17, 0x96, !PT ;  /* 0x0000001203157212 */ /* 0x000fe200078e9611 */
[----:B------:R-:W-:Y:S01]  /*8bc0*/  FFMA R17, R9, R0, 1.1641532182693481445e-10 ;  /* 0x2f00000009117423 */ /* 0x000fe20000000000 */
[----:B------:R-:W-:Y:S02]  /*8bd0*/  SHF.R.U32.HI R23, RZ, 0x2, R14 ;  /* 0x00000002ff177819 */ /* 0x000fe4000001160e */
[----:B------:R-:W-:-:S02]  /*8be0*/  FSETP.GT.AND P1, PT, R19, UR7, PT ;  /* 0x0000000713007c0b */ /* 0x000fc4000bf24000 */
[----:B------:R-:W-:Y:S02]  /*8bf0*/  IADD3 R18, PT, PT, R15, 0x10974f, R14 ;  /* 0x0010974f0f127810 */ /* 0x000fe40007ffe00e */
[----:B------:R-:W-:Y:S01]  /*8c00*/  LOP3.LUT R15, R23, R14, RZ, 0x3c, !PT ;  /* 0x0000000e170f7212 */ /* 0x000fe200078e3cff */
[----:B------:R-:W-:Y:S01]  /*8c10*/  VIADD R14, R8, 0x425d3c ;  /* 0x00425d3c080e7836 */ /* 0x000fe20000000000 */
[----:B------:R-:W-:Y:S02]  /*8c20*/  LOP3.LUT R9, R21, R16, RZ, 0x3c, !PT ;  /* 0x0000001015097212 */ /* 0x000fe400078e3cff */
[C---:B------:R-:W-:Y:S02]  /*8c30*/  @!P2 LOP3.LUT R20, R22.reuse, 0xffffff7f, RZ, 0xc0, !PT ;  /* 0xffffff7f1614a812 */ /* 0x040fe400078ec0ff */
[----:B------:R-:W-:Y:S01]  /*8c40*/  @P2 LOP3.LUT R20, R22, 0x80, RZ, 0xfc, !PT ;  /* 0x0000008016142812 */ /* 0x000fe200078efcff */
[----:B------:R-:W-:Y:S01]  /*8c50*/  IMAD.SHL.U32 R16, R9, 0x10, RZ ;  /* 0x0000001009107824 */ /* 0x000fe200078e00ff */
[----:B------:R-:W-:-:S02]  /*8c60*/  FSETP.GEU.OR P1, PT, R19, UR6, !P1 ;  /* 0x0000000613007c0b */ /* 0x000fc4000cf2e400 */
[----:B------:R-:W-:Y:S02]  /*8c70*/  FSETP.GT.AND P2, PT, R17, UR7, PT ;  /* 0x0000000711007c0b */ /* 0x000fe4000bf44000 */
        /* <DEDUP_REMOVED lines=9> */
[C---:B------:R-:W-:Y:S01]  /*8d10*/  FSETP.GT.AND P3, PT, R19.reuse, UR7, PT ;  /* 0x0000000713007c0b */ /* 0x040fe2000bf64000 */
[----:B------:R-:W-:Y:S01]  /*8d20*/  IMAD.SHL.U32 R18, R16, 0x2, RZ ;  /* 0x0000000210127824 */ /* 0x000fe200078e00ff */
[----:B------:R-:W-:Y:S01]  /*8d30*/  SHF.R.U32.HI R23, RZ, 0x2, R10 ;  /* 0x00000002ff177819 */ /* 0x000fe2000001160a */
[C---:B------:R-:W-:Y:S01]  /*8d40*/  IMAD.SHL.U32 R15, R12.reuse, 0x10, RZ ;  /* 0x000000100c0f7824 */ /* 0x040fe200078e00ff */
[----:B------:R-:W-:Y:S02]  /*8d50*/  FSETP.LT.AND P3, PT, R19, UR6, P3 ;  /* 0x0000000613007c0b */ /* 0x000fe40009f61000 */
[----:B------:R-:W-:Y:S02]  /*8d60*/  I2FP.F32.U32 R17, R17 ;  /* 0x0000001100117245 */ /* 0x000fe40000201000 */
[----:B------:R-:W-:Y:S02]  /*8d70*/  LOP3.LUT R19, R12, R15, R18, 0x96, !PT ;  /* 0x0000000f0c137212 */ /* 0x000fe400078e9612 */
[----:B------:R-:W-:Y:S01]  /*8d80*/  LOP3.LUT R15, R23, R10, RZ, 0x3c, !PT ;  /* 0x0000000a170f7212 */ /* 0x000fe200078e3cff */
[----:B------:R-:W-:Y:S01]  /*8d90*/  FFMA R17, R17, R0, 1.1641532182693481445e-10 ;  /* 0x2f00000011117423 */ /* 0x000fe20000000000 */
[----:B------:R-:W-:-:S02]  /*8da0*/  IADD3 R18, PT, PT, R14, 0x587c5, R10 ;  /* 0x000587c50e127810 */ /* 0x000fc40007ffe00a */
[----:B------:R-:W-:Y:S01]  /*8db0*/  LOP3.LUT R10, R19, R16, RZ, 0x3c, !PT ;  /* 0x00000010130a7212 */ /* 0x000fe200078e3cff */
[----:B------:R-:W-:Y:S01]  /*8dc0*/  IMAD.SHL.U32 R16, R15, 0x2, RZ ;  /* 0x000000020f107824 */ /* 0x000fe200078e00ff */
[C---:B------:R-:W-:Y:S02]  /*8dd0*/  @!P1 LOP3.LUT R21, R20.reuse, 0x100, RZ, 0xfc, !PT ;  /* 0x0000010014159812 */ /* 0x040fe400078efcff */
[----:B------:R-:W-:Y:S01]  /*8de0*/  @P1 LOP3.LUT R21, R20, 0xfffffeff, RZ, 0xc0, !PT ;  /* 0xfffffeff14151812 */ /* 0x000fe200078ec0ff */
[----:B------:R-:W-:Y:S01]  /*8df0*/  IMAD.SHL.U32 R23, R10, 0x10, RZ ;  /* 0x000000100a177824 */ /* 0x000fe200078e00ff */
[----:B------:R-:W-:Y:S02]  /*8e00*/  FSETP.GT.AND P1, PT, R17, UR7, PT ;  /* 0x0000000711007c0b */ /* 0x000fe4000bf24000 */
[----:B------:R-:W-:Y:S02]  /*8e10*/  I2FP.F32.U32 R19, R18 ;  /* 0x0000001200137245 */ /* 0x000fe40000201000 */
[----:B------:R-:W-:-:S02]  /*8e20*/  SHF.R.U32.HI R22, RZ, 0x2, R3 ;  /* 0x00000002ff167819 */ /* 0x000fc40000011603 */
[----:B------:R-:W-:Y:S01]  /*8e30*/  LOP3.LUT R18, R10, R23, R16, 0x96, !PT ;  /* 0x000000170a127212 */ /* 0x000fe200078e9610 */
[----:B------:R-:W-:Y:S01]  /*8e40*/  FFMA R19, R19, R0, 1.1641532182693481445e-10 ;  /* 0x2f00000013137423 */ /* 0x000fe20000000000 */
[----:B------:R-:W-:Y:S02]  /*8e50*/  FSETP.LT.AND P1, PT, R17, UR6, P1 ;  /* 0x0000000611007c0b */ /* 0x000fe40008f21000 */
[----:B------:R-:W-:Y:S02]  /*8e60*/  LOP3.LUT R16, R22, R3, RZ, 0x3c, !PT ;  /* 0x0000000316107212 */ /* 0x000fe400078e3cff */
[----:B------:R-:W-:Y:S02]  /*8e70*/  IADD3 R17, PT, PT, R14, 0xb0f8a, R3 ;  /* 0x000b0f8a0e117810 */ /* 0x000fe40007ffe003 */
[----:B------:R-:W-:Y:S01]  /*8e80*/  LOP3.LUT R3, R18, R15, RZ, 0x3c, !PT ;  /* 0x0000000f12037212 */ /* 0x000fe200078e3cff */
[----:B------:R-:W-:Y:S01]  /*8e90*/  IMAD.SHL.U32 R15, R16, 0x2, RZ ;  /* 0x00000002100f7824 */ /* 0x000fe200078e00ff */
[----:B------:R-:W-:-:S02]  /*8ea0*/  @!P2 LOP3.LUT R20, R21, 0xfffffdff, RZ, 0xc0, !PT ;  /* 0xfffffdff1514a812 */ /* 0x000fc400078ec0ff */
[----:B------:R-:W-:Y:S01]  /*8eb0*/  @P2 LOP3.LUT R20, R21, 0x200, RZ, 0xfc, !PT ;  /* 0x0000020015142812 */ /* 0x000fe200078efcff */
[----:B------:R-:W-:Y:S01]  /*8ec0*/  IMAD.SHL.U32 R18, R3, 0x10, RZ ;  /* 0x0000001003127824 */ /* 0x000fe200078e00ff */
[C---:B------:R-:W-:Y:S02]  /*8ed0*/  FSETP.GT.AND P2, PT, R19.reuse, UR7, PT ;  /* 0x0000000713007c0b */ /* 0x040fe4000bf44000 */
[C---:B------:R-:W-:Y:S02]  /*8ee0*/  @!P3 LOP3.LUT R21, R20.reuse, 0xfffffbff, RZ, 0xc0, !PT ;  /* 0xfffffbff1415b812 */ /* 0x040fe400078ec0ff */
[----:B------:R-:W-:Y:S02]  /*8ef0*/  @P3 LOP3.LUT R21, R20, 0x400, RZ, 0xfc, !PT ;  /* 0x0000040014153812 */ /* 0x000fe400078efcff */
[----:B------:R-:W-:Y:S02]  /*8f00*/  FSETP.GEU.OR P2, PT, R19, UR6, !P2 ;  /* 0x0000000613007c0b */ /* 0x000fe4000d74e400 */
[----:B------:R-:W-:-:S02]  /*8f10*/  SHF.R.U32.HI R20, RZ, 0x2, R9 ;  /* 0x00000002ff147819 */ /* 0x000fc40000011609 */
[----:B------:R-:W-:Y:S02]  /*8f20*/  LOP3.LUT R19, R3, R18, R15, 0x96, !PT ;  /* 0x0000001203137212 */ /* 0x000fe400078e960f */
[----:B------:R-:W-:Y:S02]  /*8f30*/  I2FP.F32.U32 R17, R17 ;  /* 0x0000001100117245 */ /* 0x000fe40000201000 */
[----:B------:R-:W-:Y:S02]  /*8f40*/  IADD3 R15, PT, PT, R14, 0x10974f, R9 ;  /* 0x0010974f0e0f7810 */ /* 0x000fe40007ffe009 */
[----:B------:R-:W-:Y:S01]  /*8f50*/  LOP3.LUT R20, R20, R9, RZ, 0x3c, !PT ;  /* 0x0000000914147212 */ /* 0x000fe200078e3cff */
[----:B------:R-:W-:Y:S01]  /*8f60*/  FFMA R17, R17, R0, 1.1641532182693481445e-10 ;  /* 0x2f00000011117423 */ /* 0x000fe20000000000 */
[----:B------:R-:W-:Y:S02]  /*8f70*/  LOP3.LUT R14, R19, R16, RZ, 0x3c, !PT ;  /* 0x00000010130e7212 */ /* 0x000fe400078e3cff */
[----:B------:R-:W-:Y:S01]  /*8f80*/  @!P1 LOP3.LUT R18, R21, 0xfffff7ff, RZ, 0xc0, !PT ;  /* 0xfffff7ff15129812 */ /* 0x000fe200078ec0ff */
[----:B------:R-:W-:Y:S01]  /*8f90*/  IMAD.SHL.U32 R16, R20, 0x2, RZ ;  /* 0x0000000214107824 */ /* 0x000fe200078e00ff */
[----:B------:R-:W-:Y:S01]  /*8fa0*/  FSETP.GT.AND P3, PT, R17, UR7, PT ;  /* 0x0000000711007c0b */ /* 0x000fe2000bf64000 */
[----:B------:R-:W-:Y:S01]  /*8fb0*/  IMAD.SHL.U32 R19, R14, 0x10, RZ ;  /* 0x000000100e137824 */ /* 0x000fe200078e00ff */
[----:B------:R-:W-:Y:S01]  /*8fc0*/  I2FP.F32.U32 R9, R15 ;  /* 0x0000000f00097245 */ /* 0x000fe20000201000 */
[----:B------:R-:W-:Y:S01]  /*8fd0*/  VIADD R15, R8, 0x587c50 ;  /* 0x00587c50080f7836 */ /* 0x000fe20000000000 */
[----:B------:R-:W-:-:S02]  /*8fe0*/  @P1 LOP3.LUT R18, R21, 0x800, RZ, 0xfc, !PT ;  /* 0x0000080015121812 */ /* 0x000fc400078efcff */
[----:B------:R-:W-:Y:S02]  /*8ff0*/  LOP3.LUT R19, R14, R19, R16, 0x96, !PT ;  /* 0x000000130e137212 */ /* 0x000fe400078e9610 */
[----:B------:R-:W-:Y:S02]  /*9000*/  SHF.R.U32.HI R21, RZ, 0x2, R12 ;  /* 0x00000002ff157819 */ /* 0x000fe4000001160c */
[----:B------:R-:W-:Y:S01]  /*9010*/  FSETP.LT.AND P3, PT, R17, UR6, P3 ;  /* 0x0000000611007c0b */ /* 0x000fe20009f61000 */
[----:B------:R-:W-:Y:S01]  /*9020*/  FFMA R17, R9, R0, 1.1641532182693481445e-10 ;  /* 0x2f00000009117423 */ /* 0x000fe20000000000 */
[----:B------:R-:W-:Y:S02]  /*9030*/  LOP3.LUT R9, R19, R20, RZ, 0x3c, !PT ;  /* 0x0000001413097212 */ /* 0x000fe400078e3cff */
[----:B------:R-:W-:Y:S01]  /*9040*/  LOP3.LUT R16, R21, R12, RZ, 0x3c, !PT ;  /* 0x0000000c15107212 */ /* 0x000fe200078e3cff */
[----:B------:R-:W-:Y:S01]  /*9050*/  IMAD.IADD R12, R12, 0x1, R15 ;  /* 0x000000010c0c7824 */ /* 0x000fe200078e020f */
[----:B------:R-:W-:Y:S01]  /*9060*/  FSETP.GT.AND P1, PT, R17, UR7, PT ;  /* 0x0000000711007c0b */ /* 0x000fe2000bf24000 */
[----:B------:R-:W-:Y:S01]  /*9070*/  IMAD.SHL.U32 R20, R9, 0x10, RZ ;  /* 0x0000001009147824 */ /* 0x000fe200078e00ff */
[----:B------:R-:W-:Y:S01]  /*9080*/  @!P2 LOP3.LUT R22, R18, 0x1000, RZ, 0xfc, !PT ;  /* 0x000010001216a812 */ /* 0x000fe200078efcff */
[----:B------:R-:W-:Y:S01]  /*9090*/  IMAD.SHL.U32 R21, R16, 0x2, RZ ;  /* 0x0000000210157824 */ /* 0x000fe200078e00ff */
[----:B------:R-:W-:-:S02]  /*90a0*/  FSETP.LT.AND P1, PT, R17, UR6, P1 ;  /* 0x0000000611007c0b */ /* 0x000fc40008f21000 */
[----:B------:R-:W-:Y:S02]  /*90b0*/  I2FP.F32.U32 R19, R12 ;  /* 0x0000000c00137245 */ /* 0x000fe40000201000 */
[----:B------:R-:W-:Y:S02]  /*90c0*/  LOP3.LUT R21, R9, R20, R21, 0x96, !PT ;  /* 0x0000001409157212 */ /* 0x000fe400078e9615 */
[--C-:B------:R-:W-:Y:S01]  /*90d0*/  SHF.R.U32.HI R17, RZ, 0x2, R10.reuse ;  /* 0x00000002ff117819 */ /* 0x100fe2000001160a */
[----:B------:R-:W-:Y:S01]  /*90e0*/  FFMA R19, R19, R0, 1.1641532182693481445e-10 ;  /* 0x2f00000013137423 */ /* 0x000fe20000000000 */
[----:B------:R-:W-:Y:S02]  /*90f0*/  LOP3.LUT R12, R21, R16, RZ, 0x3c, !PT ;  /* 0x00000010150c7212 */ /* 0x000fe400078e3cff */
[----:B------:R-:W-:Y:S02]  /*9100*/  LOP3.LUT R17, R17, R10, RZ, 0x3c, !PT ;  /* 0x0000000a11117212 */ /* 0x000fe400078e3cff */
[----:B------:R-:W-:Y:S01]  /*9110*/  @P2 LOP3.LUT R22, R18, 0xffffefff, RZ, 0xc0, !PT ;  /* 0xffffefff12162812 */ /* 0x000fe200078ec0ff */
[----:B------:R-:W-:Y:S01]  /*9120*/  IMAD.SHL.U32 R21, R12, 0x10, RZ ;  /* 0x000000100c157824 */ /* 0x000fe200078e00ff */
[----:B------:R-:W-:Y:S01]  /*9130*/  FSETP.GT.AND P2, PT, R19, UR7, PT ;  /* 0x0000000713007c0b */ /* 0x000fe2000bf44000 */
[----:B------:R-:W-:Y:S01]  /*9140*/  IMAD.SHL.U32 R16, R17, 0x2, RZ ;  /* 0x0000000211107824 */ /* 0x000fe200078e00ff */
[----:B------:R-:W-:-:S02]  /*9150*/  IADD3 R10, PT, PT, R15, 0x587c5, R10 ;  /* 0x000587c50f0a7810 */ /* 0x000fc40007ffe00a */
[----:B------:R-:W-:Y:S02]  /*9160*/  FSETP.LT.AND P2, PT, R19, UR6, P2 ;  /* 0x0000000613007c0b */ /* 0x000fe40009741000 */
[----:B------:R-:W-:Y:S02]  /*9170*/  LOP3.LUT R16, R12, R21, R16, 0x96, !PT ;  /* 0x000000150c107212 */ /* 0x000fe400078e9610 */
[----:B------:R-:W-:Y:S02]  /*9180*/  SHF.R.U32.HI R20, RZ, 0x2, R3 ;  /* 0x00000002ff147819 */ /* 0x000fe40000011603 */
[C---:B------:R-:W-:Y:S02]  /*9190*/  @!P3 LOP3.LUT R18, R22.reuse, 0xffffdfff, RZ, 0xc0, !PT ;  /* 0xffffdfff1612b812 */ /* 0x040fe400078ec0ff */
[----:B------:R-:W-:Y:S02]  /*91a0*/  I2FP.F32.U32 R19, R10 ;  /* 0x0000000a00137245 */ /* 0x000fe40000201000 */
[----:B------:R-:W-:-:S02]  /*91b0*/  @P3 LOP3.LUT R18, R22, 0x2000, RZ, 0xfc, !PT ;  /* 0x0000200016123812 */ /* 0x000fc400078efcff */
[----:B------:R-:W-:Y:S01]  /*91c0*/  LOP3.LUT R10, R16, R17, RZ, 0x3c, !PT ;  /* 0x00000011100a7212 */ /* 0x000fe200078e3cff */
[----:B------:R-:W-:Y:S01]  /*91d0*/  FFMA R19, R19, R0, 1.1641532182693481445e-10 ;  /* 0x2f00000013137423 */ /* 0x000fe20000000000 */
[----:B------:R-:W-:Y:S02]  /*91e0*/  LOP3.LUT R16, R20, R3, RZ, 0x3c, !PT ;  /* 0x0000000314107212 */ /* 0x000fe400078e3cff */
[----:B------:R-:W-:Y:S01]  /*91f0*/  @!P1 LOP3.LUT R21, R18, 0xffffbfff, RZ, 0xc0, !PT ;  /* 0xffffbfff12159812 */ /* 0x000fe200078ec0ff */
[----:B------:R-:W-:Y:S01]  /*9200*/  IMAD.SHL.U32 R17, R10, 0x10, RZ ;  /* 0x000000100a117824 */ /* 0x000fe200078e00ff */
[----:B------:R-:W-:Y:S01]  /*9210*/  @P1 LOP3.LUT R21, R18, 0x4000, RZ, 0xfc, !PT ;  /* 0x0000400012151812 */ /* 0x000fe200078efcff */
[----:B------:R-:W-:Y:S01]  /*9220*/  IMAD.SHL.U32 R18, R16, 0x2, RZ ;  /* 0x0000000210127824 */ /* 0x000fe200078e00ff */
[----:B------:R-:W-:Y:S02]  /*9230*/  IADD3 R3, PT, PT, R15, 0xb0f8a, R3 ;  /* 0x000b0f8a0f037810 */ /* 0x000fe40007ffe003 */
[----:B------:R-:W-:-:S02]  /*9240*/  @!P2 LOP3.LUT R20, R21, 0xffff7fff, RZ, 0xc0, !PT ;  /* 0xffff7fff1514a812 */ /* 0x000fc400078ec0ff */
[----:B------:R-:W-:Y:S02]  /*9250*/  I2FP.F32.U32 R3, R3 ;  /* 0x0000000300037245 */ /* 0x000fe40000201000 */
[----:B------:R-:W-:Y:S02]  /*9260*/  @P2 LOP3.LUT R20, R21, 0x8000, RZ, 0xfc, !PT ;  /* 0x0000800015142812 */ /* 0x000fe400078efcff */
[----:B------:R-:W-:Y:S01]  /*9270*/  LOP3.LUT R21, R10, R17, R18, 0x96, !PT ;  /* 0x000000110a157212 */ /* 0x000fe200078e9612 */
[----:B------:R-:W-:Y:S01]  /*9280*/  FFMA R17, R3, R0, 1.1641532182693481445e-10 ;  /* 0x2f00000003117423 */ /* 0x000fe20000000000 */
[--C-:B------:R-:W-:Y:S02]  /*9290*/  SHF.R.U32.HI R23, RZ, 0x2, R14.reuse ;  /* 0x00000002ff177819 */ /* 0x100fe4000001160e */
[----:B------:R-:W-:Y:S02]  /*92a0*/  FSETP.GT.AND P1, PT, R19, UR7, PT ;  /* 0x0000000713007c0b */ /* 0x000fe4000bf24000 */
[----:B------:R-:W-:-:S02]  /*92b0*/  IADD3 R18, PT, PT, R15, 0x10974f, R14 ;  /* 0x0010974f0f127810 */ /* 0x000fc40007ffe00e */
[----:B------:R-:W-:Y:S01]  /*92c0*/  LOP3.LUT R15, R23, R14, RZ, 0x3c, !PT ;  /* 0x0000000e170f7212 */ /* 0x000fe200078e3cff */
[----:B------:R-:W-:Y:S01]  /*92d0*/  VIADD R14, R8, 0x6e9b64 ;  /* 0x006e9b64080e7836 */ /* 0x000fe20000000000 */
[----:B------:R-:W-:Y:S02]  /*92e0*/  LOP3.LUT R3, R21, R16, RZ, 0x3c, !PT ;  /* 0x0000001015037212 */ /* 0x000fe400078e3cff */
[----:B------:R-:W-:Y:S02]  /*92f0*/  FSETP.GEU.OR P1, PT, R19, UR6, !P1 ;  /* 0x0000000613007c0b */ /* 0x000fe4000cf2e400 */
[----:B------:R-:W-:Y:S01]  /*9300*/  I2FP.F32.U32 R19, R18 ;  /* 0x0000001200137245 */ /* 0x000fe20000201000 */
[----:B------:R-:W-:Y:S01]  /*9310*/  IMAD.SHL.U32 R18, R15, 0x2, RZ ;  /* 0x000000020f127824 */ /* 0x000fe200078e00ff */
[----:B------:R-:W-:Y:S01]  /*9320*/  FSETP.GT.AND P2, PT, R17, UR7, PT ;  /* 0x0000000711007c0b */ /* 0x000fe2000bf44000 */
[----:B------:R-:W-:Y:S01]  /*9330*/  IMAD.SHL.U32 R16, R3, 0x10, RZ ;  /* 0x0000001003107824 */ /* 0x000fe200078e00ff */
[----:B------:R-:W-:Y:S01]  /*9340*/  SHF.R.U32.HI R22, RZ, 0x2, R9 ;  /* 0x00000002ff167819 */ /* 0x000fe20000011609 */
[----:B------:R-:W-:Y:S01]  /*9350*/  FFMA R19, R19, R0, 1.1641532182693481445e-10 ;  /* 0x2f00000013137423 */ /* 0x000fe20000000000 */
[----:B------:R-:W-:Y:S01]  /*9360*/  FSETP.LT.AND P2, PT, R17, UR6, P2 ;  /* 0x0000000611007c0b */ /* 0x000fe20009741000 */
[----:B------:R-:W-:Y:S01]  /*9370*/  IMAD.IADD R17, R9, 0x1, R14 ;  /* 0x0000000109117824 */ /* 0x000fe200078e020e */
[----:B------:R-:W-:-:S02]  /*9380*/  LOP3.LUT R18, R3, R16, R18, 0x96, !PT ;  /* 0x0000001003127212 */ /* 0x000fc400078e9612 */
[----:B------:R-:W-:Y:S02]  /*9390*/  LOP3.LUT R16, R22, R9, RZ, 0x3c, !PT ;  /* 0x0000000916107212 */ /* 0x000fe400078e3cff */
[----:B------:R-:W-:Y:S02]  /*93a0*/  LOP3.LUT R9, R18, R15, RZ, 0x3c, !PT ;  /* 0x0000000f12097212 */ /* 0x000fe400078e3cff */
[----:B------:R-:W-:Y:S01]  /*93b0*/  FSETP.GT.AND P3, PT, R19, UR7, PT ;  /* 0x0000000713007c0b */ /* 0x000fe2000bf64000 */
[----:B------:R-:W-:Y:S01]  /*93c0*/  IMAD.SHL.U32 R15, R16, 0x2, RZ ;  /* 0x00000002100f7824 */ /* 0x000fe200078e00ff */
[----:B------:R-:W-:Y:S01]  /*93d0*/  SHF.R.U32.HI R23, RZ, 0x2, R12 ;  /* 0x00000002ff177819 */ /* 0x000fe2000001160c */
[----:B------:R-:W-:Y:S01]  /*93e0*/  IMAD.SHL.U32 R18, R9, 0x10, RZ ;  /* 0x0000001009127824 */ /* 0x000fe200078e00ff */
[----:B------:R-:W-:Y:S02]  /*93f0*/  FSETP.LT.AND P3, PT, R19, UR6, P3 ;  /* 0x0000000613007c0b */ /* 0x000fe40009f61000 */
[----:B------:R-:W-:-:S02]  /*9400*/  I2FP.F32.U32 R17, R17 ;  /* 0x0000001100117245 */ /* 0x000fc40000201000 */
[----:B------:R-:W-:Y:S02]  /*9410*/  LOP3.LUT R19, R9, R18, R15, 0x96, !PT ;  /* 0x0000001209137212 */ /* 0x000fe400078e960f */
[----:B------:R-:W-:Y:S01]  /*9420*/  LOP3.LUT R15, R23, R12, RZ, 0x3c, !PT ;  /* 0x0000000c170f7212 */ /* 0x000fe200078e3cff */
[----:B------:R-:W-:Y:S01]  /*9430*/  FFMA R17, R17, R0, 1.1641532182693481445e-10 ;  /* 0x2f00000011117423 */ /* 0x000fe20000000000 */
[----:B------:R-:W-:Y:S02]  /*9440*/  IADD3 R18, PT, PT, R14, 0x587c5, R12 ;  /* 0x000587c50e127810 */ /* 0x000fe40007ffe00c */
[----:B------:R-:W-:Y:S01]  /*9450*/  LOP3.LUT R12, R19, R16, RZ, 0x3c, !PT ;  /* 0x00000010130c7212 */ /* 0x000fe200078e3cff */
[----:B------:R-:W-:Y:S01]  /*9460*/  IMAD.SHL.U32 R16, R15, 0x2, RZ ;  /* 0x000000020f107824 */ /* 0x000fe200078e00ff */
[C---:B------:R-:W-:Y:S02]  /*9470*/  @!P1 LOP3.LUT R21, R20.reuse, 0x10000, RZ, 0xfc, !PT ;  /* 0x0001000014159812 */ /* 0x040fe400078efcff */
[----:B------:R-:W-:Y:S01]  /*9480*/  @P1 LOP3.LUT R21, R20, 0xfffeffff, RZ, 0xc0, !PT ;  /* 0xfffeffff14151812 */ /* 0x000fe200078ec0ff */
[----:B------:R-:W-:Y:S01]  /*9490*/  IMAD.SHL.U32 R23, R12, 0x10, RZ ;  /* 0x000000100c177824 */ /* 0x000fe200078e00ff */
[----:B------:R-:W-:-:S02]  /*94a0*/  FSETP.GT.AND P1, PT, R17, UR7, PT ;  /* 0x0000000711007c0b */ /* 0x000fc4000bf24000 */
[C---:B------:R-:W-:Y:S02]  /*94b0*/  @!P2 LOP3.LUT R20, R21.reuse, 0xfffdffff, RZ, 0xc0, !PT ;  /* 0xfffdffff1514a812 */ /* 0x040fe400078ec0ff */
[----:B------:R-:W-:Y:S02]  /*94c0*/  @P2 LOP3.LUT R20, R21, 0x20000, RZ, 0xfc, !PT ;  /* 0x0002000015142812 */ /* 0x000fe400078efcff */
[----:B------:R-:W-:Y:S02]  /*94d0*/  I2FP.F32.U32 R19, R18 ;  /* 0x0000001200137245 */ /* 0x000fe40000201000 */
[----:B------:R-:W-:Y:S02]  /*94e0*/  SHF.R.U32.HI R21, RZ, 0x2, R10 ;  /* 0x00000002ff157819 */ /* 0x000fe4000001160a */
[----:B------:R-:W-:Y:S01]  /*94f0*/  LOP3.LUT R18, R12, R23, R16, 0x96, !PT ;  /* 0x000000170c127212 */ /* 0x000fe200078e9610 */
[----:B------:R-:W-:Y:S01]  /*9500*/  FFMA R19, R19, R0, 1.1641532182693481445e-10 ;  /* 0x2f00000013137423 */ /* 0x000fe20000000000 */
[----:B------:R-:W-:-:S02]  /*9510*/  FSETP.LT.AND P1, PT, R17, UR6, P1 ;  /* 0x0000000611007c0b */ /* 0x000fc40008f21000 */
[----:B------:R-:W-:Y:S02]  /*9520*/  LOP3.LUT R16, R21, R10, RZ, 0x3c, !PT ;  /* 0x0000000a15107212 */ /* 0x000fe400078e3cff */
[----:B------:R-:W-:Y:S02]  /*9530*/  IADD3 R17, PT, PT, R14, 0xb0f8a, R10 ;  /* 0x000b0f8a0e117810 */ /* 0x000fe40007ffe00a */
[----:B------:R-:W-:Y:S01]  /*9540*/  LOP3.LUT R10, R18, R15, RZ, 0x3c, !PT ;  /* 0x0000000f120a7212 */ /* 0x000fe200078e3cff */
[----:B------:R-:W-:Y:S01]  /*9550*/  IMAD.SHL.U32 R18, R16, 0x2, RZ ;  /* 0x0000000210127824 */ /* 0x000fe200078e00ff */
[C---:B------:R-:W-:Y:S02]  /*9560*/  @!P3 LOP3.LUT R21, R20.reuse, 0xfffbffff, RZ, 0xc0, !PT ;  /* 0xfffbffff1415b812 */ /* 0x040fe400078ec0ff */
[----:B------:R-:W-:Y:S01]  /*9570*/  @P3 LOP3.LUT R21, R20, 0x40000, RZ, 0xfc, !PT ;  /* 0x0004000014153812 */ /* 0x000fe200078efcff */
[----:B------:R-:W-:Y:S01]  /*9580*/  IMAD.SHL.U32 R15, R10, 0x10, RZ ;  /* 0x000000100a0f7824 */ /* 0x000fe200078e00ff */
[----:B------:R-:W-:-:S02]  /*9590*/  SHF.R.U32.HI R20, RZ, 0x2, R3 ;  /* 0x00000002ff147819 */ /* 0x000fc40000011603 */
[----:B------:R-:W-:Y:S02]  /*95a0*/  IADD3 R14, PT, PT, R14, 0x10974f, R3 ;  /* 0x0010974f0e0e7810 */ /* 0x000fe40007ffe003 */
[----:B------:R-:W-:Y:S02]  /*95b0*/  LOP3.LUT R15, R10, R15, R18, 0x96, !PT ;  /* 0x0000000f0a0f7212 */ /* 0x000fe400078e9612 */
[----:B------:R-:W-:Y:S02]  /*95c0*/  LOP3.LUT R20, R20, R3, RZ, 0x3c, !PT ;  /* 0x0000000314147212 */ /* 0x000fe400078e3cff */
[----:B------:R-:W-:Y:S02]  /*95d0*/  LOP3.LUT R3, R15, R16, RZ, 0x3c, !PT ;  /* 0x000000100f037212 */ /* 0x000fe400078e3cff */
[----:B------:R-:W-:Y:S01]  /*95e0*/  FSETP.GT.AND P2, PT, R19, UR7, PT ;  /* 0x0000000713007c0b */ /* 0x000fe2000bf44000 */
[----:B------:R-:W-:Y:S01]  /*95f0*/  IMAD.SHL.U32 R18, R20, 0x2, RZ ;  /* 0x0000000214127824 */ /* 0x000fe200078e00ff */
[----:B------:R-:W-:Y:S01]  /*9600*/  I2FP.F32.U32 R17, R17 ;  /* 0x0000001100117245 */ /* 0x000fe20000201000 */
[----:B------:R-:W-:Y:S01]  /*9610*/  IMAD.SHL.U32 R16, R3, 0x10, RZ ;  /* 0x0000001003107824 */ /* 0x000fe200078e00ff */
[----:B------:R-:W-:-:S02]  /*9620*/  FSETP.GEU.OR P2, PT, R19, UR6, !P2 ;  /* 0x0000000613007c0b */ /* 0x000fc4000d74e400 */
[----:B------:R-:W-:Y:S01]  /*9630*/  I2FP.F32.U32 R15, R14 ;  /* 0x0000000e000f7245 */ /* 0x000fe20000201000 */
[----:B------:R-:W-:Y:S01]  /*9640*/  FFMA R17, R17, R0, 1.1641532182693481445e-10 ;  /* 0x2f00000011117423 */ /* 0x000fe20000000000 */
[----:B------:R-:W-:Y:S01]  /*9650*/  LOP3.LUT R19, R3, R16, R18, 0x96, !PT ;  /* 0x0000001003137212 */ /* 0x000fe200078e9612 */
[----:B------:R-:W-:Y:S01]  /*9660*/  VIADD R14, R8, 0x84ba78 ;  /* 0x0084ba78080e7836 */ /* 0x000fe20000000000 */
[----:B------:R-:W-:Y:S01]  /*9670*/  SHF.R.U32.HI R18, RZ, 0x2, R9 ;  /* 0x00000002ff127819 */ /* 0x000fe20000011609 */
[----:B------:R-:W-:Y:S01]  /*9680*/  FFMA R16, R15, R0, 1.1641532182693481445e-10 ;  /* 0x2f0000000f107423 */ /* 0x000fe20000000000 */
[----:B------:R-:W-:Y:S02]  /*9690*/  FSETP.GT.AND P3, PT, R17, UR7, PT ;  /* 0x0000000711007c0b */ /* 0x000fe4000bf64000 */
[----:B------:R-:W-:Y:S02]  /*96a0*/  LOP3.LUT R19, R19, R20, RZ, 0x3c, !PT ;  /* 0x0000001413137212 */ /* 0x000fe400078e3cff */
[----:B------:R-:W-:Y:S01]  /*96b0*/  LOP3.LUT R15, R18, R9, RZ, 0x3c, !PT ;  /* 0x00000009120f7212 */ /* 0x000fe200078e3cff */
[----:B------:R-:W-:Y:S01]  /*96c0*/  IMAD.IADD R9, R9, 0x1, R14 ;  /* 0x0000000109097824 */ /* 0x000fe200078e020e */
[----:B------:R-:W-:Y:S01]  /*96d0*/  FSETP.LT.AND P3, PT, R17, UR6, P3 ;  /* 0x0000000611007c0b */ /* 0x000fe20009f61000 */
[----:B------:R-:W-:Y:S01]  /*96e0*/  IMAD.SHL.U32 R18, R19, 0x10, RZ ;  /* 0x0000001013127824 */ /* 0x000fe200078e00ff */
[----:B------:R-:W-:Y:S01]  /*96f0*/  @!P1 LOP3.LUT R22, R21, 0xfff7ffff, RZ, 0xc0, !PT ;  /* 0xfff7ffff15169812 */ /* 0x000fe200078ec0ff */
[----:B------:R-:W-:Y:S01]  /*9700*/  IMAD.SHL.U32 R17, R15, 0x2, RZ ;  /* 0x000000020f117824 */ /* 0x000fe200078e00ff */
[----:B------:R-:W-:-:S02]  /*9710*/  I2FP.F32.U32 R9, R9 ;  /* 0x0000000900097245 */ /* 0x000fc40000201000 */
[----:B------:R-:W-:Y:S02]  /*9720*/  @P1 LOP3.LUT R22, R21, 0x80000, RZ, 0xfc, !PT ;  /* 0x0008000015161812 */ /* 0x000fe400078efcff */
[----:B------:R-:W-:Y:S01]  /*9730*/  LOP3.LUT R18, R19, R18, R17, 0x96, !PT ;  /* 0x0000001213127212 */ /* 0x000fe200078e9611 */
[----:B------:R-:W-:Y:S01]  /*9740*/  FFMA R9, R9, R0, 1.1641532182693481445e-10 ;  /* 0x2f00000009097423 */ /* 0x000fe20000000000 */
[----:B------:R-:W-:Y:S02]  /*9750*/  SHF.R.U32.HI R17, RZ, 0x2, R12 ;  /* 0x00000002ff117819 */ /* 0x000fe4000001160c */
[----:B------:R-:W-:Y:S02]  /*9760*/  FSETP.GT.AND P1, PT, R16, UR7, PT ;  /* 0x0000000710007c0b */ /* 0x000fe4000bf24000 */
[----:B------:R-:W-:Y:S02]  /*9770*/  LOP3.LUT R17, R17, R12, RZ, 0x3c, !PT ;  /* 0x0000000c11117212 */ /* 0x000fe400078e3cff */
[----:B------:R-:W-:-:S02]  /*9780*/  LOP3.LUT R15, R18, R15, RZ, 0x3c, !PT ;  /* 0x0000000f120f7212 */ /* 0x000fc400078e3cff */
[C---:B------:R-:W-:Y:S01]  /*9790*/  @!P2 LOP3.LUT R20, R22.reuse, 0x100000, RZ, 0xfc, !PT ;  /* 0x001000001614a812 */ /* 0x040fe200078efcff */
[----:B------:R-:W-:Y:S01]  /*97a0*/  IMAD.SHL.U32 R18, R17, 0x2, RZ ;  /* 0x0000000211127824 */ /* 0x000fe200078e00ff */
[----:B------:R-:W-:Y:S02]  /*97b0*/  @P2 LOP3.LUT R20, R22, 0xffefffff, RZ, 0xc0, !PT ;  /* 0xffefffff16142812 */ /* 0x000fe400078ec0ff */
[----:B------:R-:W-:Y:S01]  /*97c0*/  FSETP.LT.AND P1, PT, R16, UR6, P1 ;  /* 0x0000000610007c0b */ /* 0x000fe20008f21000 */
[----:B------:R-:W-:Y:S01]  /*97d0*/  IMAD.SHL.U32 R16, R15, 0x10, RZ ;  /* 0x000000100f107824 */ /* 0x000fe200078e00ff */
[C---:B------:R-:W-:Y:S02]  /*97e0*/  FSETP.GT.AND P2, PT, R9.reuse, UR7, PT ;  /* 0x0000000709007c0b */ /* 0x040fe4000bf44000 */
[----:B------:R-:W-:Y:S02]  /*97f0*/  IADD3 R12, PT, PT, R14, 0x587c5, R12 ;  /* 0x000587c50e0c7810 */ /* 0x000fe40007ffe00c */
[----:B------:R-:W-:-:S02]  /*9800*/  FSETP.LT.AND P2, PT, R9, UR6, P2 ;  /* 0x0000000609007c0b */ /* 0x000fc40009741000 */
[----:B------:R-:W-:Y:S02]  /*9810*/  LOP3.LUT R16, R15, R16, R18, 0x96, !PT ;  /* 0x000000100f107212 */ /* 0x000fe400078e9612 */
[--C-:B------:R-:W-:Y:S02]  /*9820*/  SHF.R.U32.HI R9, RZ, 0x2, R10.reuse ;  /* 0x00000002ff097819 */ /* 0x100fe4000001160a */
[----:B------:R-:W-:Y:S02]  /*9830*/  LOP3.LUT R17, R16, R17, RZ, 0x3c, !PT ;  /* 0x0000001110117212 */ /* 0x000fe400078e3cff */
[----:B------:R-:W-:Y:S02]  /*9840*/  LOP3.LUT R9, R9, R10, RZ, 0x3c, !PT ;  /* 0x0000000a09097212 */ /* 0x000fe400078e3cff */
[C---:B------:R-:W-:Y:S02]  /*9850*/  @!P3 LOP3.LUT R22, R20.reuse, 0xffdfffff, RZ, 0xc0, !PT ;  /* 0xffdfffff1416b812 */ /* 0x040fe400078ec0ff */
[----:B------:R-:W-:Y:S01]  /*9860*/  @P3 LOP3.LUT R22, R20, 0x200000, RZ, 0xfc, !PT ;  /* 0x0020000014163812 */ /* 0x000fe200078efcff */
[----:B------:R-:W-:Y:S01]  /*9870*/  IMAD.SHL.U32 R20, R9, 0x2, RZ ;  /* 0x0000000209147824 */ /* 0x000fe200078e00ff */
[----:B------:R-:W-:Y:S01]  /*9880*/  I2FP.F32.U32 R21, R12 ;  /* 0x0000000c00157245 */ /* 0x000fe20000201000 */
[----:B------:R-:W-:Y:S01]  /*9890*/  IMAD.SHL.U32 R12, R17, 0x10, RZ ;  /* 0x00000010110c7824 */ /* 0x000fe200078e00ff */
[----:B------:R-:W-:-:S02]  /*98a0*/  IADD3 R10, PT, PT, R14, 0xb0f8a, R10 ;  /* 0x000b0f8a0e0a7810 */ /* 0x000fc40007ffe00a */
[C---:B------:R-:W-:Y:S01]  /*98b0*/  @!P1 LOP3.LUT R18, R22.reuse, 0xffbfffff, RZ, 0xc0, !PT ;  /* 0xffbfffff16129812 */ /* 0x040fe200078ec0ff */
[----:B------:R-:W-:Y:S01]  /*98c0*/  FFMA R21, R21, R0, 1.1641532182693481445e-10 ;  /* 0x2f00000015157423 */ /* 0x000fe20000000000 */
[----:B------:R-:W-:Y:S02]  /*98d0*/  I2FP.F32.U32 R23, R10 ;  /* 0x0000000a00177245 */ /* 0x000fe40000201000 */
[--C-:B------:R-:W-:Y:S02]  /*98e0*/  SHF.R.U32.HI R10, RZ, 0x2, R3.reuse ;  /* 0x00000002ff0a7819 */ /* 0x100fe40000011603 */
[----:B------:R-:W-:Y:S01]  /*98f0*/  LOP3.LUT R12, R17, R12, R20, 0x96, !PT ;  /* 0x0000000c110c7212 */ /* 0x000fe200078e9614 */
[----:B------:R-:W-:Y:S01]  /*9900*/  FFMA R23, R23, R0, 1.1641532182693481445e-10 ;  /* 0x2f00000017177423 */ /* 0x000fe20000000000 */
[----:B------:R-:W-:Y:S02]  /*9910*/  @P1 LOP3.LUT R18, R22, 0x400000, RZ, 0xfc, !PT ;  /* 0x0040000016121812 */ /* 0x000fe400078efcff */
[----:B------:R-:W-:-:S02]  /*9920*/  IADD3 R14, PT, PT, R14, 0x10974f, R3 ;  /* 0x0010974f0e0e7810 */ /* 0x000fc40007ffe003 */
[----:B------:R-:W-:Y:S02]  /*9930*/  LOP3.LUT R10, R10, R3, RZ, 0x3c, !PT ;  /* 0x000000030a0a7212 */ /* 0x000fe400078e3cff */
[----:B------:R-:W-:Y:S02]  /*9940*/  LOP3.LUT R3, R12, R9, RZ, 0x3c, !PT ;  /* 0x000000090c037212 */ /* 0x000fe400078e3cff */
[----:B------:R-:W-:Y:S01]  /*9950*/  @!P2 LOP3.LUT R16, R18, 0xff7fffff, RZ, 0xc0, !PT ;  /* 0xff7fffff1210a812 */ /* 0x000fe200078ec0ff */
[----:B------:R-:W-:Y:S01]  /*9960*/  IMAD.SHL.U32 R20, R10, 0x2, RZ ;  /* 0x000000020a147824 */ /* 0x000fe200078e00ff */
[----:B------:R-:W-:Y:S01]  /*9970*/  @P2 LOP3.LUT R16, R18, 0x800000, RZ, 0xfc, !PT ;  /* 0x0080000012102812 */ /* 0x000fe200078efcff */
[----:B------:R-:W-:Y:S01]  /*9980*/  IMAD.SHL.U32 R18, R3, 0x10, RZ ;  /* 0x0000001003127824 */ /* 0x000fe200078e00ff */
[----:B------:R-:W-:Y:S02]  /*9990*/  FSETP.GT.AND P1, PT, R21, UR7, PT ;  /* 0x0000000715007c0b */ /* 0x000fe4000bf24000 */
[----:B------:R-:W-:-:S02]  /*99a0*/  FSETP.GT.AND P2, PT, R23, UR7, PT ;  /* 0x0000000717007c0b */ /* 0x000fc4000bf44000 */
[----:B------:R-:W-:Y:S01]  /*99b0*/  I2FP.F32.U32 R9, R14 ;  /* 0x0000000e00097245 */ /* 0x000fe20000201000 */
[----:B------:R-:W-:Y:S01]  /*99c0*/  VIADD R14, R8, 0x9ad98c ;  /* 0x009ad98c080e7836 */ /* 0x000fe20000000000 */
[----:B------:R-:W-:Y:S02]  /*99d0*/  FSETP.GEU.OR P1, PT, R21, UR6, !P1 ;  /* 0x0000000615007c0b */ /* 0x000fe4000cf2e400 */
[----:B------:R-:W-:Y:S02]  /*99e0*/  FSETP.LT.AND P2, PT, R23, UR6, P2 ;  /* 0x0000000617007c0b */ /* 0x000fe40009741000 */
[----:B------:R-:W-:Y:S02]  /*99f0*/  SHF.R.U32.HI R12, RZ, 0x2, R19 ;  /* 0x00000002ff0c7819 */ /* 0x000fe40000011613 */
[----:B------:R-:W-:Y:S01]  /*9a00*/  LOP3.LUT R23, R3, R18, R20, 0x96, !PT ;  /* 0x0000001203177212 */ /* 0x000fe200078e9614 */
[----:B------:R-:W-:Y:S01]  /*9a10*/  FFMA R18, R9, R0, 1.1641532182693481445e-10 ;  /* 0x2f00000009127423 */ /* 0x000fe20000000000 */
[----:B------:R-:W-:Y:S01]  /*9a20*/  LOP3.LUT R21, R12, R19, RZ, 0x3c, !PT ;  /* 0x000000130c157212 */ /* 0x000fe200078e3cff */
[----:B------:R-:W-:Y:S01]  /*9a30*/  IMAD.IADD R19, R19, 0x1, R14 ;  /* 0x0000000113137824 */ /* 0x000fe200078e020e */
[----:B------:R-:W-:-:S02]  /*9a40*/  LOP3.LUT R9, R23, R10, RZ, 0x3c, !PT ;  /* 0x0000000a17097212 */ /* 0x000fc400078e3cff */
[----:B------:R-:W-:Y:S01]  /*9a50*/  FSETP.GT.AND P3, PT, R18, UR7, PT ;  /* 0x0000000712007c0b */ /* 0x000fe2000bf64000 */
[----:B------:R-:W-:Y:S01]  /*9a60*/  IMAD.SHL.U32 R12, R21, 0x2, RZ ;  /* 0x00000002150c7824 */ /* 0x000fe200078e00ff */
[C---:B------:R-:W-:Y:S01]  /*9a70*/  @!P1 LOP3.LUT R20, R16.reuse, 0x1000000, RZ, 0xfc, !PT ;  /* 0x0100000010149812 */ /* 0x040fe200078efcff */
[C---:B------:R-:W-:Y:S01]  /*9a80*/  IMAD.SHL.U32 R10, R9.reuse, 0x10, RZ ;  /* 0x00000010090a7824 */ /* 0x040fe200078e00ff */
[----:B------:R-:W-:Y:S02]  /*9a90*/  I2FP.F32.U32 R19, R19 ;  /* 0x0000001300137245 */ /* 0x000fe40000201000 */
[----:B------:R-:W-:Y:S02]  /*9aa0*/  @P1 LOP3.LUT R20, R16, 0xfeffffff, RZ, 0xc0, !PT ;  /* 0xfeffffff10141812 */ /* 0x000fe400078ec0ff */
[----:B------:R-:W-:Y:S02]  /*9ab0*/  SHF.R.U32.HI R16, RZ, 0x2, R15 ;  /* 0x00000002ff107819 */ /* 0x000fe4000001160f */
[----:B------:R-:W-:-:S02]  /*9ac0*/  LOP3.LUT R10, R9, R10, R12, 0x96, !PT ;  /* 0x0000000a090a7212 */ /* 0x000fc400078e960c */
[----:B------:R-:W-:Y:S01]  /*9ad0*/  FSETP.LT.AND P3, PT, R18, UR6, P3 ;  /* 0x0000000612007c0b */ /* 0x000fe20009f61000 */
[----:B------:R-:W-:Y:S01]  /*9ae0*/  FFMA R18, R19, R0, 1.1641532182693481445e-10 ;  /* 0x2f00000013127423 */ /* 0x000fe20000000000 */
[----:B------:R-:W-:Y:S02]  /*9af0*/  LOP3.LUT R19, R16, R15, RZ, 0x3c, !PT ;  /* 0x0000000f10137212 */ /* 0x000fe400078e3cff */
[----:B------:R-:W-:Y:S02]  /*9b00*/  LOP3.LUT R21, R10, R21, RZ, 0x3c, !PT ;  /* 0x000000150a157212 */ /* 0x000fe400078e3cff */
[----:B------:R-:W-:Y:S01]  /*9b10*/  IADD3 R15, PT, PT, R14, 0x587c5, R15 ;  /* 0x000587c50e0f7810 */ /* 0x000fe20007ffe00f */
[----:B------:R-:W-:Y:S01]  /*9b20*/  IMAD.SHL.U32 R12, R19, 0x2, RZ ;  /* 0x00000002130c7824 */ /* 0x000fe200078e00ff */
[----:B------:R-:W-:Y:S01]  /*9b30*/  SHF.R.U32.HI R16, RZ, 0x2, R17 ;  /* 0x00000002ff107819 */ /* 0x000fe20000011611 */
[----:B------:R-:W-:Y:S01]  /*9b40*/  IMAD.SHL.U32 R10, R21, 0x10, RZ ;  /* 0x00000010150a7824 */ /* 0x000fe200078e00ff */
[----:B------:R-:W-:-:S02]  /*9b50*/  I2FP.F32.U32 R15, R15 ;  /* 0x0000000f000f7245 */ /* 0x000fc40000201000 */
[----:B------:R-:W-:Y:S02]  /*9b60*/  LOP3.LUT R16, R16, R17, RZ, 0x3c, !PT ;  /* 0x0000001110107212 */ /* 0x000fe400078e3cff */
[----:B------:R-:W-:Y:S01]  /*9b70*/  LOP3.LUT R10, R21, R10, R12, 0x96, !PT ;  /* 0x0000000a150a7212 */ /* 0x000fe200078e960c */
[----:B------:R-:W-:Y:S01]  /*9b80*/  FFMA R15, R15, R0, 1.1641532182693481445e-10 ;  /* 0x2f0000000f0f7423 */ /* 0x000fe20000000000 */
[----:B------:R-:W-:Y:S01]  /*9b90*/  @!P2 LOP3.LUT R22, R20, 0xfdffffff, RZ, 0xc0, !PT ;  /* 0xfdffffff1416a812 */ /* 0x000fe200078ec0ff */
[----:B------:R-:W-:Y:S01]  /*9ba0*/  IMAD.SHL.U32 R12, R16, 0x2, RZ ;  /* 0x00000002100c7824 */ /* 0x000fe200078e00ff */
[----:B------:R-:W-:Y:S02]  /*9bb0*/  LOP3.LUT R19, R10, R19, RZ, 0x3c, !PT ;  /* 0x000000130a137212 */ /* 0x000fe400078e3cff */
[----:B------:R-:W-:Y:S02]  /*9bc0*/  @P2 LOP3.LUT R22, R20, 0x2000000, RZ, 0xfc, !PT ;  /* 0x0200000014162812 */ /* 0x000fe400078efcff */
[----:B------:R-:W-:Y:S01]  /*9bd0*/  FSETP.GT.AND P1, PT, R18, UR7, PT ;  /* 0x0000000712007c0b */ /* 0x000fe2000bf24000 */
[----:B------:R-:W-:Y:S01]  /*9be0*/  IMAD.SHL.U32 R10, R19, 0x10, RZ ;  /* 0x00000010130a7824 */ /* 0x000fe200078e00ff */
[----:B------:R-:W-:-:S02]  /*9bf0*/  FSETP.GT.AND P2, PT, R15, UR7, PT ;  /* 0x000000070f007c0b */ /* 0x000fc4000bf44000 */
[----:B------:R-:W-:Y:S02]  /*9c00*/  FSETP.LT.AND P1, PT, R18, UR6, P1 ;  /* 0x0000000612007c0b */ /* 0x000fe40008f21000 */
[----:B------:R-:W-:Y:S02]  /*9c10*/  FSETP.GEU.OR P2, PT, R15, UR6, !P2 ;  /* 0x000000060f007c0b */ /* 0x000fe4000d74e400 */
[----:B------:R-:W-:Y:S02]  /*9c20*/  SHF.R.U32.HI R18, RZ, 0x2, R3 ;  /* 0x00000002ff127819 */ /* 0x000fe40000011603 */
[----:B------:R-:W-:Y:S02]  /*9c30*/  LOP3.LUT R15, R19, R10, R12, 0x96, !PT ;  /* 0x0000000a130f7212 */ /* 0x000fe400078e960c */
[----:B------:R-:W-:Y:S02]  /*9c40*/  LOP3.LUT R12, R18, R3, RZ, 0x3c, !PT ;  /* 0x00000003120c7212 */ /* 0x000fe400078e3cff */
[----:B------:R-:W-:-:S02]  /*9c50*/  LOP3.LUT R15, R15, R16, RZ, 0x3c, !PT ;  /* 0x000000100f0f7212 */ /* 0x000fc400078e3cff */
[----:B------:R-:W-:Y:S01]  /*9c60*/  @!P3 LOP3.LUT R20, R22, 0xfbffffff, RZ, 0xc0, !PT ;  /* 0xfbffffff1614b812 */ /* 0x000fe200078ec0ff */
[----:B------:R-:W-:Y:S01]  /*9c70*/  IMAD.SHL.U32 R16, R12, 0x2, RZ ;  /* 0x000000020c107824 */ /* 0x000fe200078e00ff */
[----:B------:R-:W-:Y:S01]  /*9c80*/  @P3 LOP3.LUT R20, R22, 0x4000000, RZ, 0xfc, !PT ;  /* 0x0400000016143812 */ /* 0x000fe200078efcff */
[C---:B------:R-:W-:Y:S01]  /*9c90*/  IMAD.SHL.U32 R10, R15.reuse, 0x10, RZ ;  /* 0x000000100f0a7824 */ /* 0x040fe200078e00ff */
[----:B------:R-:W-:Y:S02]  /*9ca0*/  IADD3 R17, PT, PT, R14, 0xb0f8a, R17 ;  /* 0x000b0f8a0e117810 */ /* 0x000fe40007ffe011 */
[----:B------:R-:W-:Y:S02]  /*9cb0*/  @!P1 LOP3.LUT R22, R20, 0xf7ffffff, RZ, 0xc0, !PT ;  /* 0xf7ffffff14169812 */ /* 0x000fe400078ec0ff */
[----:B------:R-:W-:Y:S01]  /*9cc0*/  LOP3.LUT R23, R15, R10, R16, 0x96, !PT ;  /* 0x0000000a0f177212 */ /* 0x000fe200078e9610 */
[----:B------:R-:W-:Y:S01]  /*9cd0*/  VIADD R10, R8, 0xb0f8a0 ;  /* 0x00b0f8a0080a7836 */ /* 0x000fe20000000000 */
[----:B------:R-:W-:-:S02]  /*9ce0*/  SHF.R.U32.HI R16, RZ, 0x2, R9 ;  /* 0x00000002ff107819 */ /* 0x000fc40000011609 */
[----:B------:R-:W-:Y:S02]  /*9cf0*/  I2FP.F32.U32 R17, R17 ;  /* 0x0000001100117245 */ /* 0x000fe40000201000 */
[----:B------:R-:W-:Y:S02]  /*9d00*/  @P1 LOP3.LUT R22, R20, 0x8000000, RZ, 0xfc, !PT ;  /* 0x0800000014161812 */ /* 0x000fe400078efcff */
[----:B------:R-:W-:Y:S01]  /*9d10*/  LOP3.LUT R16, R16, R9, RZ, 0x3c, !PT ;  /* 0x0000000910107212 */ /* 0x000fe200078e3cff */
[----:B------:R-:W-:Y:S01]  /*9d20*/  FFMA R17, R17, R0, 1.1641532182693481445e-10 ;  /* 0x2f00000011117423 */ /* 0x000fe20000000000 */
[----:B------:R-:W-:Y:S01]  /*9d30*/  LOP3.LUT R12, R23, R12, RZ, 0x3c, !PT ;  /* 0x0000000c170c7212 */ /* 0x000fe200078e3cff */
[----:B------:R-:W-:Y:S01]  /*9d40*/  IMAD.IADD R9, R9, 0x1, R10 ;  /* 0x0000000109097824 */ /* 0x000fe200078e020a */
[C---:B------:R-:W-:Y:S02]  /*9d50*/  @!P2 LOP3.LUT R20, R22.reuse, 0x10000000, RZ, 0xfc, !PT ;  /* 0x100000001614a812 */ /* 0x040fe400078efcff */
[----:B------:R-:W-:Y:S01]  /*9d60*/  @P2 LOP3.LUT R20, R22, 0xefffffff, RZ, 0xc0, !PT ;  /* 0xefffffff16142812 */ /* 0x000fe200078ec0ff */
[----:B------:R-:W-:Y:S01]  /*9d70*/  IMAD.SHL.U32 R22, R16, 0x2, RZ ;  /* 0x0000000210167824 */ /* 0x000fe200078e00ff */
[----:B------:R-:W-:Y:S01]  /*9d80*/  IADD3 R18, PT, PT, R10, 0x587c5, R21 ;  /* 0x000587c50a127810 */ /* 0x000fe20007ffe015 */
[----:B------:R-:W-:Y:S01]  /*9d90*/  IMAD.SHL.U32 R25, R12, 0x10, RZ ;  /* 0x000000100c197824 */ /* 0x000fe200078e00ff */
[----:B------:R-:W-:-:S02]  /*9da0*/  FSETP.GT.AND P1, PT, R17, UR7, PT ;  /* 0x0000000711007c0b */ /* 0x000fc4000bf24000 */
[----:B------:R-:W-:Y:S02]  /*9db0*/  I2FP.F32.U32 R23, R18 ;  /* 0x0000001200177245 */ /* 0x000fe40000201000 */
[----:B------:R-:W-:Y:S02]  /*9dc0*/  LOP3.LUT R25, R12, R25, R22, 0x96, !PT ;  /* 0x000000190c197212 */ /* 0x000fe400078e9616 */
[----:B------:R-:W-:Y:S01]  /*9dd0*/  SHF.R.U32.HI R18, RZ, 0x2, R21 ;  /* 0x00000002ff127819 */ /* 0x000fe20000011615 */
[----:B------:R-:W-:Y:S01]  /*9de0*/  FFMA R23, R23, R0, 1.1641532182693481445e-10 ;  /* 0x2f00000017177423 */ /* 0x000fe20000000000 */
[----:B------:R-:W-:Y:S02]  /*9df0*/  FSETP.LT.AND P1, PT, R17, UR6, P1 ;  /* 0x0000000611007c0b */ /* 0x000fe40008f21000 */
[----:B------:R-:W-:Y:S02]  /*9e00*/  IADD3 R17, PT, PT, R10, 0xb0f8a, R19 ;  /* 0x000b0f8a0a117810 */ /* 0x000fe40007ffe013 */
[----:B------:R-:W-:-:S02]  /*9e10*/  LOP3.LUT R21, R18, R21, RZ, 0x3c, !PT ;  /* 0x0000001512157212 */ /* 0x000fc400078e3cff */
[----:B------:R-:W-:Y:S02]  /*9e20*/  LOP3.LUT R16, R25, R16, RZ, 0x3c, !PT ;  /* 0x0000001019107212 */ /* 0x000fe400078e3cff */
[----:B------:R-:W-:Y:S01]  /*9e30*/  I2FP.F32.U32 R17, R17 ;  /* 0x0000001100117245 */ /* 0x000fe20000201000 */
[----:B------:R-:W-:Y:S01]  /*9e40*/  IMAD.SHL.U32 R18, R21, 0x2, RZ ;  /* 0x0000000215127824 */ /* 0x000fe200078e00ff */
[----:B------:R-:W-:Y:S01]  /*9e50*/  FSETP.GEU.AND P2, PT, R23, UR7, PT ;  /* 0x0000000717007c0b */ /* 0x000fe2000bf4e000 */
[----:B------:R-:W-:Y:S01]  /*9e60*/  IMAD.SHL.U32 R23, R16, 0x10, RZ ;  /* 0x0000001010177824 */ /* 0x000fe200078e00ff */
[----:B------:R-:W-:Y:S01]  /*9e70*/  SHF.R.U32.HI R22, RZ, 0x2, R19 ;  /* 0x00000002ff167819 */ /* 0x000fe20000011613 */
[----:B------:R-:W-:Y:S01]  /*9e80*/  FFMA R17, R17, R0, 1.1641532182693481445e-10 ;  /* 0x2f00000011117423 */ /* 0x000fe20000000000 */
[----:B------:R-:W-:Y:S02]  /*9e90*/  IADD3 R3, PT, PT, R14, 0x10974f, R3 ;  /* 0x0010974f0e037810 */ /* 0x000fe40007ffe003 */
[----:B------:R-:W-:-:S02]  /*9ea0*/  LOP3.LUT R18, R16, R23, R18, 0x96, !PT ;  /* 0x0000001710127212 */ /* 0x000fc400078e9612 */
[----:B------:R-:W-:Y:S02]  /*9eb0*/  IADD3 R14, PT, PT, R10, 0x10974f, R15 ;  /* 0x0010974f0a0e7810 */ /* 0x000fe40007ffe00f */
[----:B------:R-:W-:Y:S02]  /*9ec0*/  FSETP.GEU.AND P3, PT, R17, UR7, PT ;  /* 0x0000000711007c0b */ /* 0x000fe4000bf6e000 */
[----:B------:R-:W-:Y:S02]  /*9ed0*/  LOP3.LUT R19, R22, R19, RZ, 0x3c, !PT ;  /* 0x0000001316137212 */ /* 0x000fe400078e3cff */
[----:B------:R-:W-:Y:S02]  /*9ee0*/  LOP3.LUT R21, R18, R21, RZ, 0x3c, !PT ;  /* 0x0000001512157212 */ /* 0x000fe400078e3cff */
[----:B------:R-:W-:Y:S02]  /*9ef0*/  I2FP.F32.U32 R17, R14 ;  /* 0x0000000e00117245 */ /* 0x000fe40000201000 */
[C---:B------:R-:W-:Y:S01]  /*9f00*/  @!P1 LOP3.LUT R24, R20.reuse, 0xdfffffff, RZ, 0xc0, !PT ;  /* 0xdfffffff14189812 */ /* 0x040fe200078ec0ff */
[----:B------:R-:W-:Y:S01]  /*9f10*/  IMAD.SHL.U32 R18, R21, 0x10, RZ ;  /* 0x0000001015127824 */ /* 0x000fe200078e00ff */
[----:B------:R-:W-:Y:S01]  /*9f20*/  @P1 LOP3.LUT R24, R20, 0x20000000, RZ, 0xfc, !PT ;  /* 0x2000000014181812 */ /* 0x000fe200078efcff */
[----:B------:R-:W-:Y:S01]  /*9f30*/  IMAD.SHL.U32 R20, R19, 0x2, RZ ;  /* 0x0000000213147824 */ /* 0x000fe200078e00ff */
[----:B------:R-:W-:Y:S01]  /*9f40*/  @!P2 LOP3.LUT R14, R1, 0x1, RZ, 0xfc, !PT ;  /* 0x00000001010ea812 */ /* 0x000fe200078efcff */
[----:B------:R-:W-:Y:S01]  /*9f50*/  FFMA R17, R17, R0, 1.1641532182693481445e-10 ;  /* 0x2f00000011117423 */ /* 0x000fe20000000000 */
[----:B------:R-:W-:-:S02]  /*9f60*/  @P2 LOP3.LUT R14, R1, 0xfffffffe, RZ, 0xc0, !PT ;  /* 0xfffffffe010e2812 */ /* 0x000fc400078ec0ff */
[----:B------:R-:W-:Y:S02]  /*9f70*/  SHF.R.U32.HI R26, RZ, 0x2, R15 ;  /* 0x00000002ff1a7819 */ /* 0x000fe4000001160f */
[----:B------:R-:W-:Y:S02]  /*9f80*/  LOP3.LUT R20, R21, R18, R20, 0x96, !PT ;  /* 0x0000001215147212 */ /* 0x000fe400078e9614 */
[----:B------:R-:W-:Y:S01]  /*9f90*/  FSETP.GEU.AND P1, PT, R17, UR7, PT ;  /* 0x0000000711007c0b */ /* 0x000fe2000bf2e000 */
[----:B------:R-:W-:Y:S01]  /*9fa0*/  VIADD R17, R8, 0xc717b4 ;  /* 0x00c717b408117836 */ /* 0x000fe20000000000 */
[C---:B------:R-:W-:Y:S02]  /*9fb0*/  @P3 LOP3.LUT R22, R14.reuse, 0xfffffffd, RZ, 0xc0, !PT ;  /* 0xfffffffd0e163812 */ /* 0x040fe400078ec0ff */
[----:B------:R-:W-:Y:S01]  /*9fc0*/  @!P3 LOP3.LUT R22, R14, 0x2, RZ, 0xfc, !PT ;  /* 0x000000020e16b812 */ /* 0x000fe200078efcff */
[----:B------:R-:W-:Y:S01]  /*9fd0*/  IMAD.IADD R18, R12, 0x1, R17 ;  /* 0x000000010c127824 */ /* 0x000fe200078e0211 */
[----:B------:R-:W-:-:S02]  /*9fe0*/  LOP3.LUT R15, R26, R15, RZ, 0x3c, !PT ;  /* 0x0000000f1a0f7212 */ /* 0x000fc400078e3cff */
[----:B------:R-:W-:Y:S02]  /*9ff0*/  LOP3.LUT R14, R20, R19, RZ, 0x3c, !PT ;  /* 0x00000013140e7212 */ /* 0x000fe400078e3cff */
[----:B------:R-:W-:Y:S01]  /*a000*/  SHF.R.U32.HI R25, RZ, 0x2, R12 ;  /* 0x00000002ff197819 */ /* 0x000fe2000001160c */
[----:B------:R-:W-:Y:S01]  /*a010*/  IMAD.SHL.U32 R20, R15, 0x2, RZ ;  /* 0x000000020f147824 */ /* 0x000fe200078e00ff */
[----:B------:R-:W-:Y:S01]  /*a020*/  I2FP.F32.U32 R19, R18 ;  /* 0x0000001200137245 */ /* 0x000fe20000201000 */
[C---:B------:R-:W-:Y:S01]  /*a030*/  IMAD.SHL.U32 R23, R14.reuse, 0x10, RZ ;  /* 0x000000100e177824 */ /* 0x040fe200078e00ff */
[----:B------:R-:W-:Y:S02]  /*a040*/  LOP3.LUT R18, R25, R12, RZ, 0x3c, !PT ;  /* 0x0000000c19127212 */ /* 0x000fe400078e3cff */
[----:B------:R-:W-:Y:S01]  /*a050*/  SHF.R.U32.HI R27, RZ, 0x2, R16 ;  /* 0x00000002ff1b7819 */ /* 0x000fe20000011610 */
[----:B------:R-:W-:Y:S01]  /*a060*/  FFMA R19, R19, R0, 1.1641532182693481445e-10 ;  /* 0x2f00000013137423 */ /* 0x000fe20000000000 */
[----:B------:R-:W-:-:S02]  /*a070*/  LOP3.LUT R12, R14, R23, R20, 0x96, !PT ;  /* 0x000000170e0c7212 */ /* 0x000fc400078e9614 */
[----:B------:R-:W-:Y:S02]  /*a080*/  IADD3 R20, PT, PT, R17, 0x587c5, R16 ;  /* 0x000587c511147810 */ /* 0x000fe40007ffe010 */
[----:B------:R-:W-:Y:S02]  /*a090*/  LOP3.LUT R12, R12, R15, RZ, 0x3c, !PT ;  /* 0x0000000f0c0c7212 */ /* 0x000fe400078e3cff */
[----:B------:R-:W-:Y:S01]  /*a0a0*/  I2FP.F32.U32 R15, R20 ;  /* 0x00000014000f7245 */ /* 0x000fe20000201000 */
[----:B------:R-:W-:Y:S01]  /*a0b0*/  IMAD.SHL.U32 R20, R18, 0x2, RZ ;  /* 0x0000000212147824 */ /* 0x000fe200078e00ff */
[----:B------:R-:W-:Y:S01]  /*a0c0*/  FSETP.GEU.AND P2, PT, R19, UR7, PT ;  /* 0x0000000713007c0b */ /* 0x000fe2000bf4e000 */
[----:B------:R-:W-:Y:S01]  /*a0d0*/  IMAD.SHL.U32 R25, R12, 0x10, RZ ;  /* 0x000000100c197824 */ /* 0x000fe200078e00ff */
[C---:B------:R-:W-:Y:S01]  /*a0e0*/  @P1 LOP3.LUT R23, R22.reuse, 0xfffffffb, RZ, 0xc0, !PT ;  /* 0xfffffffb16171812 */ /* 0x040fe200078ec0ff */
[----:B------:R-:W-:Y:S01]  /*a0f0*/  FFMA R15, R15, R0, 1.1641532182693481445e-10 ;  /* 0x2f0000000f0f7423 */ /* 0x000fe20000000000 */
[----:B------:R-:W-:-:S02]  /*a100*/  @!P1 LOP3.LUT R23, R22, 0x4, RZ, 0xfc, !PT ;  /* 0x0000000416179812 */ /* 0x000fc400078efcff */
[----:B------:R-:W-:Y:S02]  /*a110*/  LOP3.LUT R25, R12, R25, R20, 0x96, !PT ;  /* 0x000000190c197212 */ /* 0x000fe400078e9614 */
[----:B------:R-:W-:Y:S02]  /*a120*/  FSETP.GEU.AND P1, PT, R15, UR7, PT ;  /* 0x000000070f007c0b */ /* 0x000fe4000bf2e000 */
[----:B------:R-:W-:Y:S02]  /*a130*/  LOP3.LUT R16, R27, R16, RZ, 0x3c, !PT ;  /* 0x000000101b107212 */ /* 0x000fe400078e3cff */
[----:B------:R-:W-:Y:S02]  /*a140*/  LOP3.LUT R15, R25, R18, RZ, 0x3c, !PT ;  /* 0x00000012190f7212 */ /* 0x000fe400078e3cff */
[C---:B------:R-:W-:Y:S01]  /*a150*/  IADD3 R19, PT, PT, R17.reuse, 0xb0f8a, R21 ;  /* 0x000b0f8a11137810 */ /* 0x040fe20007ffe015 */
[----:B------:R-:W-:Y:S01]  /*a160*/  IMAD.SHL.U32 R22, R16, 0x2, RZ ;  /* 0x0000000210167824 */ /* 0x000fe200078e00ff */
[----:B------:R-:W-:Y:S01]  /*a170*/  IADD3 R17, PT, PT, R17, 0x10974f, R14 ;  /* 0x0010974f11117810 */ /* 0x000fe20007ffe00e */
[----:B------:R-:W-:Y:S01]  /*a180*/  IMAD.SHL.U32 R18, R15, 0x10, RZ ;  /* 0x000000100f127824 */ /* 0x000fe200078e00ff */
[----:B------:R-:W-:-:S02]  /*a190*/  I2FP.F32.U32 R19, R19 ;  /* 0x0000001300137245 */ /* 0x000fc40000201000 */
[C---:B------:R-:W-:Y:S02]  /*a1a0*/  @P2 LOP3.LUT R20, R23.reuse, 0xfffffff7, RZ, 0xc0, !PT ;  /* 0xfffffff717142812 */ /* 0x040fe400078ec0ff */
[----:B------:R-:W-:Y:S01]  /*a1b0*/  @!P2 LOP3.LUT R20, R23, 0x8, RZ, 0xfc, !PT ;  /* 0x000000081714a812 */ /* 0x000fe200078efcff */
[----:B------:R-:W-:Y:S01]  /*a1c0*/  FFMA R19, R19, R0, 1.1641532182693481445e-10 ;  /* 0x2f00000013137423 */ /* 0x000fe20000000000 */
[----:B------:R-:W-:Y:S02]  /*a1d0*/  SHF.R.U32.HI R26, RZ, 0x2, R21 ;  /* 0x00000002ff1a7819 */ /* 0x000fe40000011615 */
[----:B------:R-:W-:Y:S02]  /*a1e0*/  LOP3.LUT R23, R15, R18, R22, 0x96, !PT ;  /* 0x000000120f177212 */ /* 0x000fe400078e9616 */
[----:B------:R-:W-:Y:S02]  /*a1f0*/  I2FP.F32.U32 R17, R17 ;  /* 0x0000001100117245 */ /* 0x000fe40000201000 */
[----:B------:R-:W-:-:S02]  /*a200*/  LOP3.LUT R21, R26, R21, RZ, 0x3c, !PT ;  /* 0x000000151a157212 */ /* 0x000fc400078e3cff */
[----:B------:R-:W-:Y:S01]  /*a210*/  LOP3.LUT R16, R23, R16, RZ, 0x3c, !PT ;  /* 0x0000001017107212 */ /* 0x000fe200078e3cff */
[----:B------:R-:W-:Y:S01]  /*a220*/  FFMA R18, R17, R0, 1.1641532182693481445e-10 ;  /* 0x2f00000011127423 */ /* 0x000fe20000000000 */
[----:B------:R-:W-:Y:S01]  /*a230*/  VIADD R17, R8, 0xdd36c8 ;  /* 0x00dd36c808117836 */ /* 0x000fe20000000000 */
[----:B------:R-:W-:Y:S01]  /*a240*/  FSETP.GEU.AND P2, PT, R19, UR7, PT ;  /* 0x0000000713007c0b */ /* 0x000fe2000bf4e000 */
[----:B------:R-:W-:Y:S01]  /*a250*/  IMAD.SHL.U32 R22, R21, 0x2, RZ ;  /* 0x0000000215167824 */ /* 0x000fe200078e00ff */
[----:B------:R-:W-:Y:S01]  /*a260*/  @!P1 LOP3.LUT R23, R20, 0x10, RZ, 0xfc, !PT ;  /* 0x0000001014179812 */ /* 0x000fe200078efcff */
[----:B------:R-:W-:Y:S01]  /*a270*/  IMAD.SHL.U32 R19, R16, 0x10, RZ ;  /* 0x0000001010137824 */ /* 0x000fe200078e00ff */
[----:B------:R-:W-:Y:S02]  /*a280*/  @P1 LOP3.LUT R23, R20, 0xffffffef, RZ, 0xc0, !PT ;  /* 0xffffffef14171812 */ /* 0x000fe400078ec0ff */
        /* <DEDUP_REMOVED lines=13> */
[----:B------:R-:W-:Y:S02]  /*a360*/  SHF.R.U32.HI R26, RZ, 0x2, R15 ;  /* 0x00000002ff1a7819 */ /* 0x000fe4000001160f */
[----:B------:R-:W-:Y:S02]  /*a370*/  I2FP.F32.U32 R21, R20 ;  /* 0x0000001400157245 */ /* 0x000fe40000201000 */
[----:B------:R-:W-:Y:S02]  /*a380*/  LOP3.LUT R23, R14, R23, R25, 0x96, !PT ;  /* 0x000000170e177212 */ /* 0x000fe400078e9619 */
[----:B------:R-:W-:Y:S01]  /*a390*/  SHF.R.U32.HI R25, RZ, 0x2, R12 ;  /* 0x00000002ff197819 */ /* 0x000fe2000001160c */
[----:B------:R-:W-:Y:S01]  /*a3a0*/  FFMA R21, R21, R0, 1.1641532182693481445e-10 ;  /* 0x2f00000015157423 */ /* 0x000fe20000000000 */
[----:B------:R-:W-:Y:S02]  /*a3b0*/  LOP3.LUT R18, R23, R18, RZ, 0x3c, !PT ;  /* 0x0000001217127212 */ /* 0x000fe400078e3cff */
[----:B------:R-:W-:-:S02]  /*a3c0*/  LOP3.LUT R12, R25, R12, RZ, 0x3c, !PT ;  /* 0x0000000c190c7212 */ /* 0x000fc400078e3cff */
[C---:B------:R-:W-:Y:S02]  /*a3d0*/  @P1 LOP3.LUT R20, R22.reuse, 0xffffffbf, RZ, 0xc0, !PT ;  /* 0xffffffbf16141812 */ /* 0x040fe400078ec0ff */
[----:B------:R-:W-:Y:S01]  /*a3e0*/  @!P1 LOP3.LUT R20, R22, 0x40, RZ, 0xfc, !PT ;  /* 0x0000004016149812 */ /* 0x000fe200078efcff */
[----:B------:R-:W-:Y:S01]  /*a3f0*/  IMAD.SHL.U32 R23, R12, 0x2, RZ ;  /* 0x000000020c177824 */ /* 0x000fe200078e00ff */
[----:B------:R-:W-:Y:S01]  /*a400*/  FSETP.GEU.AND P1, PT, R21, UR7, PT ;  /* 0x0000000715007c0b */ /* 0x000fe2000bf2e000 */
[----:B------:R-:W-:Y:S01]  /*a410*/  IMAD.SHL.U32 R21, R18, 0x10, RZ ;  /* 0x0000001012157824 */ /* 0x000fe200078e00ff */
[----:B------:R-:W-:Y:S02]  /*a420*/  LOP3.LUT R15, R26, R15, RZ, 0x3c, !PT ;  /* 0x0000000f1a0f7212 */ /* 0x000fe400078e3cff */
[----:B------:R-:W-:Y:S02]  /*a430*/  FSETP.GEU.AND P2, PT, R19, UR7, PT ;  /* 0x0000000713007c0b */ /* 0x000fe4000bf4e000 */
[----:B------:R-:W-:Y:S01]  /*a440*/  LOP3.LUT R21, R18, R21, R23, 0x96, !PT ;  /* 0x0000001512157212 */ /* 0x000fe200078e9617 */
[----:B------:R-:W-:Y:S01]  /*a450*/  IMAD.SHL.U32 R23, R15, 0x2, RZ ;  /* 0x000000020f177824 */ /* 0x000fe200078e00ff */
[----:B------:R-:W-:-:S02]  /*a460*/  IADD3 R19, PT, PT, R17, 0xb0f8a, R16 ;  /* 0x000b0f8a11137810 */ /* 0x000fc40007ffe010 */
[----:B------:R-:W-:Y:S02]  /*a470*/  LOP3.LUT R12, R21, R12, RZ, 0x3c, !PT ;  /* 0x0000000c150c7212 */ /* 0x000fe400078e3cff */
[----:B------:R-:W-:Y:S02]  /*a480*/  I2FP.F32.U32 R19, R19 ;  /* 0x0000001300137245 */ /* 0x000fe40000201000 */
[----:B------:R-:W-:Y:S01]  /*a490*/  SHF.R.U32.HI R25, RZ, 0x2, R16 ;  /* 0x00000002ff197819 */ /* 0x000fe20000011610 */
[C---:B------:R-:W-:Y:S01]  /*a4a0*/  IMAD.SHL.U32 R21, R12.reuse, 0x10, RZ ;  /* 0x000000100c157824 */ /* 0x040fe200078e00ff */
[----:B------:R-:W-:Y:S01]  /*a4b0*/  IADD3 R17, PT, PT, R17, 0x10974f, R14 ;  /* 0x0010974f11117810 */ /* 0x000fe20007ffe00e */
[----:B------:R-:W-:Y:S01]  /*a4c0*/  FFMA R19, R19, R0, 1.1641532182693481445e-10 ;  /* 0x2f00000013137423 */ /* 0x000fe20000000000 */
[----:B------:R-:W-:Y:S02]  /*a4d0*/  LOP3.LUT R16, R25, R16, RZ, 0x3c, !PT ;  /* 0x0000001019107212 */ /* 0x000fe400078e3cff */
[----:B------:R-:W-:-:S02]  /*a4e0*/  LOP3.LUT R26, R12, R21, R23, 0x96, !PT ;  /* 0x000000150c1a7212 */ /* 0x000fc400078e9617 */
[----:B------:R-:W-:Y:S01]  /*a4f0*/  @P2 LOP3.LUT R22, R20, 0xffffff7f, RZ, 0xc0, !PT ;  /* 0xffffff7f14162812 */ /* 0x000fe200078ec0ff */
[----:B------:R-:W-:Y:S01]  /*a500*/  IMAD.SHL.U32 R21, R16, 0x2, RZ ;  /* 0x0000000210157824 */ /* 0x000fe200078e00ff */
[----:B------:R-:W-:Y:S02]  /*a510*/  LOP3.LUT R15, R26, R15, RZ, 0x3c, !PT ;  /* 0x0000000f1a0f7212 */ /* 0x000fe400078e3cff */
[----:B------:R-:W-:Y:S02]  /*a520*/  @!P2 LOP3.LUT R22, R20, 0x80, RZ, 0xfc, !PT ;  /* 0x000000801416a812 */ /* 0x000fe400078efcff */
[----:B------:R-:W-:Y:S01]  /*a530*/  FSETP.GEU.AND P2, PT, R19, UR7, PT ;  /* 0x0000000713007c0b */ /* 0x000fe2000bf4e000 */
[----:B------:R-:W-:Y:S01]  /*a540*/  IMAD.SHL.U32 R26, R15, 0x10, RZ ;  /* 0x000000100f1a7824 */ /* 0x000fe200078e00ff */
[----:B------:R-:W-:Y:S02]  /*a550*/  I2FP.F32.U32 R17, R17 ;  /* 0x0000001100117245 */ /* 0x000fe40000201000 */
[----:B------:R-:W-:-:S02]  /*a560*/  SHF.R.U32.HI R23, RZ, 0x2, R14 ;  /* 0x00000002ff177819 */ /* 0x000fc4000001160e */
[----:B------:R-:W-:Y:S01]  /*a570*/  LOP3.LUT R21, R15, R26, R21, 0x96, !PT ;  /* 0x0000001a0f157212 */ /* 0x000fe200078e9615 */
[----:B------:R-:W-:Y:S01]  /*a580*/  FFMA R19, R17, R0, 1.1641532182693481445e-10 ;  /* 0x2f00000011137423 */ /* 0x000fe20000000000 */
[----:B------:R-:W-:Y:S01]  /*a590*/  @!P1 LOP3.LUT R20, R22, 0x100, RZ, 0xfc, !PT ;  /* 0x0000010016149812 */ /* 0x000fe200078efcff */
[----:B------:R-:W-:Y:S01]  /*a5a0*/  VIADD R17, R8, 0xf355dc ;  /* 0x00f355dc08117836 */ /* 0x000fe20000000000 */
[----:B------:R-:W-:Y:S02]  /*a5b0*/  @P1 LOP3.LUT R20, R22, 0xfffffeff, RZ, 0xc0, !PT ;  /* 0xfffffeff16141812 */ /* 0x000fe400078ec0ff */
[----:B------:R-:W-:Y:S02]  /*a5c0*/  SHF.R.U32.HI R25, RZ, 0x2, R18 ;  /* 0x00000002ff197819 */ /* 0x000fe40000011612 */
[----:B------:R-:W-:Y:S02]  /*a5d0*/  LOP3.LUT R14, R23, R14, RZ, 0x3c, !PT ;  /* 0x0000000e170e7212 */ /* 0x000fe400078e3cff */
[----:B------:R-:W-:-:S02]  /*a5e0*/  LOP3.LUT R16, R21, R16, RZ, 0x3c, !PT ;  /* 0x0000001015107212 */ /* 0x000fc400078e3cff */
[----:B------:R-:W-:Y:S01]  /*a5f0*/  FSETP.GEU.AND P1, PT, R19, UR7, PT ;  /* 0x0000000713007c0b */ /* 0x000fe2000bf2e000 */
[----:B------:R-:W-:Y:S01]  /*a600*/  IMAD.IADD R19, R18, 0x1, R17 ;  /* 0x0000000112137824 */ /* 0x000fe200078e0211 */
[----:B------:R-:W-:Y:S01]  /*a610*/  @P2 LOP3.LUT R22, R20, 0xfffffdff, RZ, 0xc0, !PT ;  /* 0xfffffdff14162812 */ /* 0x000fe200078ec0ff */
[----:B------:R-:W-:Y:S01]  /*a620*/  IMAD.SHL.U32 R23, R16, 0x10, RZ ;  /* 0x0000001010177824 */ /* 0x000fe200078e00ff */
[----:B------:R-:W-:Y:S02]  /*a630*/  @!P2 LOP3.LUT R22, R20, 0x200, RZ, 0xfc, !PT ;  /* 0x000002001416a812 */ /* 0x000fe400078efcff */
[----:B------:R-:W-:Y:S02]  /*a640*/  IADD3 R20, PT, PT, R17, 0x587c5, R12 ;  /* 0x000587c511147810 */ /* 0x000fe40007ffe00c */
[----:B------:R-:W-:Y:S01]  /*a650*/  LOP3.LUT R18, R25, R18, RZ, 0x3c, !PT ;  /* 0x0000001219127212 */ /* 0x000fe200078e3cff */
[----:B------:R-:W-:Y:S01]  /*a660*/  IMAD.SHL.U32 R25, R14, 0x2, RZ ;  /* 0x000000020e197824 */ /* 0x000fe200078e00ff */
[----:B------:R-:W-:-:S02]  /*a670*/  I2FP.F32.U32 R19, R19 ;  /* 0x0000001300137245 */ /* 0x000fc40000201000 */
[----:B------:R-:W-:Y:S02]  /*a680*/  I2FP.F32.U32 R21, R20 ;  /* 0x0000001400157245 */ /* 0x000fe40000201000 */
[----:B------:R-:W-:Y:S01]  /*a690*/  LOP3.LUT R23, R16, R23, R25, 0x96, !PT ;  /* 0x0000001710177212 */ /* 0x000fe200078e9619 */
[-C--:B------:R-:W-:Y:S01]  /*a6a0*/  FFMA R19, R19, R0.reuse, 1.1641532182693481445e-10 ;  /* 0x2f00000013137423 */ /* 0x080fe20000000000 */
[----:B------:R-:W-:Y:S01]  /*a6b0*/  @P1 LOP3.LUT R20, R22, 0xfffffbff, RZ, 0xc0, !PT ;  /* 0xfffffbff16141812 */ /* 0x000fe200078ec0ff */
[----:B------:R-:W-:Y:S01]  /*a6c0*/  FFMA R21, R21, R0, 1.1641532182693481445e-10 ;  /* 0x2f00000015157423 */ /* 0x000fe20000000000 */
[----:B------:R-:W-:Y:S01]  /*a6d0*/  LOP3.LUT R14, R23, R14, RZ, 0x3c, !PT ;  /* 0x0000000e170e7212 */ /* 0x000fe200078e3cff */
[----:B------:R-:W-:Y:S01]  /*a6e0*/  IMAD.SHL.U32 R23, R18, 0x2, RZ ;  /* 0x0000000212177824 */ /* 0x000fe200078e00ff */
[----:B------:R-:W-:Y:S02]  /*a6f0*/  FSETP.GEU.AND P2, PT, R19, UR7, PT ;  /* 0x0000000713007c0b */ /* 0x000fe4000bf4e000 */
[----:B------:R-:W-:-:S02]  /*a700*/  @!P1 LOP3.LUT R20, R22, 0x400, RZ, 0xfc, !PT ;  /* 0x0000040016149812 */ /* 0x000fc400078efcff */
[----:B------:R-:W-:Y:S02]  /*a710*/  IADD3 R19, PT, PT, R17, 0xb0f8a, R15 ;  /* 0x000b0f8a11137810 */ /* 0x000fe40007ffe00f */
        /* <DEDUP_REMOVED lines=15> */
[----:B------:R-:W-:Y:S01]  /*a810*/  FSETP.GEU.AND P2, PT, R19, UR7, PT ;  /* 0x0000000713007c0b */ /* 0x000fe2000bf4e000 */
[----:B------:R-:W-:Y:S01]  /*a820*/  VIADD R19, R8, 0x10974f0 ;  /* 0x010974f008137836 */ /* 0x000fe20000000000 */
[----:B------:R-:W-:-:S02]  /*a830*/  @!P1 LOP3.LUT R25, R22, 0x1000, RZ, 0xfc, !PT ;  /* 0x0000100016199812 */ /* 0x000fc400078efcff */
[----:B------:R-:W-:Y:S01]  /*a840*/  @P1 LOP3.LUT R25, R22, 0xffffefff, RZ, 0xc0, !PT ;  /* 0xffffefff16191812 */ /* 0x000fe200078ec0ff */
[----:B------:R-:W-:Y:S01]  /*a850*/  IMAD.IADD R18, R14, 0x1, R19 ;  /* 0x000000010e127824 */ /* 0x000fe200078e0213 */
[----:B------:R-:W-:Y:S02]  /*a860*/  LOP3.LUT R23, R17, R20, R23, 0x96, !PT ;  /* 0x0000001411177212 */ /* 0x000fe400078e9617 */
[----:B------:R-:W-:Y:S02]  /*a870*/  SHF.R.U32.HI R22, RZ, 0x2, R15 ;  /* 0x00000002ff167819 */ /* 0x000fe4000001160f */
[----:B------:R-:W-:Y:S02]  /*a880*/  LOP3.LUT R12, R23, R12, RZ, 0x3c, !PT ;  /* 0x0000000c170c7212 */ /* 0x000fe400078e3cff */
[----:B------:R-:W-:Y:S02]  /*a890*/  LOP3.LUT R15, R22, R15, RZ, 0x3c, !PT ;  /* 0x0000000f160f7212 */ /* 0x000fe400078e3cff */
[----:B------:R-:W-:-:S02]  /*a8a0*/  FSETP.GEU.AND P1, PT, R21, UR7, PT ;  /* 0x0000000715007c0b */ /* 0x000fc4000bf2e000 */
[----:B------:R-:W-:Y:S01]  /*a8b0*/  @P2 LOP3.LUT R20, R25, 0xffffdfff, RZ, 0xc0, !PT ;  /* 0xffffdfff19142812 */ /* 0x000fe200078ec0ff */
[----:B------:R-:W-:Y:S01]  /*a8c0*/  IMAD.SHL.U32 R22, R15, 0x2, RZ ;  /* 0x000000020f167824 */ /* 0x000fe200078e00ff */
[----:B------:R-:W-:Y:S02]  /*a8d0*/  I2FP.F32.U32 R21, R18 ;  /* 0x0000001200157245 */ /* 0x000fe40000201000 */
[----:B------:R-:W-:Y:S01]  /*a8e0*/  @!P2 LOP3.LUT R20, R25, 0x2000, RZ, 0xfc, !PT ;  /* 0x000020001914a812 */ /* 0x000fe200078efcff */
[----:B------:R-:W-:Y:S01]  /*a8f0*/  IMAD.SHL.U32 R25, R12, 0x10, RZ ;  /* 0x000000100c197824 */ /* 0x000fe200078e00ff */
[--C-:B------:R-:W-:Y:S01]  /*a900*/  IADD3 R18, PT, PT, R19, 0x587c5, R17.reuse ;  /* 0x000587c513127810 */ /* 0x100fe20007ffe011 */
[----:B------:R-:W-:Y:S01]  /*a910*/  FFMA R21, R21, R0, 1.1641532182693481445e-10 ;  /* 0x2f00000015157423 */ /* 0x000fe20000000000 */
[----:B------:R-:W-:Y:S02]  /*a920*/  SHF.R.U32.HI R26, RZ, 0x2, R17 ;  /* 0x00000002ff1a7819 */ /* 0x000fe40000011611 */
[----:B------:R-:W-:-:S02]  /*a930*/  I2FP.F32.U32 R23, R18 ;  /* 0x0000001200177245 */ /* 0x000fc40000201000 */
[----:B------:R-:W-:Y:S02]  /*a940*/  LOP3.LUT R18, R12, R25, R22, 0x96, !PT ;  /* 0x000000190c127212 */ /* 0x000fe400078e9616 */
[----:B------:R-:W-:Y:S01]  /*a950*/  SHF.R.U32.HI R25, RZ, 0x2, R16 ;  /* 0x00000002ff197819 */ /* 0x000fe20000011610 */
[----:B------:R-:W-:Y:S01]  /*a960*/  FFMA R23, R23, R0, 1.1641532182693481445e-10 ;  /* 0x2f00000017177423 */ /* 0x000fe20000000000 */
[----:B------:R-:W-:Y:S02]  /*a970*/  LOP3.LUT R18, R18, R15, RZ, 0x3c, !PT ;  /* 0x0000000f12127212 */ /* 0x000fe400078e3cff */
[----:B------:R-:W-:Y:S02]  /*a980*/  LOP3.LUT R16, R25, R16, RZ, 0x3c, !PT ;  /* 0x0000001019107212 */ /* 0x000fe400078e3cff */
[----:B------:R-:W-:Y:S01]  /*a990*/  FSETP.GEU.AND P2, PT, R21, UR7, PT ;  /* 0x0000000715007c0b */ /* 0x000fe2000bf4e000 */
[----:B------:R-:W-:Y:S01]  /*a9a0*/  IMAD.SHL.U32 R15, R18, 0x10, RZ ;  /* 0x00000010120f7824 */ /* 0x000fe200078e00ff */
[----:B------:R-:W-:-:S02]  /*a9b0*/  @P1 LOP3.LUT R22, R20, 0xffffbfff, RZ, 0xc0, !PT ;  /* 0xffffbfff14161812 */ /* 0x000fc400078ec0ff */
[----:B------:R-:W-:Y:S02]  /*a9c0*/  IADD3 R21, PT, PT, R19, 0xb0f8a, R12 ;  /* 0x000b0f8a13157810 */ /* 0x000fe40007ffe00c */
[----:B------:R-:W-:Y:S01]  /*a9d0*/  @!P1 LOP3.LUT R22, R20, 0x4000, RZ, 0xfc, !PT ;  /* 0x0000400014169812 */ /* 0x000fe200078efcff */
[----:B------:R-:W-:Y:S01]  /*a9e0*/  IMAD.SHL.U32 R20, R16, 0x2, RZ ;  /* 0x0000000210147824 */ /* 0x000fe200078e00ff */
[----:B------:R-:W-:Y:S02]  /*a9f0*/  I2FP.F32.U32 R21, R21 ;  /* 0x0000001500157245 */ /* 0x000fe40000201000 */
[----:B------:R-:W-:Y:S02]  /*aa00*/  SHF.R.U32.HI R25, RZ, 0x2, R14 ;  /* 0x00000002ff197819 */ /* 0x000fe4000001160e */
[----:B------:R-:W-:Y:S01]  /*aa10*/  LOP3.LUT R15, R18, R15, R20, 0x96, !PT ;  /* 0x0000000f120f7212 */ /* 0x000fe200078e9614 */
[----:B------:R-:W-:Y:S01]  /*aa20*/  FFMA R21, R21, R0, 1.1641532182693481445e-10 ;  /* 0x2f00000015157423 */ /* 0x000fe20000000000 */
[----:B------:R-:W-:-:S02]  /*aa30*/  LOP3.LUT R14, R25, R14, RZ, 0x3c, !PT ;  /* 0x0000000e190e7212 */ /* 0x000fc400078e3cff */
[----:B------:R-:W-:Y:S02]  /*aa40*/  LOP3.LUT R20, R15, R16, RZ, 0x3c, !PT ;  /* 0x000000100f147212 */ /* 0x000fe400078e3cff */
[----:B------:R-:W-:Y:S01]  /*aa50*/  FSETP.GEU.AND P1, PT, R23, UR7, PT ;  /* 0x0000000717007c0b */ /* 0x000fe2000bf2e000 */
[----:B------:R-:W-:Y:S01]  /*aa60*/  IMAD.SHL.U32 R16, R14, 0x2, RZ ;  /* 0x000000020e107824 */ /* 0x000fe200078e00ff */
[C---:B------:R-:W-:Y:S02]  /*aa70*/  @P2 LOP3.LUT R23, R22.reuse, 0xffff7fff, RZ, 0xc0, !PT ;  /* 0xffff7fff16172812 */ /* 0x040fe400078ec0ff */
[----:B------:R-:W-:Y:S02]  /*aa80*/  IADD3 R19, PT, PT, R19, 0x10974f, R18 ;  /* 0x0010974f13137810 */ /* 0x000fe40007ffe012 */
[----:B------:R-:W-:Y:S02]  /*aa90*/  @!P2 LOP3.LUT R23, R22, 0x8000, RZ, 0xfc, !PT ;  /* 0x000080001617a812 */ /* 0x000fe400078efcff */
[----:B------:R-:W-:Y:S01]  /*aaa0*/  FSETP.GEU.AND P2, PT, R21, UR7, PT ;  /* 0x0000000715007c0b */ /* 0x000fe2000bf4e000 */
[----:B------:R-:W-:Y:S01]  /*aab0*/  IMAD.SHL.U32 R21, R20, 0x10, RZ ;  /* 0x0000001014157824 */ /* 0x000fe200078e00ff */
[----:B------:R-:W-:Y:S01]  /*aac0*/  I2FP.F32.U32 R15, R19 ;  /* 0x00000013000f7245 */ /* 0x000fe20000201000 */
[----:B------:R-:W-:Y:S01]  /*aad0*/  VIADD R19, R8, 0x11f9404 ;  /* 0x011f940408137836 */ /* 0x000fe20000000000 */
[----:B------:R-:W-:-:S02]  /*aae0*/  LOP3.LUT R17, R26, R17, RZ, 0x3c, !PT ;  /* 0x000000111a117212 */ /* 0x000fc400078e3cff */
[C---:B------:R-:W-:Y:S01]  /*aaf0*/  LOP3.LUT R21, R20.reuse, R21, R16, 0x96, !PT ;  /* 0x0000001514157212 */ /* 0x040fe200078e9610 */
[----:B------:R-:W-:Y:S01]  /*ab00*/  FFMA R15, R15, R0, 1.1641532182693481445e-10 ;  /* 0x2f0000000f0f7423 */ /* 0x000fe20000000000 */
[----:B------:R-:W-:Y:S01]  /*ab10*/  @!P1 LOP3.LUT R22, R23, 0x10000, RZ, 0xfc, !PT ;  /* 0x0001000017169812 */ /* 0x000fe200078efcff */
[----:B------:R-:W-:Y:S01]  /*ab20*/  IMAD.IADD R16, R20, 0x1, R19 ;  /* 0x0000000114107824 */ /* 0x000fe200078e0213 */
[----:B------:R-:W-:Y:S02]  /*ab30*/  LOP3.LUT R26, R21, R14, RZ, 0x3c, !PT ;  /* 0x0000000e151a7212 */ /* 0x000fe400078e3cff */
[----:B------:R-:W-:Y:S02]  /*ab40*/  @P1 LOP3.LUT R22, R23, 0xfffeffff, RZ, 0xc0, !PT ;  /* 0xfffeffff17161812 */ /* 0x000fe400078ec0ff */
[----:B------:R-:W-:Y:S01]  /*ab50*/  FSETP.GEU.AND P3, PT, R15, UR7, PT ;  /* 0x000000070f007c0b */ /* 0x000fe2000bf6e000 */
[----:B------:R-:W-:Y:S01]  /*ab60*/  IMAD.SHL.U32 R21, R26, 0x10, RZ ;  /* 0x000000101a157824 */ /* 0x000fe200078e00ff */
[----:B------:R-:W-:-:S02]  /*ab70*/  I2FP.F32.U32 R23, R3 ;  /* 0x0000000300177245 */ /* 0x000fc40000201000 */
[----:B------:R-:W-:Y:S02]  /*ab80*/  IADD3 R3, PT, PT, R19, 0x587c5, R26 ;  /* 0x000587c513037810 */ /* 0x000fe40007ffe01a */
[----:B------:R-:W-:Y:S01]  /*ab90*/  I2FP.F32.U32 R15, R16 ;  /* 0x00000010000f7245 */ /* 0x000fe20000201000 */
[----:B------:R-:W-:Y:S01]  /*aba0*/  IMAD.SHL.U32 R16, R17, 0x2, RZ ;  /* 0x0000000211107824 */ /* 0x000fe200078e00ff */
[----:B------:R-:W-:Y:S01]  /*abb0*/  I2FP.F32.U32 R3, R3 ;  /* 0x0000000300037245 */ /* 0x000fe20000201000 */
[-C--:B------:R-:W-:Y:S01]  /*abc0*/  FFMA R23, R23, R0.reuse, 1.1641532182693481445e-10 ;  /* 0x2f00000017177423 */ /* 0x080fe20000000000 */
[C---:B------:R-:W-:Y:S01]  /*abd0*/  @P2 LOP3.LUT R14, R22.reuse, 0xfffdffff, RZ, 0xc0, !PT ;  /* 0xfffdffff160e2812 */ /* 0x040fe200078ec0ff */
[-C--:B------:R-:W-:Y:S01]  /*abe0*/  FFMA R15, R15, R0.reuse, 1.1641532182693481445e-10 ;  /* 0x2f0000000f0f7423 */ /* 0x080fe20000000000 */
[----:B------:R-:W-:Y:S01]  /*abf0*/  @!P2 LOP3.LUT R14, R22, 0x20000, RZ, 0xfc, !PT ;  /* 0x00020000160ea812 */ /* 0x000fe200078efcff */
[----:B------:R-:W-:Y:S01]  /*ac00*/  FFMA R3, R3, R0, 1.1641532182693481445e-10 ;  /* 0x2f00000003037423 */ /* 0x000fe20000000000 */
[----:B------:R-:W-:-:S02]  /*ac10*/  LOP3.LUT R16, R26, R21, R16, 0x96, !PT ;  /* 0x000000151a107212 */ /* 0x000fc400078e9610 */
[C---:B------:R-:W-:Y:S02]  /*ac20*/  @P3 LOP3.LUT R21, R14.reuse, 0xfffbffff, RZ, 0xc0, !PT ;  /* 0xfffbffff0e153812 */ /* 0x040fe400078ec0ff */
[----:B------:R-:W-:Y:S02]  /*ac30*/  @!P3 LOP3.LUT R21, R14, 0x40000, RZ, 0xfc, !PT ;  /* 0x000400000e15b812 */ /* 0x000fe400078efcff */
[----:B------:R-:W-:Y:S02]  /*ac40*/  FSETP.GEU.AND P2, PT, R15, UR7, PT ;  /* 0x000000070f007c0b */ /* 0x000fe4000bf4e000 */
[----:B------:R-:W-:Y:S01]  /*ac50*/  LOP3.LUT R22, R16, R17, RZ, 0x3c, !PT ;  /* 0x0000001110167212 */ /* 0x000fe200078e3cff */
[----:B------:R-:W2:Y:S01]  /*ac60*/  LDG.E.64 R14, desc[UR8][R6.64+0x18] ;  /* 0x00001808060e7981 */ /* 0x000ea2000c1e1b00 */
[----:B------:R-:W-:Y:S02]  /*ac70*/  FSETP.GEU.AND P3, PT, R3, UR7, PT ;  /* 0x0000000703007c0b */ /* 0x000fe4000bf6e000 */
[----:B------:R-:W-:Y:S01]  /*ac80*/  FSETP.GT.AND P1, PT, R23, UR7, PT ;  /* 0x0000000717007c0b */ /* 0x000fe2000bf24000 */
[----:B------:R-:W3:Y:S01]  /*ac90*/  LDG.E.64 R16, desc[UR8][R6.64+0x28] ;  /* 0x0000280806107981 */ /* 0x000ee2000c1e1b00 */
[----:B------:R-:W-:-:S02]  /*aca0*/  IADD3 R10, PT, PT, R19, 0xb0f8a, R22 ;  /* 0x000b0f8a130a7810 */ /* 0x000fc40007ffe016 */
[----:B------:R-:W-:Y:S01]  /*acb0*/  FSETP.LT.AND P1, PT, R23, UR6, P1 ;  /* 0x0000000617007c0b */ /* 0x000fe20008f21000 */
[----:B------:R-:W4:Y:S01]  /*acc0*/  LDG.E R3, desc[UR8][R6.64+0x20] ;  /* 0x0000200806037981 */ /* 0x000f22000c1e1900 */
[----:B------:R-:W-:Y:S02]  /*acd0*/  I2FP.F32.U32 R23, R10 ;  /* 0x0000000a00177245 */ /* 0x000fe40000201000 */
[----:B------:R-:W-:-:S03]  /*ace0*/  SHF.R.U32.HI R25, RZ, 0x2, R12 ;  /* 0x00000002ff197819 */ /* 0x000fc6000001160c */
[----:B------:R-:W-:Y:S01]  /*acf0*/  FFMA R23, R23, R0, 1.1641532182693481445e-10 ;  /* 0x2f00000017177423 */ /* 0x000fe20000000000 */
[----:B------:R-:W-:Y:S02]  /*ad00*/  LOP3.LUT R10, R25, R12, RZ, 0x3c, !PT ;  /* 0x0000000c190a7212 */ /* 0x000fe400078e3cff */
[C---:B------:R-:W-:Y:S02]  /*ad10*/  @P2 LOP3.LUT R12, R21.reuse, 0xfff7ffff, RZ, 0xc0, !PT ;  /* 0xfff7ffff150c2812 */ /* 0x040fe400078ec0ff */
[----:B------:R-:W-:Y:S01]  /*ad20*/  @!P2 LOP3.LUT R12, R21, 0x80000, RZ, 0xfc, !PT ;  /* 0x00080000150ca812 */ /* 0x000fe200078efcff */
[----:B------:R-:W-:Y:S01]  /*ad30*/  IMAD.SHL.U32 R21, R22, 0x10, RZ ;  /* 0x0000001016157824 */ /* 0x000fe200078e00ff */
[----:B------:R-:W-:Y:S01]  /*ad40*/  FSETP.GEU.AND P2, PT, R23, UR7, PT ;  /* 0x0000000717007c0b */ /* 0x000fe2000bf4e000 */
[----:B------:R-:W-:Y:S01]  /*ad50*/  IMAD.SHL.U32 R23, R10, 0x2, RZ ;  /* 0x000000020a177824 */ /* 0x000fe200078e00ff */
[----:B------:R-:W-:-:S04]  /*ad60*/  SHF.R.U32.HI R25, RZ, 0x2, R18 ;  /* 0x00000002ff197819 */ /* 0x000fc80000011612 */
[----:B------:R-:W-:Y:S02]  /*ad70*/  LOP3.LUT R21, R22, R21, R23, 0x96, !PT ;  /* 0x0000001516157212 */ /* 0x000fe400078e9617 */
[----:B------:R-:W-:Y:S02]  /*ad80*/  LOP3.LUT R18, R25, R18, RZ, 0x3c, !PT ;  /* 0x0000001219127212 */ /* 0x000fe400078e3cff */
[----:B------:R-:W-:Y:S02]  /*ad90*/  LOP3.LUT R10, R21, R10, RZ, 0x3c, !PT ;  /* 0x0000000a150a7212 */ /* 0x000fe400078e3cff */
[C---:B------:R-:W-:Y:S02]  /*ada0*/  @!P3 LOP3.LUT R23, R12.reuse, 0x100000, RZ, 0xfc, !PT ;  /* 0x001000000c17b812 */ /* 0x040fe400078efcff */
[----:B------:R-:W-:Y:S01]  /*adb0*/  @P3 LOP3.LUT R23, R12, 0xffefffff, RZ, 0xc0, !PT ;  /* 0xffefffff0c173812 */ /* 0x000fe200078ec0ff */
[----:B------:R-:W-:Y:S02]  /*adc0*/  IMAD.SHL.U32 R12, R18, 0x2, RZ ;  /* 0x00000002120c7824 */ /* 0x000fe400078e00ff */
[----:B------:R-:W-:Y:S01]  /*add0*/  IMAD.SHL.U32 R21, R10, 0x10, RZ ;  /* 0x000000100a157824 */ /* 0x000fe200078e00ff */
[----:B------:R-:W-:-:S04]  /*ade0*/  SHF.R.U32.HI R25, RZ, 0x2, R20 ;  /* 0x00000002ff197819 */ /* 0x000fc80000011614 */
[----:B------:R-:W-:Y:S02]  /*adf0*/  LOP3.LUT R21, R10, R21, R12, 0x96, !PT ;  /* 0x000000150a157212 */ /* 0x000fe400078e960c */
[----:B------:R-:W-:Y:S02]  /*ae00*/  LOP3.LUT R20, R25, R20, RZ, 0x3c, !PT ;  /* 0x0000001419147212 */ /* 0x000fe400078e3cff */
[----:B------:R-:W-:Y:S02]  /*ae10*/  LOP3.LUT R12, R21, R18, RZ, 0x3c, !PT ;  /* 0x00000012150c7212 */ /* 0x000fe400078e3cff */
[C---:B------:R-:W-:Y:S01]  /*ae20*/  @P2 LOP3.LUT R25, R23.reuse, 0xffdfffff, RZ, 0xc0, !PT ;  /* 0xffdfffff17192812 */ /* 0x040fe200078ec0ff */
[----:B------:R-:W-:Y:S01]  /*ae30*/  IMAD.SHL.U32 R21, R20, 0x2, RZ ;  /* 0x0000000214157824 */ /* 0x000fe200078e00ff */
[----:B------:R-:W-:Y:S01]  /*ae40*/  @!P2 LOP3.LUT R25, R23, 0x200000, RZ, 0xfc, !PT ;  /* 0x002000001719a812 */ /* 0x000fe200078efcff */
[----:B------:R-:W-:Y:S01]  /*ae50*/  IMAD.SHL.U32 R23, R12, 0x10, RZ ;  /* 0x000000100c177824 */ /* 0x000fe200078e00ff */
[----:B------:R-:W-:-:S02]  /*ae60*/  SHF.R.U32.HI R27, RZ, 0x2, R26 ;  /* 0x00000002ff1b7819 */ /* 0x000fc4000001161a */
[----:B------:R-:W-:Y:S02]  /*ae70*/  IADD3 R19, PT, PT, R19, 0x10974f, R10 ;  /* 0x0010974f13137810 */ /* 0x000fe40007ffe00a */
[----:B------:R-:W-:Y:S01]  /*ae80*/  LOP3.LUT R23, R12, R23, R21, 0x96, !PT ;  /* 0x000000170c177212 */ /* 0x000fe200078e9615 */
[----:B------:R-:W-:Y:S01]  /*ae90*/  VIADD R21, R8, 0x135b318 ;  /* 0x0135b31808157836 */ /* 0x000fe20000000000 */
[----:B------:R-:W-:Y:S02]  /*aea0*/  LOP3.LUT R18, R27, R26, RZ, 0x3c, !PT ;  /* 0x0000001a1b127212 */ /* 0x000fe400078e3cff */
[----:B------:R-:W-:Y:S01]  /*aeb0*/  I2FP.F32.U32 R19, R19 ;  /* 0x0000001300137245 */ /* 0x000fe20000201000 */
[----:B------:R-:W-:-:S04]  /*aec0*/  IMAD.IADD R26, R12, 0x1, R21 ;  /* 0x000000010c1a7824 */ /* 0x000fc800078e0215 */
[----:B------:R-:W-:Y:S01]  /*aed0*/  FFMA R19, R19, R0, 1.1641532182693481445e-10 ;  /* 0x2f00000013137423 */ /* 0x000fe20000000000 */
[----:B------:R-:W-:Y:S02]  /*aee0*/  I2FP.F32.U32 R27, R26 ;  /* 0x0000001a001b7245 */ /* 0x000fe40000201000 */
[----:B------:R-:W-:Y:S01]  /*aef0*/  LOP3.LUT R26, R23, R20, RZ, 0x3c, !PT ;  /* 0x00000014171a7212 */ /* 0x000fe200078e3cff */
[----:B------:R-:W-:Y:S01]  /*af00*/  IMAD.SHL.U32 R20, R18, 0x2, RZ ;  /* 0x0000000212147824 */ /* 0x000fe200078e00ff */
[----:B------:R-:W-:-:S03]  /*af10*/  FSETP.GEU.AND P2, PT, R19, UR7, PT ;  /* 0x0000000713007c0b */ /* 0x000fc6000bf4e000 */
[----:B------:R-:W-:-:S05]  /*af20*/  IMAD.SHL.U32 R19, R26, 0x10, RZ ;  /* 0x000000101a137824 */ /* 0x000fca00078e00ff */
[----:B------:R-:W-:Y:S02]  /*af30*/  LOP3.LUT R23, R26, R19, R20, 0x96, !PT ;  /* 0x000000131a177212 */ /* 0x000fe400078e9614 */
[----:B------:R-:W-:Y:S01]  /*af40*/  IADD3 R19, PT, PT, R21, 0x587c5, R26 ;  /* 0x000587c515137810 */ /* 0x000fe20007ffe01a */
[----:B------:R-:W-:Y:S01]  /*af50*/  FFMA R27, R27, R0, 1.1641532182693481445e-10 ;  /* 0x2f0000001b1b7423 */ /* 0x000fe20000000000 */
[----:B------:R-:W-:Y:S02]  /*af60*/  LOP3.LUT R20, R23, R18, RZ, 0x3c, !PT ;  /* 0x0000001217147212 */ /* 0x000fe400078e3cff */
[----:B------:R-:W-:Y:S02]  /*af70*/  I2FP.F32.U32 R19, R19 ;  /* 0x0000001300137245 */ /* 0x000fe40000201000 */
[----:B------:R-:W-:-:S03]  /*af80*/  SHF.R.U32.HI R23, RZ, 0x2, R22 ;  /* 0x00000002ff177819 */ /* 0x000fc60000011616 */
[----:B------:R-:W-:Y:S01]  /*af90*/  FFMA R19, R19, R0, 1.1641532182693481445e-10 ;  /* 0x2f00000013137423 */ /* 0x000fe20000000000 */
[----:B------:R-:W-:Y:S02]  /*afa0*/  LOP3.LUT R22, R23, R22, RZ, 0x3c, !PT ;  /* 0x0000001617167212 */ /* 0x000fe400078e3cff */
[----:B------:R-:W-:Y:S02]  /*afb0*/  FSETP.GEU.AND P3, PT, R27, UR7, PT ;  /* 0x000000071b007c0b */ /* 0x000fe4000bf6e000 */
[C---:B------:R-:W-:Y:S02]  /*afc0*/  @P2 LOP3.LUT R27, R25.reuse, 0xffbfffff, RZ, 0xc0, !PT ;  /* 0xffbfffff191b2812 */ /* 0x040fe400078ec0ff */
[----:B------:R-:W-:Y:S01]  /*afd0*/  @!P2 LOP3.LUT R27, R25, 0x400000, RZ, 0xfc, !PT ;  /* 0x00400000191ba812 */ /* 0x000fe200078efcff */
[----:B------:R-:W-:Y:S01]  /*afe0*/  IMAD.SHL.U32 R23, R22, 0x2, RZ ;  /* 0x0000000216177824 */ /* 0x000fe200078e00ff */
[----:B------:R-:W-:Y:S01]  /*aff0*/  FSETP.GEU.AND P2, PT, R19, UR7, PT ;  /* 0x0000000713007c0b */ /* 0x000fe2000bf4e000 */
[----:B------:R-:W-:Y:S01]  /*b000*/  IMAD.SHL.U32 R19, R20, 0x10, RZ ;  /* 0x0000001014137824 */ /* 0x000fe200078e00ff */
[----:B------:R-:W-:-:S04]  /*b010*/  IADD3 R18, PT, PT, R21, 0xb0f8a, R20 ;  /* 0x000b0f8a15127810 */ /* 0x000fc80007ffe014 */
[----:B------:R-:W-:Y:S02]  /*b020*/  LOP3.LUT R23, R20, R19, R23, 0x96, !PT ;  /* 0x0000001314177212 */ /* 0x000fe400078e9617 */
[----:B------:R-:W-:Y:S02]  /*b030*/  I2FP.F32.U32 R19, R18 ;  /* 0x0000001200137245 */ /* 0x000fe40000201000 */
[----:B------:R-:W-:Y:S02]  /*b040*/  LOP3.LUT R22, R23, R22, RZ, 0x3c, !PT ;  /* 0x0000001617167212 */ /* 0x000fe400078e3cff */
[----:B------:R-:W-:Y:S01]  /*b050*/  SHF.R.U32.HI R23, RZ, 0x2, R10 ;  /* 0x00000002ff177819 */ /* 0x000fe2000001160a */
[----:B------:R-:W-:Y:S01]  /*b060*/  FFMA R19, R19, R0, 1.1641532182693481445e-10 ;  /* 0x2f00000013137423 */ /* 0x000fe20000000000 */
[C---:B------:R-:W-:Y:S02]  /*b070*/  @P3 LOP3.LUT R18, R27.reuse, 0xff7fffff, RZ, 0xc0, !PT ;  /* 0xff7fffff1b123812 */ /* 0x040fe400078ec0ff */
[----:B------:R-:W-:-:S02]  /*b080*/  @!P3 LOP3.LUT R18, R27, 0x800000, RZ, 0xfc, !PT ;  /* 0x008000001b12b812 */ /* 0x000fc400078efcff */
[----:B------:R-:W-:Y:S02]  /*b090*/  LOP3.LUT R10, R23, R10, RZ, 0x3c, !PT ;  /* 0x0000000a170a7212 */ /* 0x000fe400078e3cff */
[----:B------:R-:W-:Y:S02]  /*b0a0*/  FSETP.GEU.AND P3, PT, R19, UR7, PT ;  /* 0x0000000713007c0b */ /* 0x000fe4000bf6e000 */
[----:B------:R-:W-:Y:S01]  /*b0b0*/  @!P2 LOP3.LUT R19, R18, 0x1000000, RZ, 0xfc, !PT ;  /* 0x010000001213a812 */ /* 0x000fe200078efcff */
[----:B------:R-:W-:Y:S01]  /*b0c0*/  IMAD.SHL.U32 R23, R22, 0x10, RZ ;  /* 0x0000001016177824 */ /* 0x000fe200078e00ff */
[----:B------:R-:W-:Y:S01]  /*b0d0*/  @P2 LOP3.LUT R19, R18, 0xfeffffff, RZ, 0xc0, !PT ;  /* 0xfeffffff12132812 */ /* 0x000fe200078ec0ff */
[----:B------:R-:W-:Y:S01]  /*b0e0*/  IMAD.SHL.U32 R18, R10, 0x2, RZ ;  /* 0x000000020a127824 */ /* 0x000fe200078e00ff */
[----:B------:R-:W-:Y:S02]  /*b0f0*/  IADD3 R21, PT, PT, R21, 0x10974f, R22 ;  /* 0x0010974f15157810 */ /* 0x000fe40007ffe016 */
        /* <DEDUP_REMOVED lines=8> */
[----:B------:R-:W-:-:S02]  /*b180*/  IMAD.SHL.U32 R19, R12, 0x2, RZ ;  /* 0x000000020c137824 */ /* 0x000fc400078e00ff */
[----:B------:R-:W-:Y:S02]  /*b190*/  IMAD.SHL.U32 R18, R23, 0x10, RZ ;  /* 0x0000001017127824 */ /* 0x000fe400078e00ff */
[----:B------:R-:W-:Y:S01]  /*b1a0*/  VIADD R10, R8, 0x14bd22c ;  /* 0x014bd22c080a7836 */ /* 0x000fe20000000000 */
[----:B------:R-:W-:Y:S02]  /*b1b0*/  FSETP.GEU.AND P2, PT, R21, UR7, PT ;  /* 0x0000000715007c0b */ /* 0x000fe4000bf4e000 */
[C---:B------:R-:W-:Y:S01]  /*b1c0*/  LOP3.LUT R21, R23.reuse, R18, R19, 0x96, !PT ;  /* 0x0000001217157212 */ /* 0x040fe200078e9613 */
[----:B------:R-:W-:-:S03]  /*b1d0*/  IMAD.IADD R19, R23, 0x1, R10 ;  /* 0x0000000117137824 */ /* 0x000fc600078e020a */
[----:B------:R-:W-:Y:S02]  /*b1e0*/  LOP3.LUT R18, R21, R12, RZ, 0x3c, !PT ;  /* 0x0000000c15127212 */ /* 0x000fe400078e3cff */
        /* <DEDUP_REMOVED lines=8> */
[----:B------:R-:W-:-:S05]  /*b270*/  IMAD.SHL.U32 R21, R18, 0x10, RZ ;  /* 0x0000001012157824 */ /* 0x000fca00078e00ff */
[----:B------:R-:W-:Y:S02]  /*b280*/  LOP3.LUT R28, R18, R21, R12, 0x96, !PT ;  /* 0x00000015121c7212 */ /* 0x000fe400078e960c */
[----:B------:R-:W-:Y:S02]  /*b290*/  IADD3 R12, PT, PT, R10, 0x587c5, R18 ;  /* 0x000587c50a0c7810 */ /* 0x000fe40007ffe012 */
[----:B------:R-:W-:Y:S02]  /*b2a0*/  SHF.R.U32.HI R25, RZ, 0x2, R20 ;  /* 0x00000002ff197819 */ /* 0x000fe40000011614 */
[----:B------:R-:W-:Y:S02]  /*b2b0*/  I2FP.F32.U32 R21, R12 ;  /* 0x0000000c00157245 */ /* 0x000fe40000201000 */
[----:B------:R-:W-:Y:S02]  /*b2c0*/  LOP3.LUT R19, R28, R19, RZ, 0x3c, !PT ;  /* 0x000000131c137212 */ /* 0x000fe400078e3cff */
[----:B------:R-:W-:Y:S01]  /*b2d0*/  LOP3.LUT R20, R25, R20, RZ, 0x3c, !PT ;  /* 0x0000001419147212 */ /* 0x000fe200078e3cff */
[----:B------:R-:W-:-:S02]  /*b2e0*/  FFMA R21, R21, R0, 1.1641532182693481445e-10 ;  /* 0x2f00000015157423 */ /* 0x000fc40000000000 */
[----:B------:R-:W-:-:S03]  /*b2f0*/  IMAD.SHL.U32 R12, R19, 0x10, RZ ;  /* 0x00000010130c7824 */ /* 0x000fc600078e00ff */
[----:B------:R-:W-:Y:S01]  /*b300*/  FSETP.GEU.AND P4, PT, R21, UR7, PT ;  /* 0x0000000715007c0b */ /* 0x000fe2000bf8e000 */
[----:B------:R-:W-:-:S05]  /*b310*/  IMAD.SHL.U32 R21, R20, 0x2, RZ ;  /* 0x0000000214157824 */ /* 0x000fca00078e00ff */
[----:B------:R-:W-:Y:S02]  /*b320*/  LOP3.LUT R21, R19, R12, R21, 0x96, !PT ;  /* 0x0000000c13157212 */ /* 0x000fe400078e9615 */
[----:B------:R-:W-:Y:S02]  /*b330*/  IADD3 R12, PT, PT, R10, 0xb0f8a, R19 ;  /* 0x000b0f8a0a0c7810 */ /* 0x000fe40007ffe013 */
[----:B------:R-:W-:Y:S02]  /*b340*/  LOP3.LUT R20, R21, R20, RZ, 0x3c, !PT ;  /* 0x0000001415147212 */ /* 0x000fe400078e3cff */
[----:B------:R-:W-:Y:S02]  /*b350*/  I2FP.F32.U32 R21, R12 ;  /* 0x0000000c00157245 */ /* 0x000fe40000201000 */
[----:B------:R-:W-:Y:S01]  /*b360*/  SHF.R.U32.HI R27, RZ, 0x2, R22 ;  /* 0x00000002ff1b7819 */ /* 0x000fe20000011616 */
[----:B------:R-:W0:Y:S02]  /*b370*/  S2UR UR5, SR_CgaCtaId ;  /* 0x00000000000579c3 */ /* 0x000e240000008800 */
[----:B------:R-:W-:Y:S01]  /*b380*/  FFMA R12, R21, R0, 1.1641532182693481445e-10 ;  /* 0x2f000000150c7423 */ /* 0x000fe20000000000 */
[----:B------:R-:W-:Y:S01]  /*b390*/  LOP3.LUT R21, R27, R22, RZ, 0x3c, !PT ;  /* 0x000000161b157212 */ /* 0x000fe200078e3cff */
[----:B------:R-:W-:Y:S01]  /*b3a0*/  IMAD.SHL.U32 R29, R20, 0x10, RZ ;  /* 0x00000010141d7824 */ /* 0x000fe200078e00ff */
[----:B------:R-:W-:-:S02]  /*b3b0*/  I2FP.F32.U32 R9, R9 ;  /* 0x0000000900097245 */ /* 0x000fc40000201000 */
[----:B------:R-:W-:Y:S01]  /*b3c0*/  FSETP.GEU.AND P3, PT, R12, UR7, PT ;  /* 0x000000070c007c0b */ /* 0x000fe2000bf6e000 */
[----:B------:R-:W-:Y:S02]  /*b3d0*/  IMAD.SHL.U32 R12, R21, 0x2, RZ ;  /* 0x00000002150c7824 */ /* 0x000fe400078e00ff */
[----:B------:R-:W-:-:S03]  /*b3e0*/  FFMA R9, R9, R0, 1.1641532182693481445e-10 ;  /* 0x2f00000009097423 */ /* 0x000fc60000000000 */
[----:B------:R-:W-:Y:S01]  /*b3f0*/  LOP3.LUT R12, R20, R29, R12, 0x96, !PT ;  /* 0x0000001d140c7212 */ /* 0x000fe200078e960c */
[----:B------:R-:W-:Y:S01]  /*b400*/  VIADD R22, R8, 0x161f140 ;  /* 0x0161f14008167836 */ /* 0x000fe20000000000 */
[----:B------:R-:W-:Y:S02]  /*b410*/  @P2 LOP3.LUT R25, R26, 0xf7ffffff, RZ, 0xc0, !PT ;  /* 0xf7ffffff1a192812 */ /* 0x000fe400078ec0ff */
[----:B------:R-:W-:Y:S02]  /*b420*/  LOP3.LUT R21, R12, R21, RZ, 0x3c, !PT ;  /* 0x000000150c157212 */ /* 0x000fe400078e3cff */
[----:B------:R-:W-:Y:S02]  /*b430*/  @!P2 LOP3.LUT R25, R26, 0x8000000, RZ, 0xfc, !PT ;  /* 0x080000001a19a812 */ /* 0x000fe400078efcff */
[----:B------:R-:W-:Y:S01]  /*b440*/  FSETP.GT.AND P2, PT, R9, UR7, PT ;  /* 0x0000000709007c0b */ /* 0x000fe2000bf44000 */
[----:B------:R-:W-:Y:S01]  /*b450*/  IMAD.IADD R8, R21, 0x1, R22 ;  /* 0x0000000115087824 */ /* 0x000fe200078e0216 */
[----:B------:R-:W-:-:S02]  /*b460*/  IADD3 R10, PT, PT, R10, 0x10974f, R20 ;  /* 0x0010974f0a0a7810 */ /* 0x000fc40007ffe014 */
[----:B------:R-:W-:Y:S01]  /*b470*/  FSETP.LT.AND P2, PT, R9, UR6, P2 ;  /* 0x0000000609007c0b */ /* 0x000fe20009741000 */
[----:B------:R-:W-:Y:S01]  /*b480*/  UMOV UR4, 0x400 ;  /* 0x0000040000047882 */ /* 0x000fe20000000000 */
[C---:B------:R-:W-:Y:S01]  /*b490*/  @!P4 LOP3.LUT R9, R25.reuse, 0x10000000, RZ, 0xfc, !PT ;  /* 0x100000001909c812 */ /* 0x040fe200078efcff */
[----:B0-----:R-:W-:Y:S01]  /*b4a0*/  ULEA UR4, UR5, UR4, 0x18 ;  /* 0x0000000405047291 */ /* 0x001fe2000f8ec0ff */
[----:B------:R-:W-:Y:S02]  /*b4b0*/  @P4 LOP3.LUT R9, R25, 0xefffffff, RZ, 0xc0, !PT ;  /* 0xefffffff19094812 */ /* 0x000fe400078ec0ff */
[----:B------:R-:W-:Y:S02]  /*b4c0*/  I2FP.F32.U32 R27, R10 ;  /* 0x0000000a001b7245 */ /* 0x000fe40000201000 */
[----:B------:R-:W-:Y:S01]  /*b4d0*/  I2FP.F32.U32 R25, R8 ;  /* 0x0000000800197245 */ /* 0x000fe20000201000 */
[----:B------:R-:W-:Y:S01]  /*b4e0*/  IMAD R8, R11, 0x1e, R2 ;  /* 0x0000001e0b087824 */ /* 0x000fe200078e0202 */
[C---:B------:R-:W-:Y:S01]  /*b4f0*/  @!P1 LOP3.LUT R10, R24.reuse, 0xbfffffff, RZ, 0xc0, !PT ;  /* 0xbfffffff180a9812 */ /* 0x040fe200078ec0ff */
[-C--:B------:R-:W-:Y:S01]  /*b500*/  FFMA R27, R27, R0.reuse, 1.1641532182693481445e-10 ;  /* 0x2f0000001b1b7423 */ /* 0x080fe20000000000 */
[----:B------:R-:W-:Y:S01]  /*b510*/  @P1 LOP3.LUT R10, R24, 0x40000000, RZ, 0xfc, !PT ;  /* 0x40000000180a1812 */ /* 0x000fe200078efcff */
[----:B------:R-:W-:Y:S01]  /*b520*/  FFMA R25, R25, R0, 1.1641532182693481445e-10 ;  /* 0x2f00000019197423 */ /* 0x000fe20000000000 */
[----:B------:R-:W-:-:S02]  /*b530*/  LEA R0, R8, UR4, 0x2 ;  /* 0x0000000408007c11 */ /* 0x000fc4000f8e10ff */
[C---:B------:R-:W-:Y:S02]  /*b540*/  @P3 LOP3.LUT R12, R9.reuse, 0xdfffffff, RZ, 0xc0, !PT ;  /* 0xdfffffff090c3812 */ /* 0x040fe400078ec0ff */
[----:B------:R-:W-:Y:S01]  /*b550*/  @!P3 LOP3.LUT R12, R9, 0x20000000, RZ, 0xfc, !PT ;  /* 0x20000000090cb812 */ /* 0x000fe200078efcff */
[----:B------:R-:W-:Y:S01]  /*b560*/  LDS R8, [R0] ;  /* 0x0000000000087984 */ /* 0x000fe20000000800 */
[C---:B------:R-:W-:Y:S02]  /*b570*/  @!P2 LOP3.LUT R9, R10.reuse, 0x7fffffff, RZ, 0xc0, !PT ;  /* 0x7fffffff0a09a812 */ /* 0x040fe400078ec0ff */
[----:B------:R-:W-:Y:S01]  /*b580*/  @P2 LOP3.LUT R9, R10, 0x80000000, RZ, 0xfc, !PT ;  /* 0x800000000a092812 */ /* 0x000fe200078efcff */
[----:B------:R-:W-:Y:S01]  /*b590*/  LDS R29, [R0+0x4] ;  /* 0x00000400001d7984 */ /* 0x000fe20000000800 */
[----:B------:R-:W-:-:S03]  /*b5a0*/  FSETP.GEU.AND P1, PT, R25, UR7, PT ;  /* 0x0000000719007c0b */ /* 0x000fc6000bf2e000 */
[----:B------:R-:W-:Y:S04]  /*b5b0*/  LDS R10, [R0+0x78] ;  /* 0x00007800000a7984 */ /* 0x000fe80000000800 */
[----:B------:R-:W0:Y:S04]  /*b5c0*/  LDS R25, [R0+-0x78] ;  /* 0xffff880000197984 */ /* 0x000e280000000800 */
[----:B------:R-:W1:Y:S01]  /*b5d0*/  LDS R24, [R0+-0x4] ;  /* 0xfffffc0000187984 */ /* 0x000e620000000800 */
[----:B------:R-:W-:-:S13]  /*b5e0*/  FSETP.GEU.AND P4, PT, R27, UR7, PT ;  /* 0x000000071b007c0b */ /* 0x000fda000bf8e000 */
[C---:B------:R-:W-:Y:S02]  /*b5f0*/  @P4 LOP3.LUT R26, R12.reuse, 0xbfffffff, RZ, 0xc0, !PT ;  /* 0xbfffffff0c1a4812 */ /* 0x040fe400078ec0ff */
[----:B------:R-:W-:Y:S02]  /*b600*/  @!P4 LOP3.LUT R26, R12, 0x40000000, RZ, 0xfc, !PT ;  /* 0x400000000c1ac812 */ /* 0x000fe400078efcff */
[----:B0-----:R-:W-:Y:S02]  /*b610*/  LOP3.LUT R28, R25, R10, RZ, 0x3c, !PT ;  /* 0x0000000a191c7212 */ /* 0x001fe400078e3cff */
[----:B-1----:R-:W-:Y:S02]  /*b620*/  LOP3.LUT R12, R29, R8, R24, 0x24, !PT ;  /* 0x000000081d0c7212 */ /* 0x002fe400078e2418 */
[----:B------:R-:W-:Y:S02]  /*b630*/  LOP3.LUT R27, R24, R29, RZ, 0x3c, !PT ;  /* 0x0000001d181b7212 */ /* 0x000fe400078e3cff */
[----:B------:R-:W-:-:S02]  /*b640*/  LOP3.LUT R24, R28, R24, R29, 0xf6, !PT ;  /* 0x000000181c187212 */ /* 0x000fc400078ef61d */
[----:B------:R-:W-:-:S04]  /*b650*/  LOP3.LUT R29, R10, R8, R25, 0x24, !PT ;  /* 0x000000080a1d7212 */ /* 0x000fc800078e2419 */
[----:B------:R-:W-:-:S04]  /*b660*/  LOP3.LUT R27, R27, R12, R29, 0x90, !PT ;  /* 0x0000000c1b1b7212 */ /* 0x000fc800078e901d */
[----:B------:R-:W-:Y:S02]  /*b670*/  LOP3.LUT R27, R27, R25, R10, 0x60, !PT ;  /* 0x000000191b1b7212 */ /* 0x000fe400078e600a */
[C---:B------:R-:W-:Y:S02]  /*b680*/  @P1 LOP3.LUT R10, R26.reuse, 0x7fffffff, RZ, 0xc0, !PT ;  /* 0x7fffffff1a0a1812 */ /* 0x040fe400078ec0ff */
        /* <DEDUP_REMOVED lines=8> */
[----:B--2---:R0:W-:Y:S04]  /*b710*/  STG.E.64 desc[UR8][R6.64+0x18], R14 ;  /* 0x0000180e06007986 */ /* 0x0041e8000c101b08 */
[----:B---3--:R0:W-:Y:S04]  /*b720*/  STG.E.64 desc[UR8][R6.64+0x28], R16 ;  /* 0x0000281006007986 */ /* 0x0081e8000c101b08 */
[----:B----4-:R0:W-:Y:S02]  /*b730*/  STG.E desc[UR8][R6.64+0x20], R3 ;  /* 0x0000200306007986 */ /* 0x0101e4000c101908 */
.L_x_49:
[----:B------:R-:W-:Y:S05]  /*b740*/  BSYNC.RECONVERGENT B0 ;  /* 0x0000000000007941 */ /* 0x000fea0003800200 */
.L_x_48:
[----:B0-----:R-:W-:Y:S01]  /*b750*/  LOP3.LUT R0, R11, 0x1, RZ, 0xc0, !PT ;  /* 0x000000010b007812 */ /* 0x001fe200078ec0ff */
[----:B------:R-:W-:Y:S01]  /*b760*/  IMAD R13, R13, 0x1c, R2 ;  /* 0x0000001c0d0d7824 */ /* 0x000fe200078e0202 */
[----:B------:R-:W-:Y:S03]  /*b770*/  BAR.SYNC.DEFER_BLOCKING 0x0 ;  /* 0x0000000000007b1d */ /* 0x000fe60000010000 */
[----:B------:R-:W-:-:S03]  /*b780*/  IMAD.IADD R0, R13, 0x1, R0 ;  /* 0x000000010d007824 */ /* 0x000fc600078e0200 */
[----:B------:R-:W-:Y:S02]  /*b790*/  BSSY.RECONVERGENT B0, `(.L_x_50) ;  /* 0x0000357000007945 */ /* 0x000fe40003800200 */
[----:B------:R-:W-:-:S04]  /*b7a0*/  LOP3.LUT R0, R0, 0x80000001, RZ, 0xc0, !PT ;  /* 0x8000000100007812 */ /* 0x000fc800078ec0ff */
[----:B------:R-:W-:-:S13]  /*b7b0*/  ISETP.NE.OR P0, PT, R0, 0x1, !P0 ;  /* 0x000000010000780c */ /* 0x000fda0004705670 */
[----:B------:R-:W-:Y:S05]  /*b7c0*/  @P0 BRA `(.L_x_51) ;  /* 0x00000034004c0947 */ /* 0x000fea0003800000 */
[----:B--234-:R-:W2:Y:S01]  /*b7d0*/  LDG.E.64 R14, desc[UR8][R6.64] ;  /* 0x00000008060e7981 */ /* 0x01cea2000c1e1b00 */
[----:B------:R-:W0:Y:S03]  /*b7e0*/  LDCU.64 UR6, c[0x0][0x3a0] ;  /* 0x00007400ff0677ac */ /* 0x000e260008000a00 */
[----:B------:R-:W3:Y:S04]  /*b7f0*/  LDG.E.64 R8, desc[UR8][R6.64+0x10] ;  /* 0x0000100806087981 */ /* 0x000ee8000c1e1b00 */
        /* <DEDUP_REMOVED lines=17> */
[----:B------:R-:W-:-:S04]  /*b910*/  IMAD.SHL.U32 R3, R10, 0x2, RZ ;  /* 0x000000020a037824 */ /* 0x000fc800078e00ff */
[----:B------:R-:W-:-:S05]  /*b920*/  IMAD.SHL.U32 R0, R13, 0x10, RZ ;  /* 0x000000100d007824 */ /* 0x000fca00078e00ff */
[----:B------:R-:W-:-:S04]  /*b930*/  LOP3.LUT R3, R13, R0, R3, 0x96, !PT ;  /* 0x000000000d037212 */ /* 0x000fc800078e9603 */
[----:B------:R-:W-:Y:S01]  /*b940*/  LOP3.LUT R17, R3, R10, RZ, 0x3c, !PT ;  /* 0x0000000a03117212 */ /* 0x000fe200078e3cff */
[----:B------:R-:W-:Y:S01]  /*b950*/  IMAD.SHL.U32 R3, R8, 0x2, RZ ;  /* 0x0000000208037824 */ /* 0x000fe200078e00ff */
[----:B------:R-:W-:-:S03]  /*b960*/  SHF.R.U32.HI R10, RZ, 0x2, R9 ;  /* 0x00000002ff0a7819 */ /* 0x000fc60000011609 */
[----:B------:R-:W-:Y:S01]  /*b970*/  IMAD.SHL.U32 R0, R17, 0x10, RZ ;  /* 0x0000001011007824 */ /* 0x000fe200078e00ff */
[----:B------:R-:W-:-:S04]  /*b980*/  LOP3.LUT R10, R10, R9, RZ, 0x3c, !PT ;  /* 0x000000090a0a7212 */ /* 0x000fc800078e3cff */
[----:B------:R-:W-:-:S04]  /*b990*/  LOP3.LUT R3, R17, R0, R3, 0x96, !PT ;  /* 0x0000000011037212 */ /* 0x000fc800078e9603 */
[----:B------:R-:W-:Y:S01]  /*b9a0*/  LOP3.LUT R9, R3, R8, RZ, 0x3c, !PT ;  /* 0x0000000803097212 */ /* 0x000fe200078e3cff */
[----:B------:R-:W-:Y:S01]  /*b9b0*/  IMAD.SHL.U32 R3, R10, 0x2, RZ ;  /* 0x000000020a037824 */ /* 0x000fe200078e00ff */
[----:B------:R-:W-:-:S03]  /*b9c0*/  SHF.R.U32.HI R8, RZ, 0x2, R15 ;  /* 0x00000002ff087819 */ /* 0x000fc6000001160f */
[C---:B------:R-:W-:Y:S01]  /*b9d0*/  IMAD.SHL.U32 R0, R9.reuse, 0x10, RZ ;  /* 0x0000001009007824 */ /* 0x040fe200078e00ff */
[----:B------:R-:W-:Y:S02]  /*b9e0*/  LOP3.LUT R8, R8, R15, RZ, 0x3c, !PT ;  /* 0x0000000f08087212 */ /* 0x000fe400078e3cff */
[----:B------:R-:W-:Y:S02]  /*b9f0*/  IADD3 R15, PT, PT, R14, 0x587c5, R15 ;  /* 0x000587c50e0f7810 */ /* 0x000fe40007ffe00f */
[----:B------:R-:W-:Y:S02]  /*ba00*/  LOP3.LUT R3, R9, R0, R3, 0x96, !PT ;  /* 0x0000000009037212 */ /* 0x000fe400078e9603 */
[----:B------:R-:W-:Y:S02]  /*ba10*/  I2FP.F32.U32 R15, R15 ;  /* 0x0000000f000f7245 */ /* 0x000fe40000201000 */
[----:B------:R-:W-:Y:S01]  /*ba20*/  LOP3.LUT R3, R3, R10, RZ, 0x3c, !PT ;  /* 0x0000000a03037212 */ /* 0x000fe200078e3cff */
[----:B------:R-:W-:-:S04]  /*ba30*/  IMAD.SHL.U32 R10, R8, 0x2, RZ ;  /* 0x00000002080a7824 */ /* 0x000fc800078e00ff */
[----:B------:R-:W-:-:S05]  /*ba40*/  IMAD.SHL.U32 R0, R3, 0x10, RZ ;  /* 0x0000001003007824 */ /* 0x000fca00078e00ff */
[----:B------:R-:W-:Y:S01]  /*ba50*/  LOP3.LUT R19, R3, R0, R10, 0x96, !PT ;  /* 0x0000000003137212 */ /* 0x000fe200078e960a */
[----:B------:R-:W-:Y:S01]  /*ba60*/  IMAD.MOV.U32 R0, RZ, RZ, 0x2f800000 ;  /* 0x2f800000ff007424 */ /* 0x000fe200078e00ff */
[--C-:B------:R-:W-:Y:S02]  /*ba70*/  SHF.R.U32.HI R10, RZ, 0x2, R13.reuse ;  /* 0x00000002ff0a7819 */ /* 0x100fe4000001160d */
        /* <DEDUP_REMOVED lines=12> */
[----:B------:R-:W-:Y:S02]  /*bb40*/  LOP3.LUT R10, R19, R10, RZ, 0x3c, !PT ;  /* 0x0000000a130a7212 */ /* 0x000fe400078e3cff */
[----:B------:R-:W-:Y:S02]  /*bb50*/  LOP3.LUT R12, R12, R17, RZ, 0x3c, !PT ;  /* 0x000000110c0c7212 */ /* 0x000fe400078e3cff */
[C---:B------:R-:W-:Y:S01]  /*bb60*/  FSETP.GT.AND P1, PT, R13.reuse, UR7, PT ;  /* 0x000000070d007c0b */ /* 0x040fe2000bf24000 */
[----:B------:R-:W-:Y:S01]  /*bb70*/  IMAD.SHL.U32 R15, R10, 0x10, RZ ;  /* 0x000000100a0f7824 */ /* 0x000fe200078e00ff */
[----:B------:R-:W-:Y:S01]  /*bb80*/  IADD3 R17, PT, PT, R14, 0x10974f, R17 ;  /* 0x0010974f0e117810 */ /* 0x000fe20007ffe011 */
[----:B------:R-:W-:Y:S01]  /*bb90*/  IMAD.SHL.U32 R16, R12, 0x2, RZ ;  /* 0x000000020c107824 */ /* 0x000fe200078e00ff */
[----:B------:R-:W-:Y:S01]  /*bba0*/  FSETP.LT.AND P1, PT, R13, UR6, P1 ;  /* 0x000000060d007c0b */ /* 0x000fe20008f21000 */
[----:B------:R-:W-:Y:S01]  /*bbb0*/  VIADD R13, R14, 0x161f14 ;  /* 0x00161f140e0d7836 */ /* 0x000fe20000000000 */
[----:B------:R-:W-:-:S02]  /*bbc0*/  I2FP.F32.U32 R17, R17 ;  /* 0x0000001100117245 */ /* 0x000fc40000201000 */
[----:B------:R-:W-:Y:S02]  /*bbd0*/  LOP3.LUT R15, R10, R15, R16, 0x96, !PT ;  /* 0x0000000f0a0f7212 */ /* 0x000fe400078e9610 */
[----:B------:R-:W-:Y:S01]  /*bbe0*/  SHF.R.U32.HI R16, RZ, 0x2, R9 ;  /* 0x00000002ff107819 */ /* 0x000fe20000011609 */
        /* <DEDUP_REMOVED lines=8> */
[----:B------:R-:W-:-:S02]  /*bc70*/  I2FP.F32.U32 R9, R9 ;  /* 0x0000000900097245 */ /* 0x000fc40000201000 */
[----:B------:R-:W-:Y:S02]  /*bc80*/  FSETP.LT.AND P2, PT, R17, UR6, P2 ;  /* 0x0000000611007c0b */ /* 0x000fe40009741000 */
[----:B------:R-:W-:Y:S01]  /*bc90*/  LOP3.LUT R19, R12, R19, R18, 0x96, !PT ;  /* 0x000000130c137212 */ /* 0x000fe200078e9612 */
[----:B------:R-:W-:Y:S01]  /*bca0*/  FFMA R17, R9, R0, 1.1641532182693481445e-10 ;  /* 0x2f00000009117423 */ /* 0x000fe20000000000 */
[----:B------:R-:W-:Y:S02]  /*bcb0*/  SHF.R.U32.HI R18, RZ, 0x2, R3 ;  /* 0x00000002ff127819 */ /* 0x000fe40000011603 */
[----:B------:R-:W-:Y:S02]  /*bcc0*/  @P0 LOP3.LUT R15, R1, 0xfffffffe, RZ, 0xc0, !PT ;  /* 0xfffffffe010f0812 */ /* 0x000fe400078ec0ff */
[----:B------:R-:W-:Y:S02]  /*bcd0*/  LOP3.LUT R18, R18, R3, RZ, 0x3c, !PT ;  /* 0x0000000312127212 */ /* 0x000fe400078e3cff */
[----:B------:R-:W-:-:S02]  /*bce0*/  LOP3.LUT R9, R19, R16, RZ, 0x3c, !PT ;  /* 0x0000001013097212 */ /* 0x000fc400078e3cff */
[C---:B------:R-:W-:Y:S02]  /*bcf0*/  @!P1 LOP3.LUT R20, R15.reuse, 0xfffffffd, RZ, 0xc0, !PT ;  /* 0xfffffffd0f149812 */ /* 0x040fe400078ec0ff */
[----:B------:R-:W-:Y:S01]  /*bd00*/  @P1 LOP3.LUT R20, R15, 0x2, RZ, 0xfc, !PT ;  /* 0x000000020f141812 */ /* 0x000fe200078efcff */
[----:B------:R-:W-:Y:S01]  /*bd10*/  IMAD.SHL.U32 R15, R18, 0x2, RZ ;  /* 0x00000002120f7824 */ /* 0x000fe200078e00ff */
[----:B------:R-:W-:Y:S01]  /*bd20*/  FSETP.GT.AND P0, PT, R17, UR7, PT ;  /* 0x0000000711007c0b */ /* 0x000fe2000bf04000 */
[----:B------:R-:W-:Y:S01]  /*bd30*/  IMAD.SHL.U32 R16, R9, 0x10, RZ ;  /* 0x0000001009107824 */ /* 0x000fe200078e00ff */
        /* <DEDUP_REMOVED lines=10> */
[----:B------:R-:W-:-:S02]  /*bde0*/  IADD3 R8, PT, PT, R13, 0xb0f8a, R8 ;  /* 0x000b0f8a0d087810 */ /* 0x000fc40007ffe008 */
[----:B------:R-:W-:Y:S01]  /*bdf0*/  @P2 LOP3.LUT R21, R20, 0x4, RZ, 0xfc, !PT ;  /* 0x0000000414152812 */ /* 0x000fe200078efcff */
[----:B------:R-:W-:Y:S01]  /*be00*/  IMAD.SHL.U32 R20, R15, 0x2, RZ ;  /* 0x000000020f147824 */ /* 0x000fe200078e00ff */
[----:B------:R-:W-:Y:S02]  /*be10*/  I2FP.F32.U32 R19, R8 ;  /* 0x0000000800137245 */ /* 0x000fe40000201000 */
[C---:B------:R-:W-:Y:S02]  /*be20*/  @!P0 LOP3.LUT R18, R21.reuse, 0xfffffff7, RZ, 0xc0, !PT ;  /* 0xfffffff715128812 */ /* 0x040fe400078ec0ff */
[----:B------:R-:W-:Y:S01]  /*be30*/  @P0 LOP3.LUT R18, R21, 0x8, RZ, 0xfc, !PT ;  /* 0x0000000815120812 */ /* 0x000fe200078efcff */
[----:B------:R-:W-:Y:S01]  /*be40*/  FFMA R19, R19, R0, 1.1641532182693481445e-10 ;  /* 0x2f00000013137423 */ /* 0x000fe20000000000 */
[----:B------:R-:W-:Y:S02]  /*be50*/  LOP3.LUT R8, R3, R16, R20, 0x96, !PT ;  /* 0x0000001003087212 */ /* 0x000fe400078e9614 */
[----:B------:R-:W-:-:S02]  /*be60*/  SHF.R.U32.HI R21, RZ, 0x2, R10 ;  /* 0x00000002ff157819 */ /* 0x000fc4000001160a */
[----:B------:R-:W-:Y:S02]  /*be70*/  IADD3 R13, PT, PT, R13, 0x10974f, R10 ;  /* 0x0010974f0d0d7810 */ /* 0x000fe40007ffe00a */
[----:B------:R-:W-:Y:S02]  /*be80*/  FSETP.GT.AND P0, PT, R17, UR7, PT ;  /* 0x0000000711007c0b */ /* 0x000fe4000bf04000 */
[----:B------:R-:W-:Y:S02]  /*be90*/  LOP3.LUT R10, R21, R10, RZ, 0x3c, !PT ;  /* 0x0000000a150a7212 */ /* 0x000fe400078e3cff */
[----:B------:R-:W-:Y:S02]  /*bea0*/  LOP3.LUT R8, R8, R15, RZ, 0x3c, !PT ;  /* 0x0000000f08087212 */ /* 0x000fe400078e3cff */
[----:B------:R-:W-:Y:S01]  /*beb0*/  FSETP.GT.AND P1, PT, R19, UR7, PT ;  /* 0x0000000713007c0b */ /* 0x000fe2000bf24000 */
[----:B------:R-:W-:Y:S01]  /*bec0*/  IMAD.SHL.U32 R16, R10, 0x2, RZ ;  /* 0x000000020a107824 */ /* 0x000fe200078e00ff */
        /* <DEDUP_REMOVED lines=22> */
[----:B------:R-:W-:Y:S02]  /*c030*/  IADD3 R16, PT, PT, R13, 0x587c5, R9 ;  /* 0x000587c50d107810 */ /* 0x000fe40007ffe009 */
[----:B------:R-:W-:Y:S01]  /*c040*/  LOP3.LUT R9, R18, R15, RZ, 0x3c, !PT ;  /* 0x0000000f12097212 */ /* 0x000fe200078e3cff */
[----:B------:R-:W-:Y:S01]  /*c050*/  IMAD.SHL.U32 R18, R12, 0x2, RZ ;  /* 0x000000020c127824 */ /* 0x000fe200078e00ff */
[----:B------:R-:W-:-:S02]  /*c060*/  I2FP.F32.U32 R15, R16 ;  /* 0x00000010000f7245 */ /* 0x000fc40000201000 */
[C---:B------:R-:W-:Y:S01]  /*c070*/  @!P1 LOP3.LUT R21, R20.reuse, 0xffffffdf, RZ, 0xc0, !PT ;  /* 0xffffffdf14159812 */ /* 0x040fe200078ec0ff */
[----:B------:R-:W-:Y:S01]  /*c080*/  IMAD.SHL.U32 R16, R9, 0x10, RZ ;  /* 0x0000001009107824 */ /* 0x000fe200078e00ff */
[----:B------:R-:W-:Y:S02]  /*c090*/  FSETP.GT.AND P0, PT, R17, UR7, PT ;  /* 0x0000000711007c0b */ /* 0x000fe4000bf04000 */
[----:B------:R-:W-:Y:S02]  /*c0a0*/  @P1 LOP3.LUT R21, R20, 0x20, RZ, 0xfc, !PT ;  /* 0x0000002014151812 */ /* 0x000fe400078efcff */
        /* <DEDUP_REMOVED lines=9> */
[--C-:B------:R-:W-:Y:S01]  /*c140*/  SHF.R.U32.HI R19, RZ, 0x2, R8.reuse ;  /* 0x00000002ff137819 */ /* 0x100fe20000011608 */
[----:B------:R-:W-:Y:S01]  /*c150*/  IMAD.SHL.U32 R12, R3, 0x10, RZ ;  /* 0x00000010030c7824 */ /* 0x000fe200078e00ff */
[----:B------:R-:W-:Y:S01]  /*c160*/  IADD3 R13, PT, PT, R13, 0x10974f, R8 ;  /* 0x0010974f0d0d7810 */ /* 0x000fe20007ffe008 */
[----:B------:R-:W-:Y:S01]  /*c170*/  FFMA R17, R17, R0, 1.1641532182693481445e-10 ;  /* 0x2f00000011117423 */ /* 0x000fe20000000000 */
[----:B------:R-:W-:-:S02]  /*c180*/  LOP3.LUT R19, R19, R8, RZ, 0x3c, !PT ;  /* 0x0000000813137212 */ /* 0x000fc400078e3cff */
[----:B------:R-:W-:Y:S02]  /*c190*/  LOP3.LUT R12, R3, R12, R18, 0x96, !PT ;  /* 0x0000000c030c7212 */ /* 0x000fe400078e9612 */
[----:B------:R-:W-:Y:S02]  /*c1a0*/  @!P2 LOP3.LUT R20, R21, 0xffffffbf, RZ, 0xc0, !PT ;  /* 0xffffffbf1514a812 */ /* 0x000fe400078ec0ff */
[----:B------:R-:W-:Y:S01]  /*c1b0*/  LOP3.LUT R8, R12, R15, RZ, 0x3c, !PT ;  /* 0x0000000f0c087212 */ /* 0x000fe200078e3cff */
[----:B------:R-:W-:Y:S01]  /*c1c0*/  IMAD.SHL.U32 R12, R19, 0x2, RZ ;  /* 0x00000002130c7824 */ /* 0x000fe200078e00ff */
[----:B------:R-:W-:Y:S02]  /*c1d0*/  @P2 LOP3.LUT R20, R21, 0x40, RZ, 0xfc, !PT ;  /* 0x0000004015142812 */ /* 0x000fe400078efcff */
[----:B------:R-:W-:Y:S01]  /*c1e0*/  FSETP.GT.AND P2, PT, R17, UR7, PT ;  /* 0x0000000711007c0b */ /* 0x000fe2000bf44000 */
[----:B------:R-:W-:Y:S01]  /*c1f0*/  IMAD.SHL.U32 R21, R8, 0x10, RZ ;  /* 0x0000001008157824 */ /* 0x000fe200078e00ff */
[----:B------:R-:W-:-:S02]  /*c200*/  FSETP.GT.AND P1, PT, R16, UR7, PT ;  /* 0x0000000710007c0b */ /* 0x000fc4000bf24000 */
[----:B------:R-:W-:Y:S02]  /*c210*/  FSETP.LT.AND P2, PT, R17, UR6, P2 ;  /* 0x0000000611007c0b */ /* 0x000fe40009741000 */
[----:B------:R-:W-:Y:S02]  /*c220*/  LOP3.LUT R12, R8, R21, R12, 0x96, !PT ;  /* 0x00000015080c7212 */ /* 0x000fe400078e960c */
[----:B------:R-:W-:Y:S02]  /*c230*/  SHF.R.U32.HI R17, RZ, 0x2, R10 ;  /* 0x00000002ff117819 */ /* 0x000fe4000001160a */
[----:B------:R-:W-:Y:S01]  /*c240*/  I2FP.F32.U32 R15, R13 ;  /* 0x0000000d000f7245 */ /* 0x000fe20000201000 */
[----:B------:R-:W-:Y:S01]  /*c250*/  VIADD R13, R14, 0x425d3c ;  /* 0x00425d3c0e0d7836 */ /* 0x000fe20000000000 */
[----:B------:R-:W-:Y:S02]  /*c260*/  LOP3.LUT R12, R12, R19, RZ, 0x3c, !PT ;  /* 0x000000130c0c7212 */ /* 0x000fe400078e3cff */
[----:B------:R-:W-:Y:S01]  /*c270*/  LOP3.LUT R18, R17, R10, RZ, 0x3c, !PT ;  /* 0x0000000a11127212 */ /* 0x000fe200078e3cff */
[----:B------:R-:W-:Y:S01]  /*c280*/  FFMA R15, R15, R0, 1.1641532182693481445e-10 ;  /* 0x2f0000000f0f7423 */ /* 0x000fe20000000000 */
[----:B------:R-:W-:Y:S01]  /*c290*/  FSETP.GEU.OR P1, PT, R16, UR6, !P1 ;  /* 0x0000000610007c0b */ /* 0x000fe2000cf2e400 */
[----:B------:R-:W-:Y:S01]  /*c2a0*/  IMAD.IADD R10, R10, 0x1, R13 ;  /* 0x000000010a0a7824 */ /* 0x000fe200078e020d */
[----:B------:R-:W-:Y:S01]  /*c2b0*/  @!P0 LOP3.LUT R16, R20, 0xffffff7f, RZ, 0xc0, !PT ;  /* 0xffffff7f14108812 */ /* 0x000fe200078ec0ff */
[----:B------:R-:W-:Y:S01]  /*c2c0*/  IMAD.SHL.U32 R19, R12, 0x10, RZ ;  /* 0x000000100c137824 */ /* 0x000fe200078e00ff */
[----:B------:R-:W-:Y:S01]  /*c2d0*/  @P0 LOP3.LUT R16, R20, 0x80, RZ, 0xfc, !PT ;  /* 0x0000008014100812 */ /* 0x000fe200078efcff */
[----:B------:R-:W-:Y:S01]  /*c2e0*/  IMAD.SHL.U32 R20, R18, 0x2, RZ ;  /* 0x0000000212147824 */ /* 0x000fe200078e00ff */
[----:B------:R-:W-:-:S02]  /*c2f0*/  FSETP.GT.AND P0, PT, R15, UR7, PT ;  /* 0x000000070f007c0b */ /* 0x000fc4000bf04000 */
[----:B------:R-:W-:Y:S02]  /*c300*/  I2FP.F32.U32 R17, R10 ;  /* 0x0000000a00117245 */ /* 0x000fe40000201000 */
[----:B------:R-:W-:Y:S02]  /*c310*/  SHF.R.U32.HI R10, RZ, 0x2, R9 ;  /* 0x00000002ff0a7819 */ /* 0x000fe40000011609 */
[----:B------:R-:W-:Y:S01]  /*c320*/  LOP3.LUT R19, R12, R19, R20, 0x96, !PT ;  /* 0x000000130c137212 */ /* 0x000fe200078e9614 */
[----:B------:R-:W-:Y:S01]  /*c330*/  FFMA R17, R17, R0, 1.1641532182693481445e-10 ;  /* 0x2f00000011117423 */ /* 0x000fe20000000000 */
[----:B------:R-:W-:Y:S02]  /*c340*/  FSETP.LT.AND P0, PT, R15, UR6, P0 ;  /* 0x000000060f007c0b */ /* 0x000fe40008701000 */
[----:B------:R-:W-:Y:S02]  /*c350*/  LOP3.LUT R15, R10, R9, RZ, 0x3c, !PT ;  /* 0x000000090a0f7212 */ /* 0x000fe400078e3cff */
[----:B------:R-:W-:-:S02]  /*c360*/  LOP3.LUT R10, R19, R18, RZ, 0x3c, !PT ;  /* 0x00000012130a7212 */ /* 0x000fc400078e3cff */
[C---:B------:R-:W-:Y:S02]  /*c370*/  @!P1 LOP3.LUT R21, R16.reuse, 0x100, RZ, 0xfc, !PT ;  /* 0x0000010010159812 */ /* 0x040fe400078efcff */
[----:B------:R-:W-:Y:S01]  /*c380*/  @P1 LOP3.LUT R21, R16, 0xfffffeff, RZ, 0xc0, !PT ;  /* 0xfffffeff10151812 */ /* 0x000fe200078ec0ff */
[----:B------:R-:W-:Y:S01]  /*c390*/  IMAD.SHL.U32 R16, R15, 0x2, RZ ;  /* 0x000000020f107824 */ /* 0x000fe200078e00ff */
[----:B------:R-:W-:Y:S01]  /*c3a0*/  FSETP.GT.AND P1, PT, R17, UR7, PT ;  /* 0x0000000711007c0b */ /* 0x000fe2000bf24000 */
[C---:B------:R-:W-:Y:S01]  /*c3b0*/  IMAD.SHL.U32 R19, R10.reuse, 0x10, RZ ;  /* 0x000000100a137824 */ /* 0x040fe200078e00ff */
[----:B------:R-:W-:Y:S02]  /*c3c0*/  IADD3 R9, PT, PT, R13, 0x587c5, R9 ;  /* 0x000587c50d097810 */ /* 0x000fe40007ffe009 */
[----:B------:R-:W-:Y:S02]  /*c3d0*/  FSETP.LT.AND P1, PT, R17, UR6, P1 ;  /* 0x0000000611007c0b */ /* 0x000fe40008f21000 */
[----:B------:R-:W-:-:S02]  /*c3e0*/  LOP3.LUT R16, R10, R19, R16, 0x96, !PT ;  /* 0x000000130a107212 */ /* 0x000fc400078e9610 */
[----:B------:R-:W-:Y:S02]  /*c3f0*/  SHF.R.U32.HI R18, RZ, 0x2, R3 ;  /* 0x00000002ff127819 */ /* 0x000fe40000011603 */
[C---:B------:R-:W-:Y:S02]  /*c400*/  @!P2 LOP3.LUT R20, R21.reuse, 0xfffffdff, RZ, 0xc0, !PT ;  /* 0xfffffdff1514a812 */ /* 0x040fe400078ec0ff */
[----:B------:R-:W-:Y:S02]  /*c410*/  I2FP.F32.U32 R17, R9 ;  /* 0x0000000900117245 */ /* 0x000fe40000201000 */
[----:B------:R-:W-:Y:S02]  /*c420*/  @P2 LOP3.LUT R20, R21, 0x200, RZ, 0xfc, !PT ;  /* 0x0000020015142812 */ /* 0x000fe400078efcff */
[----:B------:R-:W-:Y:S01]  /*c430*/  LOP3.LUT R9, R16, R15, RZ, 0x3c, !PT ;  /* 0x0000000f10097212 */ /* 0x000fe200078e3cff */
[----:B------:R-:W-:Y:S01]  /*c440*/  FFMA R17, R17, R0, 1.1641532182693481445e-10 ;  /* 0x2f00000011117423 */ /* 0x000fe20000000000 */
[----:B------:R-:W-:-:S02]  /*c450*/  LOP3.LUT R15, R18, R3, RZ, 0x3c, !PT ;  /* 0x00000003120f7212 */ /* 0x000fc400078e3cff */
[C---:B------:R-:W-:Y:S01]  /*c460*/  @!P0 LOP3.LUT R19, R20.reuse, 0xfffffbff, RZ, 0xc0, !PT ;  /* 0xfffffbff14138812 */ /* 0x040fe200078ec0ff */
[----:B------:R-:W-:Y:S01]  /*c470*/  IMAD.SHL.U32 R16, R9, 0x10, RZ ;  /* 0x0000001009107824 */ /* 0x000fe200078e00ff */
[----:B------:R-:W-:Y:S01]  /*c480*/  @P0 LOP3.LUT R19, R20, 0x400, RZ, 0xfc, !PT ;  /* 0x0000040014130812 */ /* 0x000fe200078efcff */
[----:B------:R-:W-:Y:S01]  /*c490*/  IMAD.SHL.U32 R20, R15, 0x2, RZ ;  /* 0x000000020f147824 */ /* 0x000fe200078e00ff */
[----:B------:R-:W-:Y:S02]  /*c4a0*/  IADD3 R3, PT, PT, R13, 0xb0f8a, R3 ;  /* 0x000b0f8a0d037810 */ /* 0x000fe40007ffe003 */
[C---:B------:R-:W-:Y:S02]  /*c4b0*/  @!P1 LOP3.LUT R18, R19.reuse, 0xfffff7ff, RZ, 0xc0, !PT ;  /* 0xfffff7ff13129812 */ /* 0x040fe400078ec0ff */
[----:B------:R-:W-:Y:S02]  /*c4c0*/  I2FP.F32.U32 R3, R3 ;  /* 0x0000000300037245 */ /* 0x000fe40000201000 */
[----:B------:R-:W-:-:S02]  /*c4d0*/  @P1 LOP3.LUT R18, R19, 0x800, RZ, 0xfc, !PT ;  /* 0x0000080013121812 */ /* 0x000fc400078efcff */
[----:B------:R-:W-:Y:S01]  /*c4e0*/  LOP3.LUT R20, R9, R16, R20, 0x96, !PT ;  /* 0x0000001009147212 */ /* 0x000fe200078e9614 */
[----:B------:R-:W-:Y:S01]  /*c4f0*/  FFMA R16, R3, R0, 1.1641532182693481445e-10 ;  /* 0x2f00000003107423 */ /* 0x000fe20000000000 */
[--C-:B------:R-:W-:Y:S02]  /*c500*/  SHF.R.U32.HI R19, RZ, 0x2, R8.reuse ;  /* 0x00000002ff137819 */ /* 0x100fe40000011608 */
[----:B------:R-:W-:Y:S02]  /*c510*/  IADD3 R13, PT, PT, R13, 0x10974f, R8 ;  /* 0x0010974f0d0d7810 */ /* 0x000fe40007ffe008 */
[----:B------:R-:W-:Y:S02]  /*c520*/  FSETP.GT.AND P0, PT, R17, UR7, PT ;  /* 0x0000000711007c0b */ /* 0x000fe4000bf04000 */
[----:B------:R-:W-:Y:S02]  /*c530*/  LOP3.LUT R8, R19, R8, RZ, 0x3c, !PT ;  /* 0x0000000813087212 */ /* 0x000fe400078e3cff */
[----:B------:R-:W-:-:S02]  /*c540*/  LOP3.LUT R3, R20, R15, RZ, 0x3c, !PT ;  /* 0x0000000f14037212 */ /* 0x000fc400078e3cff */
[----:B------:R-:W-:Y:S01]  /*c550*/  FSETP.GEU.OR P0, PT, R17, UR6, !P0 ;  /* 0x0000000611007c0b */ /* 0x000fe2000c70e400 */
[----:B------:R-:W-:Y:S01]  /*c560*/  IMAD.SHL.U32 R17, R8, 0x2, RZ ;  /* 0x0000000208117824 */ /* 0x000fe200078e00ff */
[----:B------:R-:W-:Y:S01]  /*c570*/  FSETP.GT.AND P1, PT, R16, UR7, PT ;  /* 0x0000000710007c0b */ /* 0x000fe2000bf24000 */
[----:B------:R-:W-:Y:S01]  /*c580*/  IMAD.SHL.U32 R20, R3, 0x10, RZ ;  /* 0x0000001003147824 */ /* 0x000fe200078e00ff */
[----:B------:R-:W-:Y:S01]  /*c590*/  I2FP.F32.U32 R15, R13 ;  /* 0x0000000d000f7245 */ /* 0x000fe20000201000 */
[----:B------:R-:W-:Y:S01]  /*c5a0*/  VIADD R13, R14, 0x587c50 ;  /* 0x00587c500e0d7836 */ /* 0x000fe20000000000 */
[----:B------:R-:W-:Y:S02]  /*c5b0*/  SHF.R.U32.HI R19, RZ, 0x2, R12 ;  /* 0x00000002ff137819 */ /* 0x000fe4000001160c */
[----:B------:R-:W-:Y:S01]  /*c5c0*/  FSETP.LT.AND P1, PT, R16, UR6, P1 ;  /* 0x0000000610007c0b */ /* 0x000fe20008f21000 */
[----:B------:R-:W-:Y:S01]  /*c5d0*/  FFMA R16, R15, R0, 1.1641532182693481445e-10 ;  /* 0x2f0000000f107423 */ /* 0x000fe20000000000 */
[----:B------:R-:W-:-:S02]  /*c5e0*/  LOP3.LUT R17, R3, R20, R17, 0x96, !PT ;  /* 0x0000001403117212 */ /* 0x000fc400078e9611 */
        /* <DEDUP_REMOVED lines=15> */
[----:B------:R-:W-:Y:S02]  /*c6e0*/  LOP3.LUT R10, R18, R15, RZ, 0x3c, !PT ;  /* 0x0000000f120a7212 */ /* 0x000fe400078e3cff */
[----:B------:R-:W-:Y:S01]  /*c6f0*/  I2FP.F32.U32 R15, R16 ;  /* 0x00000010000f7245 */ /* 0x000fe20000201000 */
[----:B------:R-:W-:Y:S01]  /*c700*/  IMAD.SHL.U32 R16, R12, 0x2, RZ ;  /* 0x000000020c107824 */ /* 0x000fe200078e00ff */
[----:B------:R-:W-:Y:S01]  /*c710*/  @!P1 LOP3.LUT R18, R20, 0xffffdfff, RZ, 0xc0, !PT ;  /* 0xffffdfff14129812 */ /* 0x000fe200078ec0ff */
[----:B------:R-:W-:Y:S01]  /*c720*/  IMAD.SHL.U32 R19, R10, 0x10, RZ ;  /* 0x000000100a137824 */ /* 0x000fe200078e00ff */
[----:B------:R-:W-:-:S02]  /*c730*/  FSETP.GT.AND P0, PT, R17, UR7, PT ;  /* 0x0000000711007c0b */ /* 0x000fc4000bf04000 */
[----:B------:R-:W-:Y:S02]  /*c740*/  @P1 LOP3.LUT R18, R20, 0x2000, RZ, 0xfc, !PT ;  /* 0x0000200014121812 */ /* 0x000fe400078efcff */
[--C-:B------:R-:W-:Y:S02]  /*c750*/  SHF.R.U32.HI R20, RZ, 0x2, R9.reuse ;  /* 0x00000002ff147819 */ /* 0x100fe40000011609 */
[----:B------:R-:W-:Y:S01]  /*c760*/  LOP3.LUT R19, R10, R19, R16, 0x96, !PT ;  /* 0x000000130a137212 */ /* 0x000fe200078e9610 */
[----:B------:R-:W-:Y:S01]  /*c770*/  FFMA R16, R15, R0, 1.1641532182693481445e-10 ;  /* 0x2f0000000f107423 */ /* 0x000fe20000000000 */
[----:B------:R-:W-:Y:S02]  /*c780*/  FSETP.LT.AND P0, PT, R17, UR6, P0 ;  /* 0x0000000611007c0b */ /* 0x000fe40008701000 */
[----:B------:R-:W-:Y:S02]  /*c790*/  LOP3.LUT R15, R20, R9, RZ, 0x3c, !PT ;  /* 0x00000009140f7212 */ /* 0x000fe400078e3cff */
[----:B------:R-:W-:-:S02]  /*c7a0*/  IADD3 R17, PT, PT, R13, 0xb0f8a, R9 ;  /* 0x000b0f8a0d117810 */ /* 0x000fc40007ffe009 */
[----:B------:R-:W-:Y:S01]  /*c7b0*/  LOP3.LUT R9, R19, R12, RZ, 0x3c, !PT ;  /* 0x0000000c13097212 */ /* 0x000fe200078e3cff */
[----:B------:R-:W-:Y:S01]  /*c7c0*/  IMAD.SHL.U32 R19, R15, 0x2, RZ ;  /* 0x000000020f137824 */ /* 0x000fe200078e00ff */
[C---:B------:R-:W-:Y:S02]  /*c7d0*/  FSETP.GT.AND P1, PT, R16.reuse, UR7, PT ;  /* 0x0000000710007c0b */ /* 0x040fe4000bf24000 */
        /* <DEDUP_REMOVED lines=39> */
[C---:B------:R-:W-:Y:S02]  /*ca50*/  FSETP.GT.AND P1, PT, R17.reuse, UR7, PT ;  /* 0x0000000711007c0b */ /* 0x040fe4000bf24000 */
[----:B------:R-:W-:Y:S02]  /*ca60*/  IADD3 R10, PT, PT, R12, 0x587c5, R10 ;  /* 0x000587c50c0a7810 */ /* 0x000fe40007ffe00a */
[----:B------:R-:W-:Y:S02]  /*ca70*/  FSETP.LT.AND P1, PT, R17, UR6, P1 ;  /* 0x0000000611007c0b */ /* 0x000fe40008f21000 */
[----:B------:R-:W-:-:S02]  /*ca80*/  LOP3.LUT R8, R19, R8, R16, 0x96, !PT ;  /* 0x0000000813087212 */ /* 0x000fc400078e9610 */
[----:B------:R-:W-:Y:S02]  /*ca90*/  I2FP.F32.U32 R17, R10 ;  /* 0x0000000a00117245 */ /* 0x000fe40000201000 */
[----:B------:R-:W-:Y:S02]  /*caa0*/  SHF.R.U32.HI R10, RZ, 0x2, R9 ;  /* 0x00000002ff0a7819 */ /* 0x000fe40000011609 */
[----:B------:R-:W-:Y:S01]  /*cab0*/  @!P2 LOP3.LUT R18, R21, 0xfffdffff, RZ, 0xc0, !PT ;  /* 0xfffdffff1512a812 */ /* 0x000fe200078ec0ff */
[----:B------:R-:W-:Y:S01]  /*cac0*/  FFMA R17, R17, R0, 1.1641532182693481445e-10 ;  /* 0x2f00000011117423 */ /* 0x000fe20000000000 */
[----:B------:R-:W-:Y:S02]  /*cad0*/  @P2 LOP3.LUT R18, R21, 0x20000, RZ, 0xfc, !PT ;  /* 0x0002000015122812 */ /* 0x000fe400078efcff */
[----:B------:R-:W-:Y:S02]  /*cae0*/  LOP3.LUT R21, R8, R15, RZ, 0x3c, !PT ;  /* 0x0000000f08157212 */ /* 0x000fe400078e3cff */
[----:B------:R-:W-:-:S02]  /*caf0*/  LOP3.LUT R15, R10, R9, RZ, 0x3c, !PT ;  /* 0x000000090a0f7212 */ /* 0x000fc400078e3cff */
[C---:B------:R-:W-:Y:S01]  /*cb00*/  @!P0 LOP3.LUT R16, R18.reuse, 0xfffbffff, RZ, 0xc0, !PT ;  /* 0xfffbffff12108812 */ /* 0x040fe200078ec0ff */
[----:B------:R-:W-:Y:S01]  /*cb10*/  IMAD.SHL.U32 R8, R21, 0x10, RZ ;  /* 0x0000001015087824 */ /* 0x000fe200078e00ff */
[----:B------:R-:W-:Y:S01]  /*cb20*/  @P0 LOP3.LUT R16, R18, 0x40000, RZ, 0xfc, !PT ;  /* 0x0004000012100812 */ /* 0x000fe200078efcff */
[----:B------:R-:W-:Y:S01]  /*cb30*/  IMAD.SHL.U32 R18, R15, 0x2, RZ ;  /* 0x000000020f127824 */ /* 0x000fe200078e00ff */
[----:B------:R-:W-:Y:S02]  /*cb40*/  IADD3 R9, PT, PT, R12, 0xb0f8a, R9 ;  /* 0x000b0f8a0c097810 */ /* 0x000fe40007ffe009 */
[C---:B------:R-:W-:Y:S02]  /*cb50*/  @!P1 LOP3.LUT R10, R16.reuse, 0xfff7ffff, RZ, 0xc0, !PT ;  /* 0xfff7ffff100a9812 */ /* 0x040fe400078ec0ff */
[----:B------:R-:W-:Y:S02]  /*cb60*/  @P1 LOP3.LUT R10, R16, 0x80000, RZ, 0xfc, !PT ;  /* 0x00080000100a1812 */ /* 0x000fe400078efcff */
[----:B------:R-:W-:-:S02]  /*cb70*/  LOP3.LUT R8, R21, R8, R18, 0x96, !PT ;  /* 0x0000000815087212 */ /* 0x000fc400078e9612 */
[--C-:B------:R-:W-:Y:S02]  /*cb80*/  SHF.R.U32.HI R16, RZ, 0x2, R3.reuse ;  /* 0x00000002ff107819 */ /* 0x100fe40000011603 */
[----:B------:R-:W-:Y:S02]  /*cb90*/  I2FP.F32.U32 R9, R9 ;  /* 0x0000000900097245 */ /* 0x000fe40000201000 */
[----:B------:R-:W-:Y:S02]  /*cba0*/  FSETP.GT.AND P0, PT, R17, UR7, PT ;  /* 0x0000000711007c0b */ /* 0x000fe4000bf04000 */
[----:B------:R-:W-:Y:S01]  /*cbb0*/  IADD3 R12, PT, PT, R12, 0x10974f, R3 ;  /* 0x0010974f0c0c7810 */ /* 0x000fe20007ffe003 */
[----:B------:R-:W-:Y:S01]  /*cbc0*/  FFMA R9, R9, R0, 1.1641532182693481445e-10 ;  /* 0x2f00000009097423 */ /* 0x000fe20000000000 */
[----:B------:R-:W-:Y:S02]  /*cbd0*/  LOP3.LUT R16, R16, R3, RZ, 0x3c, !PT ;  /* 0x0000000310107212 */ /* 0x000fe400078e3cff */
[----:B------:R-:W-:Y:S01]  /*cbe0*/  LOP3.LUT R15, R8, R15, RZ, 0x3c, !PT ;  /* 0x0000000f080f7212 */ /* 0x000fe200078e3cff */
[----:B------:R-:W-:Y:S01]  /*cbf0*/  VIADD R8, R14, 0x84ba78 ;  /* 0x0084ba780e087836 */ /* 0x000fe20000000000 */
[----:B------:R-:W-:Y:S01]  /*cc00*/  FSETP.GEU.OR P0, PT, R17, UR6, !P0 ;  /* 0x0000000611007c0b */ /* 0x000fe2000c70e400 */
[----:B------:R-:W-:Y:S01]  /*cc10*/  IMAD.SHL.U32 R17, R16, 0x2, RZ ;  /* 0x0000000210117824 */ /* 0x000fe200078e00ff */
[----:B------:R-:W-:Y:S01]  /*cc20*/  I2FP.F32.U32 R3, R12 ;  /* 0x0000000c00037245 */ /* 0x000fe20000201000 */
[----:B------:R-:W-:Y:S01]  /*cc30*/  IMAD.SHL.U32 R12, R15, 0x10, RZ ;  /* 0x000000100f0c7824 */ /* 0x000fe200078e00ff */
[----:B------:R-:W-:-:S02]  /*cc40*/  FSETP.GT.AND P1, PT, R9, UR7, PT ;  /* 0x0000000709007c0b */ /* 0x000fc4000bf24000 */
[----:B------:R-:W-:Y:S02]  /*cc50*/  SHF.R.U32.HI R18, RZ, 0x2, R13 ;  /* 0x00000002ff127819 */ /* 0x000fe4000001160d */
[----:B------:R-:W-:Y:S02]  /*cc60*/  LOP3.LUT R17, R15, R12, R17, 0x96, !PT ;  /* 0x0000000c0f117212 */ /* 0x000fe400078e9611 */
[----:B------:R-:W-:Y:S01]  /*cc70*/  FSETP.LT.AND P1, PT, R9, UR6, P1 ;  /* 0x0000000609007c0b */ /* 0x000fe20008f21000 */
[----:B------:R-:W-:Y:S01]  /*cc80*/  FFMA R9, R3, R0, 1.1641532182693481445e-10 ;  /* 0x2f00000003097423 */ /* 0x000fe20000000000 */
[----:B------:R-:W-:Y:S01]  /*cc90*/  LOP3.LUT R3, R18, R13, RZ, 0x3c, !PT ;  /* 0x0000000d12037212 */ /* 0x000fe200078e3cff */
[----:B------:R-:W-:Y:S01]  /*cca0*/  IMAD.IADD R13, R13, 0x1, R8 ;  /* 0x000000010d0d7824 */ /* 0x000fe200078e0208 */
[----:B------:R-:W-:Y:S02]  /*ccb0*/  LOP3.LUT R17, R17, R16, RZ, 0x3c, !PT ;  /* 0x0000001011117212 */ /* 0x000fe400078e3cff */
[----:B------:R-:W-:Y:S01]  /*ccc0*/  FSETP.GT.AND P2, PT, R9, UR7, PT ;  /* 0x0000000709007c0b */ /* 0x000fe2000bf44000 */
[----:B------:R-:W-:Y:S01]  /*ccd0*/  IMAD.SHL.U32 R16, R3, 0x2, RZ ;  /* 0x0000000203107824 */ /* 0x000fe200078e00ff */
[----:B------:R-:W-:Y:S01]  /*cce0*/  I2FP.F32.U32 R13, R13 ;  /* 0x0000000d000d7245 */ /* 0x000fe20000201000 */
[----:B------:R-:W-:Y:S01]  /*ccf0*/  IMAD.SHL.U32 R12, R17, 0x10, RZ ;  /* 0x00000010110c7824 */ /* 0x000fe200078e00ff */
[----:B------:R-:W-:-:S02]  /*cd00*/  SHF.R.U32.HI R20, RZ, 0x2, R19 ;  /* 0x00000002ff147819 */ /* 0x000fc40000011613 */
[C---:B------:R-:W-:Y:S02]  /*cd10*/  @!P0 LOP3.LUT R18, R10.reuse, 0x100000, RZ, 0xfc, !PT ;  /* 0x001000000a128812 */ /* 0x040fe400078efcff */
[----:B------:R-:W-:Y:S02]  /*cd20*/  LOP3.LUT R12, R17, R12, R16, 0x96, !PT ;  /* 0x0000000c110c7212 */ /* 0x000fe400078e9610 */
[----:B------:R-:W-:Y:S01]  /*cd30*/  @P0 LOP3.LUT R18, R10, 0xffefffff, RZ, 0xc0, !PT ;  /* 0xffefffff0a120812 */ /* 0x000fe200078ec0ff */
[----:B------:R-:W-:Y:S01]  /*cd40*/  FFMA R10, R13, R0, 1.1641532182693481445e-10 ;  /* 0x2f0000000d0a7423 */ /* 0x000fe20000000000 */
[----:B------:R-:W-:Y:S02]  /*cd50*/  FSETP.LT.AND P2, PT, R9, UR6, P2 ;  /* 0x0000000609007c0b */ /* 0x000fe40009741000 */
[----:B------:R-:W-:Y:S02]  /*cd60*/  LOP3.LUT R9, R20, R19, RZ, 0x3c, !PT ;  /* 0x0000001314097212 */ /* 0x000fe400078e3cff */
[----:B------:R-:W-:-:S02]  /*cd70*/  LOP3.LUT R13, R12, R3, RZ, 0x3c, !PT ;  /* 0x000000030c0d7212 */ /* 0x000fc400078e3cff */
[C---:B------:R-:W-:Y:S01]  /*cd80*/  @!P1 LOP3.LUT R16, R18.reuse, 0xffdfffff, RZ, 0xc0, !PT ;  /* 0xffdfffff12109812 */ /* 0x040fe200078ec0ff */
[----:B------:R-:W-:Y:S01]  /*cd90*/  IMAD.SHL.U32 R3, R9, 0x2, RZ ;  /* 0x0000000209037824 */ /* 0x000fe200078e00ff */
[----:B------:R-:W-:Y:S01]  /*cda0*/  @P1 LOP3.LUT R16, R18, 0x200000, RZ, 0xfc, !PT ;  /* 0x0020000012101812 */ /* 0x000fe200078efcff */
[C---:B------:R-:W-:Y:S01]  /*cdb0*/  IMAD.SHL.U32 R12, R13.reuse, 0x10, RZ ;  /* 0x000000100d0c7824 */ /* 0x040fe200078e00ff */
[----:B------:R-:W-:Y:S02]  /*cdc0*/  SHF.R.U32.HI R18, RZ, 0x2, R21 ;  /* 0x00000002ff127819 */ /* 0x000fe40000011615 */
[----:B------:R-:W-:Y:S02]  /*cdd0*/  IADD3 R19, PT, PT, R8, 0x587c5, R19 ;  /* 0x000587c508137810 */ /* 0x000fe40007ffe013 */
[----:B------:R-:W-:Y:S02]  /*cde0*/  LOP3.LUT R12, R13, R12, R3, 0x96, !PT ;  /* 0x0000000c0d0c7212 */ /* 0x000fe400078e9603 */
[----:B------:R-:W-:-:S02]  /*cdf0*/  FSETP.GT.AND P0, PT, R10, UR7, PT ;  /* 0x000000070a007c0b */ /* 0x000fc4000bf04000 */
[----:B------:R-:W-:Y:S02]  /*ce00*/  LOP3.LUT R3, R18, R21, RZ, 0x3c, !PT ;  /* 0x0000001512037212 */ /* 0x000fe400078e3cff */
        /* <DEDUP_REMOVED lines=10> */
[----:B------:R-:W-:Y:S02]  /*ceb0*/  IADD3 R21, PT, PT, R8, 0xb0f8a, R21 ;  /* 0x000b0f8a08157810 */ /* 0x000fe40007ffe015 */
[----:B------:R-:W-:Y:S02]  /*cec0*/  FSETP.GT.AND P1, PT, R19, UR7, PT ;  /* 0x0000000713007c0b */ /* 0x000fe4000bf24000 */
[----:B------:R-:W-:Y:S02]  /*ced0*/  LOP3.LUT R16, R16, R15, RZ, 0x3c, !PT ;  /* 0x0000000f10107212 */ /* 0x000fe400078e3cff */
[----:B------:R-:W-:-:S02]  /*cee0*/  LOP3.LUT R3, R10, R3, RZ, 0x3c, !PT ;  /* 0x000000030a037212 */ /* 0x000fc400078e3cff */
[----:B------:R-:W-:Y:S02]  /*cef0*/  I2FP.F32.U32 R21, R21 ;  /* 0x0000001500157245 */ /* 0x000fe40000201000 */
[----:B------:R-:W-:Y:S01]  /*cf00*/  FSETP.GEU.OR P1, PT, R19, UR6, !P1 ;  /* 0x0000000613007c0b */ /* 0x000fe2000cf2e400 */
[----:B------:R-:W-:Y:S01]  /*cf10*/  IMAD.SHL.U32 R19, R16, 0x2, RZ ;  /* 0x0000000210137824 */ /* 0x000fe200078e00ff */
[----:B------:R-:W-:Y:S01]  /*cf20*/  SHF.R.U32.HI R10, RZ, 0x2, R17 ;  /* 0x00000002ff0a7819 */ /* 0x000fe20000011611 */
[----:B------:R-:W-:Y:S02]  /*cf30*/  IMAD.SHL.U32 R12, R3, 0x10, RZ ;  /* 0x00000010030c7824 */ /* 0x000fe400078e00ff */
[----:B------:R-:W-:Y:S01]  /*cf40*/  FFMA R21, R21, R0, 1.1641532182693481445e-10 ;  /* 0x2f00000015157423 */ /* 0x000fe20000000000 */
[----:B------:R-:W-:Y:S02]  /*cf50*/  @!P0 LOP3.LUT R22, R18, 0xff7fffff, RZ, 0xc0, !PT ;  /* 0xff7fffff12168812 */ /* 0x000fe400078ec0ff */
[----:B------:R-:W-:-:S02]  /*cf60*/  LOP3.LUT R20, R10, R17, RZ, 0x3c, !PT ;  /* 0x000000110a147212 */ /* 0x000fc400078e3cff */
[----:B------:R-:W-:Y:S02]  /*cf70*/  LOP3.LUT R19, R3, R12, R19, 0x96, !PT ;  /* 0x0000000c03137212 */ /* 0x000fe400078e9613 */
[----:B------:R-:W-:Y:S01]  /*cf80*/  FSETP.GT.AND P2, PT, R21, UR7, PT ;  /* 0x0000000715007c0b */ /* 0x000fe2000bf44000 */
[----:B------:R-:W-:Y:S01]  /*cf90*/  IMAD.SHL.U32 R12, R20, 0x2, RZ ;  /* 0x00000002140c7824 */ /* 0x000fe200078e00ff */
[----:B------:R-:W-:Y:S02]  /*cfa0*/  LOP3.LUT R10, R19, R16, RZ, 0x3c, !PT ;  /* 0x00000010130a7212 */ /* 0x000fe400078e3cff */
[----:B------:R-:W-:Y:S02]  /*cfb0*/  FSETP.LT.AND P2, PT, R21, UR6, P2 ;  /* 0x0000000615007c0b */ /* 0x000fe40009741000 */
[----:B------:R-:W-:Y:S01]  /*cfc0*/  @P0 LOP3.LUT R22, R18, 0x800000, RZ, 0xfc, !PT ;  /* 0x0080000012160812 */ /* 0x000fe200078efcff */
[----:B------:R-:W-:Y:S01]  /*cfd0*/  IMAD.SHL.U32 R21, R10, 0x10, RZ ;  /* 0x000000100a157824 */ /* 0x000fe200078e00ff */
[----:B------:R-:W-:-:S02]  /*cfe0*/  SHF.R.U32.HI R18, RZ, 0x2, R13 ;  /* 0x00000002ff127819 */ /* 0x000fc4000001160d */
[----:B------:R-:W-:Y:S02]  /*cff0*/  @!P1 LOP3.LUT R23, R22, 0x1000000, RZ, 0xfc, !PT ;  /* 0x0100000016179812 */ /* 0x000fe400078efcff */
[----:B------:R-:W-:Y:S02]  /*d000*/  LOP3.LUT R21, R10, R21, R12, 0x96, !PT ;  /* 0x000000150a157212 */ /* 0x000fe400078e960c */
[----:B------:R-:W-:Y:S01]  /*d010*/  IADD3 R8, PT, PT, R8, 0x10974f, R15 ;  /* 0x0010974f08087810 */ /* 0x000fe20007ffe00f */
[----:B------:R-:W-:Y:S01]  /*d020*/  VIADD R15, R14, 0xb0f8a0 ;  /* 0x00b0f8a00e0f7836 */ /* 0x000fe20000000000 */
[----:B------:R-:W-:Y:S02]  /*d030*/  @P1 LOP3.LUT R23, R22, 0xfeffffff, RZ, 0xc0, !PT ;  /* 0xfeffffff16171812 */ /* 0x000fe400078ec0ff */
[----:B------:R-:W-:Y:S02]  /*d040*/  LOP3.LUT R20, R21, R20, RZ, 0x3c, !PT ;  /* 0x0000001415147212 */ /* 0x000fe400078e3cff */
[----:B------:R-:W-:-:S02]  /*d050*/  LOP3.LUT R18, R18, R13, RZ, 0x3c, !PT ;  /* 0x0000000d12127212 */ /* 0x000fc400078e3cff */
[----:B------:R-:W-:Y:S01]  /*d060*/  I2FP.F32.U32 R21, R8 ;  /* 0x0000000800157245 */ /* 0x000fe20000201000 */
[----:B------:R-:W-:Y:S01]  /*d070*/  VIADD R8, R14, 0x9ad98c ;  /* 0x009ad98c0e087836 */ /* 0x000fe20000000000 */
[C---:B------:R-:W-:Y:S01]  /*d080*/  @!P2 LOP3.LUT R19, R23.reuse, 0xfdffffff, RZ, 0xc0, !PT ;  /* 0xfdffffff1713a812 */ /* 0x040fe200078ec0ff */
[----:B------:R-:W-:Y:S01]  /*d090*/  IMAD.SHL.U32 R22, R18, 0x2, RZ ;  /* 0x0000000212167824 */ /* 0x000fe200078e00ff */
[----:B------:R-:W-:Y:S01]  /*d0a0*/  @P2 LOP3.LUT R19, R23, 0x2000000, RZ, 0xfc, !PT ;  /* 0x0200000017132812 */ /* 0x000fe200078efcff */
[----:B------:R-:W-:Y:S01]  /*d0b0*/  IMAD.SHL.U32 R23, R20, 0x10, RZ ;  /* 0x0000001014177824 */ /* 0x000fe200078e00ff */
[----:B------:R-:W-:Y:S01]  /*d0c0*/  IADD3 R16, PT, PT, R15, 0x587c5, R20 ;  /* 0x000587c50f107810 */ /* 0x000fe20007ffe014 */
[----:B------:R-:W-:Y:S01]  /*d0d0*/  FFMA R12, R21, R0, 1.1641532182693481445e-10 ;  /* 0x2f000000150c7423 */ /* 0x000fe20000000000 */
[----:B------:R-:W-:Y:S01]  /*d0e0*/  IMAD.IADD R17, R17, 0x1, R8 ;  /* 0x0000000111117824 */ /* 0x000fe200078e0208 */
[----:B------:R-:W-:Y:S02]  /*d0f0*/  SHF.R.U32.HI R25, RZ, 0x2, R10 ;  /* 0x00000002ff197819 */ /* 0x000fe4000001160a */
[----:B------:R-:W-:-:S02]  /*d100*/  I2FP.F32.U32 R21, R16 ;  /* 0x0000001000157245 */ /* 0x000fc40000201000 */
[----:B------:R-:W-:Y:S02]  /*d110*/  LOP3.LUT R23, R20, R23, R22, 0x96, !PT ;  /* 0x0000001714177212 */ /* 0x000fe400078e9616 */
[----:B------:R-:W-:Y:S01]  /*d120*/  SHF.R.U32.HI R16, RZ, 0x2, R9 ;  /* 0x00000002ff107819 */ /* 0x000fe20000011609 */
[----:B------:R-:W-:Y:S01]  /*d130*/  FFMA R21, R21, R0, 1.1641532182693481445e-10 ;  /* 0x2f00000015157423 */ /* 0x000fe20000000000 */
[----:B------:R-:W-:Y:S02]  /*d140*/  FSETP.GT.AND P0, PT, R12, UR7, PT ;  /* 0x000000070c007c0b */ /* 0x000fe4000bf04000 */
[----:B------:R-:W-:Y:S02]  /*d150*/  LOP3.LUT R18, R23, R18, RZ, 0x3c, !PT ;  /* 0x0000001217127212 */ /* 0x000fe400078e3cff */
[----:B------:R-:W-:Y:S02]  /*d160*/  LOP3.LUT R16, R16, R9, RZ, 0x3c, !PT ;  /* 0x0000000910107212 */ /* 0x000fe400078e3cff */
[----:B------:R-:W-:-:S02]  /*d170*/  I2FP.F32.U32 R17, R17 ;  /* 0x0000001100117245 */ /* 0x000fc40000201000 */
[----:B------:R-:W-:Y:S01]  /*d180*/  FSETP.LT.AND P0, PT, R12, UR6, P0 ;  /* 0x000000060c007c0b */ /* 0x000fe20008701000 */
[----:B------:R-:W-:Y:S01]  /*d190*/  IMAD.SHL.U32 R22, R16, 0x2, RZ ;  /* 0x0000000210167824 */ /* 0x000fe200078e00ff */
[----:B------:R-:W-:Y:S01]  /*d1a0*/  FSETP.GEU.AND P2, PT, R21, UR7, PT ;  /* 0x0000000715007c0b */ /* 0x000fe2000bf4e000 */
[C---:B------:R-:W-:Y:S01]  /*d1b0*/  IMAD.SHL.U32 R21, R18.reuse, 0x10, RZ ;  /* 0x0000001012157824 */ /* 0x040fe200078e00ff */
[--C-:B------:R-:W-:Y:S01]  /*d1c0*/  IADD3 R12, PT, PT, R15, 0xb0f8a, R18.reuse ;  /* 0x000b0f8a0f0c7810 */ /* 0x100fe20007ffe012 */
[----:B------:R-:W-:Y:S01]  /*d1d0*/  FFMA R23, R17, R0, 1.1641532182693481445e-10 ;  /* 0x2f00000011177423 */ /* 0x000fe20000000000 */
[----:B------:R-:W-:Y:S02]  /*d1e0*/  SHF.R.U32.HI R27, RZ, 0x2, R18 ;  /* 0x00000002ff1b7819 */ /* 0x000fe40000011612 */
[----:B------:R-:W-:Y:S02]  /*d1f0*/  I2FP.F32.U32 R17, R12 ;  /* 0x0000000c00117245 */ /* 0x000fe40000201000 */
[----:B------:R-:W-:-:S02]  /*d200*/  LOP3.LUT R21, R18, R21, R22, 0x96, !PT ;  /* 0x0000001512157212 */ /* 0x000fc400078e9616 */
[----:B------:R-:W-:Y:S01]  /*d210*/  SHF.R.U32.HI R22, RZ, 0x2, R3 ;  /* 0x00000002ff167819 */ /* 0x000fe20000011603 */
[----:B------:R-:W-:Y:S01]  /*d220*/  FFMA R12, R17, R0, 1.1641532182693481445e-10 ;  /* 0x2f000000110c7423 */ /* 0x000fe20000000000 */
[----:B------:R-:W-:Y:S02]  /*d230*/  FSETP.GT.AND P1, PT, R23, UR7, PT ;  /* 0x0000000717007c0b */ /* 0x000fe4000bf24000 */
[----:B------:R-:W-:Y:S02]  /*d240*/  LOP3.LUT R17, R22, R3, RZ, 0x3c, !PT ;  /* 0x0000000316117212 */ /* 0x000fe400078e3cff */
[----:B------:R-:W-:Y:S02]  /*d250*/  LOP3.LUT R16, R21, R16, RZ, 0x3c, !PT ;  /* 0x0000001015107212 */ /* 0x000fe400078e3cff */
[----:B------:R-:W-:Y:S01]  /*d260*/  FSETP.LT.AND P1, PT, R23, UR6, P1 ;  /* 0x0000000617007c0b */ /* 0x000fe20008f21000 */
[----:B------:R-:W-:Y:S01]  /*d270*/  IMAD.SHL.U32 R22, R17, 0x2, RZ ;  /* 0x0000000211167824 */ /* 0x000fe200078e00ff */
[----:B------:R-:W-:Y:S01]  /*d280*/  FSETP.GEU.AND P3, PT, R12, UR7, PT ;  /* 0x000000070c007c0b */ /* 0x000fe2000bf6e000 */
[----:B------:R-:W-:Y:S01]  /*d290*/  IMAD.SHL.U32 R21, R16, 0x10, RZ ;  /* 0x0000001010157824 */ /* 0x000fe200078e00ff */
[----:B------:R-:W-:-:S02]  /*d2a0*/  @!P0 LOP3.LUT R24, R19, 0xfbffffff, RZ, 0xc0, !PT ;  /* 0xfbffffff13188812 */ /* 0x000fc400078ec0ff */
[----:B------:R-:W-:Y:S02]  /*d2b0*/  @P0 LOP3.LUT R24, R19, 0x4000000, RZ, 0xfc, !PT ;  /* 0x0400000013180812 */ /* 0x000fe400078efcff */
[----:B------:R-:W-:Y:S02]  /*d2c0*/  IADD3 R19, PT, PT, R15, 0x10974f, R16 ;  /* 0x0010974f0f137810 */ /* 0x000fe40007ffe010 */
[----:B------:R-:W-:Y:S02]  /*d2d0*/  LOP3.LUT R22, R16, R21, R22, 0x96, !PT ;  /* 0x0000001510167212 */ /* 0x000fe400078e9616 */
[C---:B------:R-:W-:Y:S02]  /*d2e0*/  @!P2 LOP3.LUT R12, R1.reuse, 0x1, RZ, 0xfc, !PT ;  /* 0x00000001010ca812 */ /* 0x040fe400078efcff */
[----:B------:R-:W-:Y:S02]  /*d2f0*/  I2FP.F32.U32 R21, R19 ;  /* 0x0000001300157245 */ /* 0x000fe40000201000 */
[----:B------:R-:W-:-:S02]  /*d300*/  @P2 LOP3.LUT R12, R1, 0xfffffffe, RZ, 0xc0, !PT ;  /* 0xfffffffe010c2812 */ /* 0x000fc400078ec0ff */
[----:B------:R-:W-:Y:S01]  /*d310*/  LOP3.LUT R17, R22, R17, RZ, 0x3c, !PT ;  /* 0x0000001116117212 */ /* 0x000fe200078e3cff */
[----:B------:R-:W-:Y:S01]  /*d320*/  FFMA R21, R21, R0, 1.1641532182693481445e-10 ;  /* 0x2f00000015157423 */ /* 0x000fe20000000000 */
[----:B------:R-:W-:Y:S02]  /*d330*/  LOP3.LUT R19, R25, R10, RZ, 0x3c, !PT ;  /* 0x0000000a19137212 */ /* 0x000fe400078e3cff */
[----:B------:R-:W-:Y:S02]  /*d340*/  @!P1 LOP3.LUT R22, R24, 0xf7ffffff, RZ, 0xc0, !PT ;  /* 0xf7ffffff18169812 */ /* 0x000fe400078ec0ff */
[----:B------:R-:W-:Y:S01]  /*d350*/  @P3 LOP3.LUT R23, R12, 0xfffffffd, RZ, 0xc0, !PT ;  /* 0xfffffffd0c173812 */ /* 0x000fe200078ec0ff */
[----:B------:R-:W-:Y:S01]  /*d360*/  IMAD.SHL.U32 R25, R19, 0x2, RZ ;  /* 0x0000000213197824 */ /* 0x000fe200078e00ff */
[----:B------:R-:W-:Y:S01]  /*d370*/  @P1 LOP3.LUT R22, R24, 0x8000000, RZ, 0xfc, !PT ;  /* 0x0800000018161812 */ /* 0x000fe200078efcff */
[----:B------:R-:W-:Y:S01]  /*d380*/  IMAD.SHL.U32 R24, R17, 0x10, RZ ;  /* 0x0000001011187824 */ /* 0x000fe200078e00ff */
[----:B------:R-:W-:Y:S01]  /*d390*/  @!P3 LOP3.LUT R23, R12, 0x2, RZ, 0xfc, !PT ;  /* 0x000000020c17b812 */ /* 0x000fe200078efcff */
[----:B------:R-:W-:Y:S01]  /*d3a0*/  VIADD R12, R14, 0xc717b4 ;  /* 0x00c717b40e0c7836 */ /* 0x000fe20000000000 */
[----:B------:R-:W-:-:S02]  /*d3b0*/  FSETP.GEU.AND P1, PT, R21, UR7, PT ;  /* 0x0000000715007c0b */ /* 0x000fc4000bf2e000 */
[C---:B------:R-:W-:Y:S01]  /*d3c0*/  LOP3.LUT R24, R17.reuse, R24, R25, 0x96, !PT ;  /* 0x0000001811187212 */ /* 0x040fe200078e9619 */
[----:B------:R-:W-:Y:S01]  /*d3d0*/  IMAD.IADD R21, R17, 0x1, R12 ;  /* 0x0000000111157824 */ /* 0x000fe200078e020c */
[----:B------:R-:W-:Y:S02]  /*d3e0*/  SHF.R.U32.HI R25, RZ, 0x2, R20 ;  /* 0x00000002ff197819 */ /* 0x000fe40000011614 */
[----:B------:R-:W-:Y:S02]  /*d3f0*/  LOP3.LUT R19, R24, R19, RZ, 0x3c, !PT ;  /* 0x0000001318137212 */ /* 0x000fe400078e3cff */
[----:B------:R-:W-:Y:S02]  /*d400*/  LOP3.LUT R20, R25, R20, RZ, 0x3c, !PT ;  /* 0x0000001419147212 */ /* 0x000fe400078e3cff */
[----:B------:R-:W-:Y:S01]  /*d410*/  I2FP.F32.U32 R21, R21 ;  /* 0x0000001500157245 */ /* 0x000fe20000201000 */
[----:B------:R-:W-:Y:S01]  /*d420*/  IMAD.SHL.U32 R24, R19, 0x10, RZ ;  /* 0x0000001013187824 */ /* 0x000fe200078e00ff */
[----:B------:R-:W-:Y:S01]  /*d430*/  IADD3 R25, PT, PT, R8, 0x587c5, R13 ;  /* 0x000587c508197810 */ /* 0x000fe20007ffe00d */
[----:B------:R-:W-:Y:S01]  /*d440*/  IMAD.SHL.U32 R13, R20, 0x2, RZ ;  /* 0x00000002140d7824 */ /* 0x000fe200078e00ff */
[----:B------:R-:W-:Y:S01]  /*d450*/  LOP3.LUT R18, R27, R18, RZ, 0x3c, !PT ;  /* 0x000000121b127212 */ /* 0x000fe200078e3cff */
[----:B------:R-:W-:Y:S01]  /*d460*/  FFMA R21, R21, R0, 1.1641532182693481445e-10 ;  /* 0x2f00000015157423 */ /* 0x000fe20000000000 */
[----:B------:R-:W-:-:S02]  /*d470*/  I2FP.F32.U32 R25, R25 ;  /* 0x0000001900197245 */ /* 0x000fc40000201000 */
[----:B------:R-:W-:Y:S02]  /*d480*/  LOP3.LUT R13, R19, R24, R13, 0x96, !PT ;  /* 0x00000018130d7212 */ /* 0x000fe400078e960d */
[----:B------:R-:W-:Y:S01]  /*d490*/  FSETP.GEU.AND P2, PT, R21, UR7, PT ;  /* 0x0000000715007c0b */ /* 0x000fe2000bf4e000 */
[----:B------:R-:W-:Y:S01]  /*d4a0*/  FFMA R21, R25, R0, 1.1641532182693481445e-10 ;  /* 0x2f00000019157423 */ /* 0x000fe20000000000 */
[----:B------:R-:W-:Y:S02]  /*d4b0*/  IADD3 R24, PT, PT, R12, 0x587c5, R19 ;  /* 0x000587c50c187810 */ /* 0x000fe40007ffe013 */
[----:B------:R-:W-:Y:S02]  /*d4c0*/  LOP3.LUT R13, R13, R20, RZ, 0x3c, !PT ;  /* 0x000000140d0d7212 */ /* 0x000fe400078e3cff */
[----:B------:R-:W-:Y:S02]  /*d4d0*/  I2FP.F32.U32 R25, R24 ;  /* 0x0000001800197245 */ /* 0x000fe40000201000 */
[----:B------:R-:W-:Y:S01]  /*d4e0*/  FSETP.GT.AND P0, PT, R21, UR7, PT ;  /* 0x0000000715007c0b */ /* 0x000fe2000bf04000 */
[----:B------:R-:W-:Y:S01]  /*d4f0*/  IMAD.SHL.U32 R26, R13, 0x10, RZ ;  /* 0x000000100d1a7824 */ /* 0x000fe200078e00ff */
[----:B------:R-:W-:Y:S01]  /*d500*/  @P1 LOP3.LUT R24, R23, 0xfffffffb, RZ, 0xc0, !PT ;  /* 0xfffffffb17181812 */ /* 0x000fe200078ec0ff */
[----:B------:R-:W-:Y:S01]  /*d510*/  FFMA R25, R25, R0, 1.1641532182693481445e-10 ;  /* 0x2f00000019197423 */ /* 0x000fe20000000000 */
[----:B------:R-:W-:Y:S01]  /*d520*/  FSETP.GEU.OR P0, PT, R21, UR6, !P0 ;  /* 0x0000000615007c0b */ /* 0x000fe2000c70e400 */
[----:B------:R-:W-:Y:S01]  /*d530*/  IMAD.SHL.U32 R21, R18, 0x2, RZ ;  /* 0x0000000212157824 */ /* 0x000fe200078e00ff */
[----:B------:R-:W-:-:S02]  /*d540*/  @!P1 LOP3.LUT R24, R23, 0x4, RZ, 0xfc, !PT ;  /* 0x0000000417189812 */ /* 0x000fc400078efcff */
[----:B------:R-:W-:Y:S02]  /*d550*/  FSETP.GEU.AND P1, PT, R25, UR7, PT ;  /* 0x0000000719007c0b */ /* 0x000fe4000bf2e000 */
[----:B------:R-:W-:Y:S02]  /*d560*/  IADD3 R20, PT, PT, R12, 0xb0f8a, R13 ;  /* 0x000b0f8a0c147810 */ /* 0x000fe40007ffe00d */
[----:B------:R-:W-:Y:S02]  /*d570*/  LOP3.LUT R21, R13, R26, R21, 0x96, !PT ;  /* 0x0000001a0d157212 */ /* 0x000fe400078e9615 */
[----:B------:R-:W-:Y:S02]  /*d580*/  SHF.R.U32.HI R25, RZ, 0x2, R16 ;  /* 0x00000002ff197819 */ /* 0x000fe40000011610 */
[----:B------:R-:W-:Y:S02]  /*d590*/  I2FP.F32.U32 R23, R20 ;  /* 0x0000001400177245 */ /* 0x000fe40000201000 */
[----:B------:R-:W-:-:S02]  /*d5a0*/  LOP3.LUT R16, R25, R16, RZ, 0x3c, !PT ;  /* 0x0000001019107212 */ /* 0x000fc400078e3cff */
[----:B------:R-:W-:Y:S01]  /*d5b0*/  LOP3.LUT R21, R21, R18, RZ, 0x3c, !PT ;  /* 0x0000001215157212 */ /* 0x000fe200078e3cff */
[----:B------:R-:W-:Y:S01]  /*d5c0*/  FFMA R23, R23, R0, 1.1641532182693481445e-10 ;  /* 0x2f00000017177423 */ /* 0x000fe20000000000 */
        /* <DEDUP_REMOVED lines=9> */
[----:B------:R-:W-:Y:S02]  /*d660*/  @!P1 LOP3.LUT R24, R20, 0x10, RZ, 0xfc, !PT ;  /* 0x0000001014189812 */ /* 0x000fe400078efcff */
[----:B------:R-:W-:Y:S01]  /*d670*/  SHF.R.U32.HI R18, RZ, 0x2, R19 ;  /* 0x00000002ff127819 */ /* 0x000fe20000011613 */
[----:B------:R-:W-:Y:S01]  /*d680*/  IMAD.SHL.U32 R23, R16, 0x10, RZ ;  /* 0x0000001010177824 */ /* 0x000fe200078e00ff */
[----:B------:R-:W-:Y:S01]  /*d690*/  @P1 LOP3.LUT R24, R20, 0xffffffef, RZ, 0xc0, !PT ;  /* 0xffffffef14181812 */ /* 0x000fe200078ec0ff */
[----:B------:R-:W-:Y:S01]  /*d6a0*/  IMAD.SHL.U32 R20, R17, 0x2, RZ ;  /* 0x0000000211147824 */ /* 0x000fe200078e00ff */
[----:B------:R-:W-:-:S02]  /*d6b0*/  LOP3.LUT R19, R18, R19, RZ, 0x3c, !PT ;  /* 0x0000001312137212 */ /* 0x000fc400078e3cff */
[----:B------:R-:W-:Y:S02]  /*d6c0*/  IADD3 R18, PT, PT, R12, 0x10974f, R21 ;  /* 0x0010974f0c127810 */ /* 0x000fe40007ffe015 */
[----:B------:R-:W-:Y:S02]  /*d6d0*/  LOP3.LUT R20, R16, R23, R20, 0x96, !PT ;  /* 0x0000001710147212 */ /* 0x000fe400078e9614 */
[----:B------:R-:W-:Y:S02]  /*d6e0*/  I2FP.F32.U32 R23, R18 ;  /* 0x0000001200177245 */ /* 0x000fe40000201000 */
[----:B------:R-:W-:Y:S02]  /*d6f0*/  SHF.R.U32.HI R26, RZ, 0x2, R13 ;  /* 0x00000002ff1a7819 */ /* 0x000fe4000001160d */
[----:B------:R-:W-:Y:S01]  /*d700*/  LOP3.LUT R18, R20, R17, RZ, 0x3c, !PT ;  /* 0x0000001114127212 */ /* 0x000fe200078e3cff */
[----:B------:R-:W-:Y:S01]  /*d710*/  IMAD.SHL.U32 R20, R19, 0x2, RZ ;  /* 0x0000000213147824 */ /* 0x000fe200078e00ff */
[----:B------:R-:W-:Y:S01]  /*d720*/  LOP3.LUT R12, R26, R13, RZ, 0x3c, !PT ;  /* 0x0000000d1a0c7212 */ /* 0x000fe200078e3cff */
[----:B------:R-:W-:-:S02]  /*d730*/  VIADD R13, R14, 0xdd36c8 ;  /* 0x00dd36c80e0d7836 */ /* 0x000fc40000000000 */
[----:B------:R-:W-:Y:S01]  /*d740*/  FFMA R23, R23, R0, 1.1641532182693481445e-10 ;  /* 0x2f00000017177423 */ /* 0x000fe20000000000 */
[----:B------:R-:W-:Y:S01]  /*d750*/  IMAD.SHL.U32 R27, R18, 0x10, RZ ;  /* 0x00000010121b7824 */ /* 0x000fe200078e00ff */
[----:B------:R-:W-:Y:S01]  /*d760*/  @P2 LOP3.LUT R25, R24, 0xffffffdf, RZ, 0xc0, !PT ;  /* 0xffffffdf18192812 */ /* 0x000fe200078ec0ff */
[----:B------:R-:W-:Y:S01]  /*d770*/  IMAD.IADD R17, R16, 0x1, R13 ;  /* 0x0000000110117824 */ /* 0x000fe200078e020d */
[----:B------:R-:W-:Y:S01]  /*d780*/  @!P2 LOP3.LUT R25, R24, 0x20, RZ, 0xfc, !PT ;  /* 0x000000201819a812 */ /* 0x000fe200078efcff */
[----:B------:R-:W-:Y:S01]  /*d790*/  IMAD.SHL.U32 R24, R12, 0x2, RZ ;  /* 0x000000020c187824 */ /* 0x000fe200078e00ff */
[----:B------:R-:W-:Y:S02]  /*d7a0*/  LOP3.LUT R20, R18, R27, R20, 0x96, !PT ;  /* 0x0000001b12147212 */ /* 0x000fe400078e9614 */
[----:B------:R-:W-:Y:S02]  /*d7b0*/  I2FP.F32.U32 R17, R17 ;  /* 0x0000001100117245 */ /* 0x000fe40000201000 */
[----:B------:R-:W-:-:S02]  /*d7c0*/  LOP3.LUT R20, R20, R19, RZ, 0x3c, !PT ;  /* 0x0000001314147212 */ /* 0x000fc400078e3cff */
[----:B------:R-:W-:Y:S01]  /*d7d0*/  FSETP.GEU.AND P1, PT, R23, UR7, PT ;  /* 0x0000000717007c0b */ /* 0x000fe2000bf2e000 */
[----:B------:R-:W-:Y:S01]  /*d7e0*/  FFMA R17, R17, R0, 1.1641532182693481445e-10 ;  /* 0x2f00000011117423 */ /* 0x000fe20000000000 */
[----:B------:R-:W-:Y:S01]  /*d7f0*/  IADD3 R23, PT, PT, R13, 0x587c5, R18 ;  /* 0x000587c50d177810 */ /* 0x000fe20007ffe012 */
[----:B------:R-:W-:-:S03]  /*d800*/  IMAD.SHL.U32 R19, R20, 0x10, RZ ;  /* 0x0000001014137824 */ /* 0x000fc600078e00ff */
[----:B------:R-:W-:Y:S02]  /*d810*/  FSETP.GEU.AND P2, PT, R17, UR7, PT ;  /* 0x0000000711007c0b */ /* 0x000fe4000bf4e000 */
[----:B------:R-:W-:Y:S02]  /*d820*/  LOP3.LUT R19, R20, R19, R24, 0x96, !PT ;  /* 0x0000001314137212 */ /* 0x000fe400078e9618 */
[----:B------:R-:W-:Y:S02]  /*d830*/  IADD3 R17, PT, PT, R13, 0xb0f8a, R20 ;  /* 0x000b0f8a0d117810 */ /* 0x000fe40007ffe014 */
[----:B------:R-:W-:Y:S02]  /*d840*/  SHF.R.U32.HI R24, RZ, 0x2, R21 ;  /* 0x00000002ff187819 */ /* 0x000fe40000011615 */
[----:B------:R-:W-:Y:S02]  /*d850*/  I2FP.F32.U32 R23, R23 ;  /* 0x0000001700177245 */ /* 0x000fe40000201000 */
[----:B------:R-:W-:-:S02]  /*d860*/  I2FP.F32.U32 R17, R17 ;  /* 0x0000001100117245 */ /* 0x000fc40000201000 */
[----:B------:R-:W-:Y:S01]  /*d870*/  LOP3.LUT R21, R24, R21, RZ, 0x3c, !PT ;  /* 0x0000001518157212 */ /* 0x000fe200078e3cff */
[----:B------:R-:W-:Y:S01]  /*d880*/  FFMA R23, R23, R0, 1.1641532182693481445e-10 ;  /* 0x2f00000017177423 */ /* 0x000fe20000000000 */
[----:B------:R-:W-:Y:S01]  /*d890*/  LOP3.LUT R24, R19, R12, RZ, 0x3c, !PT ;  /* 0x0000000c13187212 */ /* 0x000fe200078e3cff */
[----:B------:R-:W-:Y:S02]  /*d8a0*/  FFMA R17, R17, R0, 1.1641532182693481445e-10 ;  /* 0x2f00000011117423 */ /* 0x000fe40000000000 */
[----:B------:R-:W-:Y:S01]  /*d8b0*/  IMAD.SHL.U32 R12, R21, 0x2, RZ ;  /* 0x00000002150c7824 */ /* 0x000fe200078e00ff */
[----:B------:R-:W-:Y:S01]  /*d8c0*/  FSETP.GEU.AND P3, PT, R23, UR7, PT ;  /* 0x0000000717007c0b */ /* 0x000fe2000bf6e000 */
[----:B------:R-:W-:Y:S01]  /*d8d0*/  IMAD.SHL.U32 R19, R24, 0x10, RZ ;  /* 0x0000001018137824 */ /* 0x000fe200078e00ff */
[C---:B------:R-:W-:Y:S02]  /*d8e0*/  @P1 LOP3.LUT R23, R25.reuse, 0xffffffbf, RZ, 0xc0, !PT ;  /* 0xffffffbf19171812 */ /* 0x040fe400078ec0ff */
[----:B------:R-:W-:-:S02]  /*d8f0*/  @!P1 LOP3.LUT R23, R25, 0x40, RZ, 0xfc, !PT ;  /* 0x0000004019179812 */ /* 0x000fc400078efcff */
[----:B------:R-:W-:Y:S02]  /*d900*/  FSETP.GEU.AND P1, PT, R17, UR7, PT ;  /* 0x0000000711007c0b */ /* 0x000fe4000bf2e000 */
[----:B------:R-:W-:Y:S02]  /*d910*/  LOP3.LUT R12, R24, R19, R12, 0x96, !PT ;  /* 0x00000013180c7212 */ /* 0x000fe400078e960c */
[----:B------:R-:W-:Y:S02]  /*d920*/  SHF.R.U32.HI R17, RZ, 0x2, R16 ;  /* 0x00000002ff117819 */ /* 0x000fe40000011610 */
[----:B------:R-:W-:Y:S02]  /*d930*/  LOP3.LUT R12, R12, R21, RZ, 0x3c, !PT ;  /* 0x000000150c0c7212 */ /* 0x000fe400078e3cff */
[----:B------:R-:W-:Y:S02]  /*d940*/  LOP3.LUT R16, R17, R16, RZ, 0x3c, !PT ;  /* 0x0000001011107212 */ /* 0x000fe400078e3cff */
[C---:B------:R-:W-:Y:S01]  /*d950*/  @P2 LOP3.LUT R19, R23.reuse, 0xffffff7f, RZ, 0xc0, !PT ;  /* 0xffffff7f17132812 */ /* 0x040fe200078ec0ff */
[----:B------:R-:W-:Y:S01]  /*d960*/  IMAD.SHL.U32 R17, R12, 0x10, RZ ;  /* 0x000000100c117824 */ /* 0x000fe200078e00ff */
[----:B------:R-:W-:Y:S01]  /*d970*/  @!P2 LOP3.LUT R19, R23, 0x80, RZ, 0xfc, !PT ;  /* 0x000000801713a812 */ /* 0x000fe200078efcff */
[----:B------:R-:W-:Y:S01]  /*d980*/  IMAD.SHL.U32 R23, R16, 0x2, RZ ;  /* 0x0000000210177824 */ /* 0x000fe200078e00ff */
[----:B------:R-:W-:-:S02]  /*d990*/  SHF.R.U32.HI R25, RZ, 0x2, R18 ;  /* 0x00000002ff197819 */ /* 0x000fc40000011612 */
[----:B------:R-:W-:Y:S02]  /*d9a0*/  @!P3 LOP3.LUT R21, R19, 0x100, RZ, 0xfc, !PT ;  /* 0x000001001315b812 */ /* 0x000fe400078efcff */
[----:B------:R-:W-:Y:S02]  /*d9b0*/  LOP3.LUT R23, R12, R17, R23, 0x96, !PT ;  /* 0x000000110c177212 */ /* 0x000fe400078e9617 */
[----:B------:R-:W-:Y:S02]  /*d9c0*/  IADD3 R17, PT, PT, R13, 0x10974f, R24 ;  /* 0x0010974f0d117810 */ /* 0x000fe40007ffe018 */
[----:B------:R-:W-:Y:S02]  /*d9d0*/  LOP3.LUT R18, R25, R18, RZ, 0x3c, !PT ;  /* 0x0000001219127212 */ /* 0x000fe400078e3cff */
[----:B------:R-:W-:Y:S01]  /*d9e0*/  LOP3.LUT R13, R23, R16, RZ, 0x3c, !PT ;  /* 0x00000010170d7212 */ /* 0x000fe200078e3cff */
[----:B------:R-:W-:Y:S01]  /*d9f0*/  VIADD R16, R14, 0xf355dc ;  /* 0x00f355dc0e107836 */ /* 0x000fe20000000000 */
[----:B------:R-:W-:Y:S01]  /*da00*/  SHF.R.U32.HI R25, RZ, 0x2, R20 ;  /* 0x00000002ff197819 */ /* 0x000fe20000011614 */
[----:B------:R-:W-:Y:S01]  /*da10*/  IMAD.SHL.U32 R23, R18, 0x2, RZ ;  /* 0x0000000212177824 */ /* 0x000fe200078e00ff */
[----:B------:R-:W-:Y:S01]  /*da20*/  @P3 LOP3.LUT R21, R19, 0xfffffeff, RZ, 0xc0, !PT ;  /* 0xfffffeff13153812 */ /* 0x000fe200078ec0ff */
[----:B------:R-:W-:Y:S01]  /*da30*/  IMAD.SHL.U32 R26, R13, 0x10, RZ ;  /* 0x000000100d1a7824 */ /* 0x000fe200078e00ff */
[----:B------:R-:W-:-:S02]  /*da40*/  LOP3.LUT R20, R25, R20, RZ, 0x3c, !PT ;  /* 0x0000001419147212 */ /* 0x000fc400078e3cff */
[----:B------:R-:W-:Y:S02]  /*da50*/  SHF.R.U32.HI R25, RZ, 0x2, R24 ;  /* 0x00000002ff197819 */ /* 0x000fe40000011618 */
[----:B------:R-:W-:Y:S02]  /*da60*/  LOP3.LUT R23, R13, R26, R23, 0x96, !PT ;  /* 0x0000001a0d177212 */ /* 0x000fe400078e9617 */
[----:B------:R-:W-:Y:S02]  /*da70*/  LOP3.LUT R24, R25, R24, RZ, 0x3c, !PT ;  /* 0x0000001819187212 */ /* 0x000fe400078e3cff */
[----:B------:R-:W-:Y:S02]  /*da80*/  I2FP.F32.U32 R17, R17 ;  /* 0x0000001100117245 */ /* 0x000fe40000201000 */
[----:B------:R-:W-:Y:S02]  /*da90*/  IADD3 R25, PT, PT, R8, 0xb0f8a, R9 ;  /* 0x000b0f8a08197810 */ /* 0x000fe40007ffe009 */
[----:B------:R-:W-:Y:S01]  /*daa0*/  LOP3.LUT R9, R23, R18, RZ, 0x3c, !PT ;  /* 0x0000001217097212 */ /* 0x000fe200078e3cff */
[----:B------:R-:W-:Y:S01]  /*dab0*/  FFMA R17, R17, R0, 1.1641532182693481445e-10 ;  /* 0x2f00000011117423 */ /* 0x000fe20000000000 */
[C---:B------:R-:W-:Y:S01]  /*dac0*/  @P1 LOP3.LUT R19, R21.reuse, 0xfffffdff, RZ, 0xc0, !PT ;  /* 0xfffffdff15131812 */ /* 0x040fe200078ec0ff */
[----:B------:R-:W-:Y:S01]  /*dad0*/  IMAD.SHL.U32 R23, R20, 0x2, RZ ;  /* 0x0000000214177824 */ /* 0x000fe200078e00ff */
[----:B------:R-:W-:Y:S01]  /*dae0*/  @!P1 LOP3.LUT R19, R21, 0x200, RZ, 0xfc, !PT ;  /* 0x0000020015139812 */ /* 0x000fe200078efcff */
[----:B------:R-:W-:Y:S01]  /*daf0*/  IMAD.IADD R21, R12, 0x1, R16 ;  /* 0x000000010c157824 */ /* 0x000fe200078e0210 */
[----:B------:R-:W-:Y:S01]  /*db00*/  I2FP.F32.U32 R25, R25 ;  /* 0x0000001900197245 */ /* 0x000fe20000201000 */
[----:B------:R-:W-:Y:S01]  /*db10*/  IMAD.SHL.U32 R26, R9, 0x10, RZ ;  /* 0x00000010091a7824 */ /* 0x000fe200078e00ff */
[----:B------:R-:W-:-:S02]  /*db20*/  FSETP.GEU.AND P2, PT, R17, UR7, PT ;  /* 0x0000000711007c0b */ /* 0x000fc4000bf4e000 */
[----:B------:R-:W-:Y:S01]  /*db30*/  I2FP.F32.U32 R21, R21 ;  /* 0x0000001500157245 */ /* 0x000fe20000201000 */
[----:B------:R-:W-:Y:S01]  /*db40*/  FFMA R18, R25, R0, 1.1641532182693481445e-10 ;  /* 0x2f00000019127423 */ /* 0x000fe20000000000 */
[----:B------:R-:W-:Y:S02]  /*db50*/  IADD3 R17, PT, PT, R16, 0x587c5, R13 ;  /* 0x000587c510117810 */ /* 0x000fe40007ffe00d */
[----:B------:R-:W-:Y:S01]  /*db60*/  LOP3.LUT R25, R9, R26, R23, 0x96, !PT ;  /* 0x0000001a09197212 */ /* 0x000fe200078e9617 */
[----:B------:R-:W-:Y:S01]  /*db70*/  FFMA R21, R21, R0, 1.1641532182693481445e-10 ;  /* 0x2f00000015157423 */ /* 0x000fe20000000000 */
[----:B------:R-:W-:Y:S02]  /*db80*/  I2FP.F32.U32 R23, R17 ;  /* 0x0000001100177245 */ /* 0x000fe40000201000 */
[----:B------:R-:W-:Y:S02]  /*db90*/  FSETP.GT.AND P1, PT, R18, UR7, PT ;  /* 0x0000000712007c0b */ /* 0x000fe4000bf24000 */
[----:B------:R-:W-:Y:S01]  /*dba0*/  LOP3.LUT R17, R25, R20, RZ, 0x3c, !PT ;  /* 0x0000001419117212 */ /* 0x000fe200078e3cff */
[----:B------:R-:W-:Y:S01]  /*dbb0*/  FFMA R23, R23, R0, 1.1641532182693481445e-10 ;  /* 0x2f00000017177423 */ /* 0x000fe20000000000 */
[----:B------:R-:W-:Y:S01]  /*dbc0*/  FSETP.GEU.AND P3, PT, R21, UR7, PT ;  /* 0x0000000715007c0b */ /* 0x000fe2000bf6e000 */
[----:B------:R-:W-:Y:S01]  /*dbd0*/  IMAD.SHL.U32 R20, R24, 0x2, RZ ;  /* 0x0000000218147824 */ /* 0x000fe200078e00ff */
[----:B------:R-:W-:Y:S01]  /*dbe0*/  FSETP.LT.AND P1, PT, R18, UR6, P1 ;  /* 0x0000000612007c0b */ /* 0x000fe20008f21000 */
[----:B------:R-:W-:Y:S01]  /*dbf0*/  IMAD.SHL.U32 R18, R17, 0x10, RZ ;  /* 0x0000001011127824 */ /* 0x000fe200078e00ff */
[----:B------:R-:W-:-:S02]  /*dc00*/  @P2 LOP3.LUT R21, R19, 0xfffffbff, RZ, 0xc0, !PT ;  /* 0xfffffbff13152812 */ /* 0x000fc400078ec0ff */
[----:B------:R-:W-:Y:S02]  /*dc10*/  @!P2 LOP3.LUT R21, R19, 0x400, RZ, 0xfc, !PT ;  /* 0x000004001315a812 */ /* 0x000fe400078efcff */
[----:B------:R-:W-:Y:S02]  /*dc20*/  FSETP.GEU.AND P2, PT, R23, UR7, PT ;  /* 0x0000000717007c0b */ /* 0x000fe4000bf4e000 */
[----:B------:R-:W-:Y:S02]  /*dc30*/  SHF.R.U32.HI R23, RZ, 0x2, R12 ;  /* 0x00000002ff177819 */ /* 0x000fe4000001160c */
[----:B------:R-:W-:Y:S02]  /*dc40*/  LOP3.LUT R19, R17, R18, R20, 0x96, !PT ;  /* 0x0000001211137212 */ /* 0x000fe400078e9614 */
[----:B------:R-:W-:Y:S02]  /*dc50*/  LOP3.LUT R12, R23, R12, RZ, 0x3c, !PT ;  /* 0x0000000c170c7212 */ /* 0x000fe400078e3cff */
[----:B------:R-:W-:-:S02]  /*dc60*/  LOP3.LUT R24, R19, R24, RZ, 0x3c, !PT ;  /* 0x0000001813187212 */ /* 0x000fc400078e3cff */
[----:B------:R-:W-:Y:S01]  /*dc70*/  IADD3 R18, PT, PT, R16, 0xb0f8a, R9 ;  /* 0x000b0f8a10127810 */ /* 0x000fe20007ffe009 */
[----:B------:R-:W-:Y:S01]  /*dc80*/  IMAD.SHL.U32 R23, R12, 0x2, RZ ;  /* 0x000000020c177824 */ /* 0x000fe200078e00ff */
[C---:B------:R-:W-:Y:S02]  /*dc90*/  @P3 LOP3.LUT R20, R21.reuse, 0xfffff7ff, RZ, 0xc0, !PT ;  /* 0xfffff7ff15143812 */ /* 0x040fe400078ec0ff */
[----:B------:R-:W-:Y:S01]  /*dca0*/  @!P3 LOP3.LUT R20, R21, 0x800, RZ, 0xfc, !PT ;  /* 0x000008001514b812 */ /* 0x000fe200078efcff */
[C---:B------:R-:W-:Y:S01]  /*dcb0*/  IMAD.SHL.U32 R21, R24.reuse, 0x10, RZ ;  /* 0x0000001018157824 */ /* 0x040fe200078e00ff */
[----:B------:R-:W-:Y:S02]  /*dcc0*/  I2FP.F32.U32 R19, R18 ;  /* 0x0000001200137245 */ /* 0x000fe40000201000 */
[----:B------:R-:W-:Y:S02]  /*dcd0*/  SHF.R.U32.HI R26, RZ, 0x2, R13 ;  /* 0x00000002ff1a7819 */ /* 0x000fe4000001160d */
[----:B------:R-:W-:Y:S01]  /*dce0*/  LOP3.LUT R25, R24, R21, R23, 0x96, !PT ;  /* 0x0000001518197212 */ /* 0x000fe200078e9617 */
[----:B------:R-:W-:Y:S01]  /*dcf0*/  FFMA R19, R19, R0, 1.1641532182693481445e-10 ;  /* 0x2f00000013137423 */ /* 0x000fe20000000000 */
[----:B------:R-:W-:-:S02]  /*dd00*/  IADD3 R18, PT, PT, R16, 0x10974f, R17 ;  /* 0x0010974f10127810 */ /* 0x000fc40007ffe011 */
[----:B------:R-:W-:Y:S01]  /*dd10*/  LOP3.LUT R16, R26, R13, RZ, 0x3c, !PT ;  /* 0x0000000d1a107212 */ /* 0x000fe200078e3cff */
[----:B------:R-:W-:Y:S01]  /*dd20*/  VIADD R13, R14, 0x10974f0 ;  /* 0x010974f00e0d7836 */ /* 0x000fe20000000000 */
[----:B------:R-:W-:Y:S02]  /*dd30*/  LOP3.LUT R12, R25, R12, RZ, 0x3c, !PT ;  /* 0x0000000c190c7212 */ /* 0x000fe400078e3cff */
[----:B------:R-:W-:Y:S01]  /*dd40*/  I2FP.F32.U32 R21, R18 ;  /* 0x0000001200157245 */ /* 0x000fe20000201000 */
[----:B------:R-:W-:Y:S01]  /*dd50*/  IMAD.IADD R18, R24, 0x1, R13 ;  /* 0x0000000118127824 */ /* 0x000fe200078e020d */
[----:B------:R-:W-:Y:S01]  /*dd60*/  @!P2 LOP3.LUT R23, R20, 0x1000, RZ, 0xfc, !PT ;  /* 0x000010001417a812 */ /* 0x000fe200078efcff */
[----:B------:R-:W-:Y:S01]  /*dd70*/  IMAD.SHL.U32 R25, R12, 0x10, RZ ;  /* 0x000000100c197824 */ /* 0x000fe200078e00ff */
[----:B------:R-:W-:Y:S01]  /*dd80*/  FSETP.GEU.AND P3, PT, R19, UR7, PT ;  /* 0x0000000713007c0b */ /* 0x000fe2000bf6e000 */
[----:B------:R-:W-:Y:S01]  /*dd90*/  FFMA R21, R21, R0, 1.1641532182693481445e-10 ;  /* 0x2f00000015157423 */ /* 0x000fe20000000000 */
[----:B------:R-:W-:Y:S01]  /*dda0*/  @P2 LOP3.LUT R23, R20, 0xffffefff, RZ, 0xc0, !PT ;  /* 0xffffefff14172812 */ /* 0x000fe200078ec0ff */
[----:B------:R-:W-:Y:S01]  /*ddb0*/  IMAD.SHL.U32 R20, R16, 0x2, RZ ;  /* 0x0000000210147824 */ /* 0x000fe200078e00ff */
[----:B------:R-:W-:-:S02]  /*ddc0*/  I2FP.F32.U32 R19, R18 ;  /* 0x0000001200137245 */ /* 0x000fc40000201000 */
[----:B------:R-:W-:Y:S02]  /*ddd0*/  SHF.R.U32.HI R18, RZ, 0x2, R9 ;  /* 0x00000002ff127819 */ /* 0x000fe40000011609 */
[----:B------:R-:W-:Y:S01]  /*dde0*/  LOP3.LUT R25, R12, R25, R20, 0x96, !PT ;  /* 0x000000190c197212 */ /* 0x000fe200078e9614 */
[----:B------:R-:W-:Y:S01]  /*ddf0*/  FFMA R19, R19, R0, 1.1641532182693481445e-10 ;  /* 0x2f00000013137423 */ /* 0x000fe20000000000 */
[----:B------:R-:W-:Y:S02]  /*de00*/  LOP3.LUT R9, R18, R9, RZ, 0x3c, !PT ;  /* 0x0000000912097212 */ /* 0x000fe400078e3cff */
[----:B------:R-:W-:Y:S02]  /*de10*/  LOP3.LUT R16, R25, R16, RZ, 0x3c, !PT ;  /* 0x0000001019107212 */ /* 0x000fe400078e3cff */
[C---:B------:R-:W-:Y:S02]  /*de20*/  @P3 LOP3.LUT R20, R23.reuse, 0xffffdfff, RZ, 0xc0, !PT ;  /* 0xffffdfff17143812 */ /* 0x040fe400078ec0ff */
[----:B------:R-:W-:-:S02]  /*de30*/  @!P3 LOP3.LUT R20, R23, 0x2000, RZ, 0xfc, !PT ;  /* 0x000020001714b812 */ /* 0x000fc400078efcff */
[----:B------:R-:W-:Y:S01]  /*de40*/  FSETP.GEU.AND P2, PT, R21, UR7, PT ;  /* 0x0000000715007c0b */ /* 0x000fe2000bf4e000 */
[----:B------:R-:W-:Y:S01]  /*de50*/  IMAD.SHL.U32 R21, R9, 0x2, RZ ;  /* 0x0000000209157824 */ /* 0x000fe200078e00ff */
[----:B------:R-:W-:Y:S01]  /*de60*/  FSETP.GEU.AND P3, PT, R19, UR7, PT ;  /* 0x0000000713007c0b */ /* 0x000fe2000bf6e000 */
[C---:B------:R-:W-:Y:S01]  /*de70*/  IMAD.SHL.U32 R19, R16.reuse, 0x10, RZ ;  /* 0x0000001010137824 */ /* 0x040fe200078e00ff */
[----:B------:R-:W-:Y:S02]  /*de80*/  IADD3 R18, PT, PT, R13, 0x587c5, R12 ;  /* 0x000587c50d127810 */ /* 0x000fe40007ffe00c */
[----:B------:R-:W-:Y:S02]  /*de90*/  SHF.R.U32.HI R28, RZ, 0x2, R17 ;  /* 0x00000002ff1c7819 */ /* 0x000fe40000011611 */
[----:B------:R-:W-:Y:S02]  /*dea0*/  LOP3.LUT R26, R16, R19, R21, 0x96, !PT ;  /* 0x00000013101a7212 */ /* 0x000fe400078e9615 */
[----:B------:R-:W-:-:S02]  /*deb0*/  I2FP.F32.U32 R19, R18 ;  /* 0x0000001200137245 */ /* 0x000fc40000201000 */
[----:B------:R-:W-:Y:S02]  /*dec0*/  LOP3.LUT R18, R28, R17, RZ, 0x3c, !PT ;  /* 0x000000111c127212 */ /* 0x000fe400078e3cff */
[----:B------:R-:W-:Y:S01]  /*ded0*/  LOP3.LUT R17, R26, R9, RZ, 0x3c, !PT ;  /* 0x000000091a117212 */ /* 0x000fe200078e3cff */
[----:B------:R-:W-:Y:S01]  /*dee0*/  FFMA R19, R19, R0, 1.1641532182693481445e-10 ;  /* 0x2f00000013137423 */ /* 0x000fe20000000000 */
[----:B------:R-:W-:Y:S01]  /*def0*/  @P2 LOP3.LUT R21, R20, 0xffffbfff, RZ, 0xc0, !PT ;  /* 0xffffbfff14152812 */ /* 0x000fe200078ec0ff */
[----:B------:R-:W-:Y:S01]  /*df00*/  IMAD.SHL.U32 R25, R18, 0x2, RZ ;  /* 0x0000000212197824 */ /* 0x000fe200078e00ff */
[----:B------:R-:W-:Y:S01]  /*df10*/  @!P2 LOP3.LUT R21, R20, 0x4000, RZ, 0xfc, !PT ;  /* 0x000040001415a812 */ /* 0x000fe200078efcff */
[----:B------:R-:W-:Y:S01]  /*df20*/  IMAD.SHL.U32 R20, R17, 0x10, RZ ;  /* 0x0000001011147824 */ /* 0x000fe200078e00ff */
[----:B------:R-:W-:Y:S02]  /*df30*/  FSETP.GEU.AND P2, PT, R19, UR7, PT ;  /* 0x0000000713007c0b */ /* 0x000fe4000bf4e000 */
[----:B------:R-:W-:-:S02]  /*df40*/  SHF.R.U32.HI R19, RZ, 0x2, R24 ;  /* 0x00000002ff137819 */ /* 0x000fc40000011618 */
[----:B------:R-:W-:Y:S02]  /*df50*/  LOP3.LUT R25, R17, R20, R25, 0x96, !PT ;  /* 0x0000001411197212 */ /* 0x000fe400078e9619 */
[----:B------:R-:W-:Y:S02]  /*df60*/  IADD3 R9, PT, PT, R13, 0xb0f8a, R16 ;  /* 0x000b0f8a0d097810 */ /* 0x000fe40007ffe010 */
[----:B------:R-:W-:Y:S02]  /*df70*/  LOP3.LUT R19, R19, R24, RZ, 0x3c, !PT ;  /* 0x0000001813137212 */ /* 0x000fe400078e3cff */
[----:B------:R-:W-:Y:S02]  /*df80*/  LOP3.LUT R18, R25, R18, RZ, 0x3c, !PT ;  /* 0x0000001219127212 */ /* 0x000fe400078e3cff */
[----:B------:R-:W-:Y:S01]  /*df90*/  I2FP.F32.U32 R9, R9 ;  /* 0x0000000900097245 */ /* 0x000fe20000201000 */
[----:B------:R-:W-:Y:S01]  /*dfa0*/  IMAD.SHL.U32 R20, R19, 0x2, RZ ;  /* 0x0000000213147824 */ /* 0x000fe200078e00ff */
[----:B------:R-:W-:Y:S01]  /*dfb0*/  SHF.R.U32.HI R27, RZ, 0x2, R12 ;  /* 0x00000002ff1b7819 */ /* 0x000fe2000001160c */
[----:B------:R-:W-:Y:S01]  /*dfc0*/  IMAD.SHL.U32 R25, R18, 0x10, RZ ;  /* 0x0000001012197824 */ /* 0x000fe200078e00ff */
[----:B------:R-:W-:Y:S01]  /*dfd0*/  @P3 LOP3.LUT R23, R21, 0xffff7fff, RZ, 0xc0, !PT ;  /* 0xffff7fff15173812 */ /* 0x000fe200078ec0ff */
[----:B------:R-:W-:Y:S01]  /*dfe0*/  FFMA R9, R9, R0, 1.1641532182693481445e-10 ;  /* 0x2f00000009097423 */ /* 0x000fe20000000000 */
[----:B------:R-:W-:-:S02]  /*dff0*/  @!P3 LOP3.LUT R23, R21, 0x8000, RZ, 0xfc, !PT ;  /* 0x000080001517b812 */ /* 0x000fc400078efcff */
[----:B------:R-:W-:Y:S02]  /*e000*/  LOP3.LUT R20, R18, R25, R20, 0x96, !PT ;  /* 0x0000001912147212 */ /* 0x000fe400078e9614 */
[----:B------:R-:W-:Y:S02]  /*e010*/  FSETP.GEU.AND P3, PT, R9, UR7, PT ;  /* 0x0000000709007c0b */ /* 0x000fe4000bf6e000 */
[----:B------:R-:W-:Y:S02]  /*e020*/  IADD3 R13, PT, PT, R13, 0x10974f, R17 ;  /* 0x0010974f0d0d7810 */ /* 0x000fe40007ffe011 */
[----:B------:R-:W-:Y:S02]  /*e030*/  LOP3.LUT R12, R27, R12, RZ, 0x3c, !PT ;  /* 0x0000000c1b0c7212 */ /* 0x000fe400078e3cff */
[----:B------:R-:W-:Y:S02]  /*e040*/  LOP3.LUT R19, R20, R19, RZ, 0x3c, !PT ;  /* 0x0000001314137212 */ /* 0x000fe400078e3cff */
[----:B------:R-:W-:Y:S01]  /*e050*/  @!P0 LOP3.LUT R21, R22, 0x10000000, RZ, 0xfc, !PT ;  /* 0x1000000016158812 */ /* 0x000fe200078efcff */
[----:B------:R-:W-:Y:S01]  /*e060*/  IMAD.SHL.U32 R25, R12, 0x2, RZ ;  /* 0x000000020c197824 */ /* 0x000fe200078e00ff */
[----:B------:R-:W-:Y:S01]  /*e070*/  @P0 LOP3.LUT R21, R22, 0xefffffff, RZ, 0xc0, !PT ;  /* 0xefffffff16150812 */ /* 0x000fe200078ec0ff */
[----:B------:R-:W-:Y:S01]  /*e080*/  IMAD.SHL.U32 R22, R19, 0x10, RZ ;  /* 0x0000001013167824 */ /* 0x000fe200078e00ff */
[----:B------:R-:W-:-:S02]  /*e090*/  I2FP.F32.U32 R13, R13 ;  /* 0x0000000d000d7245 */ /* 0x000fc40000201000 */
[C---:B------:R-:W-:Y:S02]  /*e0a0*/  @!P2 LOP3.LUT R9, R23.reuse, 0x10000, RZ, 0xfc, !PT ;  /* 0x000100001709a812 */ /* 0x040fe400078efcff */
[----:B------:R-:W-:Y:S01]  /*e0b0*/  @P2 LOP3.LUT R9, R23, 0xfffeffff, RZ, 0xc0, !PT ;  /* 0xfffeffff17092812 */ /* 0x000fe200078ec0ff */
[----:B------:R-:W-:Y:S01]  /*e0c0*/  FFMA R13, R13, R0, 1.1641532182693481445e-10 ;  /* 0x2f0000000d0d7423 */ /* 0x000fe20000000000 */
[----:B------:R-:W-:Y:S01]  /*e0d0*/  LOP3.LUT R25, R19, R22, R25, 0x96, !PT ;  /* 0x0000001613197212 */ /* 0x000fe200078e9619 */
[----:B------:R-:W-:Y:S01]  /*e0e0*/  VIADD R22, R14, 0x11f9404 ;  /* 0x011f94040e167836 */ /* 0x000fe20000000000 */
[----:B------:R-:W-:Y:S02]  /*e0f0*/  @!P1 LOP3.LUT R23, R21, 0xdfffffff, RZ, 0xc0, !PT ;  /* 0xdfffffff15179812 */ /* 0x000fe400078ec0ff */
[----:B------:R-:W-:Y:S02]  /*e100*/  @P3 LOP3.LUT R24, R9, 0xfffdffff, RZ, 0xc0, !PT ;  /* 0xfffdffff09183812 */ /* 0x000fe400078ec0ff */
[----:B------:R-:W-:-:S02]  /*e110*/  @P1 LOP3.LUT R23, R21, 0x20000000, RZ, 0xfc, !PT ;  /* 0x2000000015171812 */ /* 0x000fc400078efcff */
[----:B------:R-:W-:Y:S02]  /*e120*/  IADD3 R20, PT, PT, R8, 0x10974f, R3 ;  /* 0x0010974f08147810 */ /* 0x000fe40007ffe003 */
[----:B------:R-:W-:Y:S01]  /*e130*/  @!P3 LOP3.LUT R24, R9, 0x20000, RZ, 0xfc, !PT ;  /* 0x000200000918b812 */ /* 0x000fe200078efcff */
[----:B------:R-:W2:Y:S01]  /*e140*/  LDG.E R3, desc[UR8][R6.64+0x20] ;  /* 0x0000200806037981 */ /* 0x000ea2000c1e1900 */
[----:B------:R-:W-:Y:S02]  /*e150*/  FSETP.GEU.AND P0, PT, R13, UR7, PT ;  /* 0x000000070d007c0b */ /* 0x000fe4000bf0e000 */
[----:B------:R-:W-:Y:S01]  /*e160*/  LOP3.LUT R21, R25, R12, RZ, 0x3c, !PT ;  /* 0x0000000c19157212 */ /* 0x000fe200078e3cff */
[----:B------:R-:W3:Y:S04]  /*e170*/  LDG.E.64 R8, desc[UR8][R6.64+0x28] ;  /* 0x0000280806087981 */ /* 0x000ee8000c1e1b00 */
[----:B------:R-:W4:Y:S01]  /*e180*/  LDG.E.64 R12, desc[UR8][R6.64+0x18] ;  /* 0x00001808060c7981 */ /* 0x000f22000c1e1b00 */
[----:B------:R-:W-:-:S05]  /*e190*/  IMAD.IADD R25, R18, 0x1, R22 ;  /* 0x0000000112197824 */ /* 0x000fca00078e0216 */
[----:B------:R-:W-:Y:S02]  /*e1a0*/  I2FP.F32.U32 R27, R25 ;  /* 0x00000019001b7245 */ /* 0x000fe40000201000 */
[----:B------:R-:W-:-:S04]  /*e1b0*/  SHF.R.U32.HI R25, RZ, 0x2, R16 ;  /* 0x00000002ff197819 */ /* 0x000fc80000011610 */
[----:B------:R-:W-:Y:S02]  /*e1c0*/  LOP3.LUT R25, R25, R16, RZ, 0x3c, !PT ;  /* 0x0000001019197212 */ /* 0x000fe400078e3cff */
[C---:B------:R-:W-:Y:S02]  /*e1d0*/  @P0 LOP3.LUT R16, R24.reuse, 0xfffbffff, RZ, 0xc0, !PT ;  /* 0xfffbffff18100812 */ /* 0x040fe400078ec0ff */
[----:B------:R-:W-:Y:S01]  /*e1e0*/  @!P0 LOP3.LUT R16, R24, 0x40000, RZ, 0xfc, !PT ;  /* 0x0004000018108812 */ /* 0x000fe200078efcff */
[----:B------:R-:W-:Y:S02]  /*e1f0*/  IMAD.SHL.U32 R26, R25, 0x2, RZ ;  /* 0x00000002191a7824 */ /* 0x000fe400078e00ff */
[----:B------:R-:W-:Y:S02]  /*e200*/  IMAD.SHL.U32 R24, R21, 0x10, RZ ;  /* 0x0000001015187824 */ /* 0x000fe400078e00ff */
[----:B------:R-:W-:-:S03]  /*e210*/  FFMA R27, R27, R0, 1.1641532182693481445e-10 ;  /* 0x2f0000001b1b7423 */ /* 0x000fc60000000000 */
[----:B------:R-:W-:Y:S02]  /*e220*/  LOP3.LUT R26, R21, R24, R26, 0x96, !PT ;  /* 0x00000018151a7212 */ /* 0x000fe400078e961a */
[C---:B------:R-:W-:Y:S02]  /*e230*/  IADD3 R24, PT, PT, R22.reuse, 0x587c5, R19 ;  /* 0x000587c516187810 */ /* 0x040fe40007ffe013 */
[----:B------:R-:W-:Y:S02]  /*e240*/  FSETP.GEU.AND P0, PT, R27, UR7, PT ;  /* 0x000000071b007c0b */ /* 0x000fe4000bf0e000 */
[----:B------:R-:W-:Y:S02]  /*e250*/  I2FP.F32.U32 R27, R24 ;  /* 0x00000018001b7245 */ /* 0x000fe40000201000 */
[----:B------:R-:W-:-:S03]  /*e260*/  IADD3 R24, PT, PT, R22, 0xb0f8a, R21 ;  /* 0x000b0f8a16187810 */ /* 0x000fc60007ffe015 */
[----:B------:R-:W-:-:S05]  /*e270*/  FFMA R27, R27, R0, 1.1641532182693481445e-10 ;  /* 0x2f0000001b1b7423 */ /* 0x000fca0000000000 */
[----:B------:R-:W-:Y:S02]  /*e280*/  FSETP.GEU.AND P1, PT, R27, UR7, PT ;  /* 0x000000071b007c0b */ /* 0x000fe4000bf2e000 */
[----:B------:R-:W-:Y:S02]  /*e290*/  I2FP.F32.U32 R27, R24 ;  /* 0x00000018001b7245 */ /* 0x000fe40000201000 */
[----:B------:R-:W-:Y:S02]  /*e2a0*/  SHF.R.U32.HI R24, RZ, 0x2, R17 ;  /* 0x00000002ff187819 */ /* 0x000fe40000011611 */
[----:B------:R-:W-:Y:S02]  /*e2b0*/  LOP3.LUT R25, R26, R25, RZ, 0x3c, !PT ;  /* 0x000000191a197212 */ /* 0x000fe400078e3cff */
[----:B------:R-:W-:Y:S01]  /*e2c0*/  LOP3.LUT R17, R24, R17, RZ, 0x3c, !PT ;  /* 0x0000001118117212 */ /* 0x000fe200078e3cff */
[----:B------:R-:W-:Y:S01]  /*e2d0*/  FFMA R27, R27, R0, 1.1641532182693481445e-10 ;  /* 0x2f0000001b1b7423 */ /* 0x000fe20000000000 */
[----:B------:R-:W-:-:S02]  /*e2e0*/  @P0 LOP3.LUT R26, R16, 0xfff7ffff, RZ, 0xc0, !PT ;  /* 0xfff7ffff101a0812 */ /* 0x000fc400078ec0ff */
[----:B------:R-:W-:Y:S01]  /*e2f0*/  @!P0 LOP3.LUT R26, R16, 0x80000, RZ, 0xfc, !PT ;  /* 0x00080000101a8812 */ /* 0x000fe200078efcff */
[----:B------:R-:W-:Y:S02]  /*e300*/  IMAD.SHL.U32 R24, R17, 0x2, RZ ;  /* 0x0000000211187824 */ /* 0x000fe400078e00ff */
[----:B------:R-:W-:Y:S01]  /*e310*/  IMAD.SHL.U32 R16, R25, 0x10, RZ ;  /* 0x0000001019107824 */ /* 0x000fe200078e00ff */
[----:B------:R-:W-:-:S04]  /*e320*/  FSETP.GEU.AND P0, PT, R27, UR7, PT ;  /* 0x000000071b007c0b */ /* 0x000fc8000bf0e000 */
[----:B------:R-:W-:-:S04]  /*e330*/  LOP3.LUT R16, R25, R16, R24, 0x96, !PT ;  /* 0x0000001019107212 */ /* 0x000fc800078e9618 */
[----:B------:R-:W-:Y:S02]  /*e340*/  LOP3.LUT R16, R16, R17, RZ, 0x3c, !PT ;  /* 0x0000001110107212 */ /* 0x000fe400078e3cff */
[----:B------:R-:W-:Y:S02]  /*e350*/  SHF.R.U32.HI R17, RZ, 0x2, R18 ;  /* 0x00000002ff117819 */ /* 0x000fe40000011612 */
[C---:B------:R-:W-:Y:S02]  /*e360*/  @!P1 LOP3.LUT R24, R26.reuse, 0x100000, RZ, 0xfc, !PT ;  /* 0x001000001a189812 */ /* 0x040fe400078efcff */
[----:B------:R-:W-:Y:S02]  /*e370*/  @P1 LOP3.LUT R24, R26, 0xffefffff, RZ, 0xc0, !PT ;  /* 0xffefffff1a181812 */ /* 0x000fe400078ec0ff */
[----:B------:R-:W-:Y:S01]  /*e380*/  LOP3.LUT R17, R17, R18, RZ, 0x3c, !PT ;  /* 0x0000001211117212 */ /* 0x000fe200078e3cff */
[----:B------:R-:W-:Y:S01]  /*e390*/  IMAD.IADD R10, R10, 0x1, R15 ;  /* 0x000000010a0a7824 */ /* 0x000fe200078e020f */
[----:B------:R-:W-:Y:S01]  /*e3a0*/  @P0 LOP3.LUT R18, R24, 0xffdfffff, RZ, 0xc0, !PT ;  /* 0xffdfffff18120812 */ /* 0x000fe200078ec0ff */
[----:B------:R-:W-:Y:S01]  /*e3b0*/  IMAD.SHL.U32 R15, R16, 0x10, RZ ;  /* 0x00000010100f7824 */ /* 0x000fe200078e00ff */
[----:B------:R-:W-:Y:S01]  /*e3c0*/  @!P0 LOP3.LUT R18, R24, 0x200000, RZ, 0xfc, !PT ;  /* 0x0020000018128812 */ /* 0x000fe200078efcff */
[----:B------:R-:W-:Y:S01]  /*e3d0*/  IMAD.SHL.U32 R24, R17, 0x2, RZ ;  /* 0x0000000211187824 */ /* 0x000fe200078e00ff */
[----:B------:R-:W-:-:S04]  /*e3e0*/  IADD3 R22, PT, PT, R22, 0x10974f, R25 ;  /* 0x0010974f16167810 */ /* 0x000fc80007ffe019 */
[----:B------:R-:W-:Y:S01]  /*e3f0*/  LOP3.LUT R24, R16, R15, R24, 0x96, !PT ;  /* 0x0000000f10187212 */ /* 0x000fe200078e9618 */
[----:B------:R-:W-:Y:S01]  /*e400*/  VIADD R15, R14, 0x135b318 ;  /* 0x0135b3180e0f7836 */ /* 0x000fe20000000000 */
[----:B------:R-:W-:-:S03]  /*e410*/  I2FP.F32.U32 R27, R22 ;  /* 0x00000016001b7245 */ /* 0x000fc60000201000 */
[----:B------:R-:W-:Y:S01]  /*e420*/  IMAD.IADD R22, R16, 0x1, R15 ;  /* 0x0000000110167824 */ /* 0x000fe200078e020f */
[----:B------:R-:W-:Y:S01]  /*e430*/  LOP3.LUT R17, R24, R17, RZ, 0x3c, !PT ;  /* 0x0000001118117212 */ /* 0x000fe200078e3cff */
[----:B------:R-:W-:-:S03]  /*e440*/  FFMA R27, R27, R0, 1.1641532182693481445e-10 ;  /* 0x2f0000001b1b7423 */ /* 0x000fc60000000000 */
[----:B------:R-:W-:Y:S02]  /*e450*/  I2FP.F32.U32 R29, R22 ;  /* 0x00000016001d7245 */ /* 0x000fe40000201000 */
[----:B------:R-:W-:Y:S02]  /*e460*/  IADD3 R22, PT, PT, R15, 0x587c5, R17 ;  /* 0x000587c50f167810 */ /* 0x000fe40007ffe011 */
[----:B------:R-:W-:Y:S02]  /*e470*/  FSETP.GEU.AND P0, PT, R27, UR7, PT ;  /* 0x000000071b007c0b */ /* 0x000fe4000bf0e000 */
[----:B------:R-:W-:Y:S02]  /*e480*/  I2FP.F32.U32 R27, R22 ;  /* 0x00000016001b7245 */ /* 0x000fe40000201000 */
[----:B------:R-:W-:Y:S01]  /*e490*/  SHF.R.U32.HI R22, RZ, 0x2, R19 ;  /* 0x00000002ff167819 */ /* 0x000fe20000011613 */
[----:B------:R-:W-:-:S03]  /*e4a0*/  FFMA R29, R29, R0, 1.1641532182693481445e-10 ;  /* 0x2f0000001d1d7423 */ /* 0x000fc60000000000 */
[----:B------:R-:W-:Y:S02]  /*e4b0*/  LOP3.LUT R19, R22, R19, RZ, 0x3c, !PT ;  /* 0x0000001316137212 */ /* 0x000fe400078e3cff */
[----:B------:R-:W-:Y:S01]  /*e4c0*/  FSETP.GEU.AND P1, PT, R29, UR7, PT ;  /* 0x000000071d007c0b */ /* 0x000fe2000bf2e000 */
[----:B------:R-:W-:Y:S02]  /*e4d0*/  IMAD.SHL.U32 R22, R17, 0x10, RZ ;  /* 0x0000001011167824 */ /* 0x000fe400078e00ff */
[----:B------:R-:W-:Y:S01]  /*e4e0*/  IMAD.SHL.U32 R24, R19, 0x2, RZ ;  /* 0x0000000213187824 */ /* 0x000fe200078e00ff */
[C---:B------:R-:W-:Y:S02]  /*e4f0*/  @P0 LOP3.LUT R26, R18.reuse, 0xffbfffff, RZ, 0xc0, !PT ;  /* 0xffbfffff121a0812 */ /* 0x040fe400078ec0ff */
[----:B------:R-:W-:Y:S02]  /*e500*/  @!P0 LOP3.LUT R26, R18, 0x400000, RZ, 0xfc, !PT ;  /* 0x00400000121a8812 */ /* 0x000fe400078efcff */
[----:B------:R-:W-:-:S02]  /*e510*/  SHF.R.U32.HI R18, RZ, 0x2, R21 ;  /* 0x00000002ff127819 */ /* 0x000fc40000011615 */
[----:B------:R-:W-:Y:S02]  /*e520*/  LOP3.LUT R22, R17, R22, R24, 0x96, !PT ;  /* 0x0000001611167212 */ /* 0x000fe400078e9618 */
[----:B------:R-:W-:Y:S02]  /*e530*/  LOP3.LUT R18, R18, R21, RZ, 0x3c, !PT ;  /* 0x0000001512127212 */ /* 0x000fe400078e3cff */
[----:B------:R-:W-:Y:S02]  /*e540*/  I2FP.F32.U32 R21, R20 ;  /* 0x0000001400157245 */ /* 0x000fe40000201000 */
[----:B------:R-:W-:Y:S02]  /*e550*/  LOP3.LUT R20, R22, R19, RZ, 0x3c, !PT ;  /* 0x0000001316147212 */ /* 0x000fe400078e3cff */
[C---:B------:R-:W-:Y:S01]  /*e560*/  @P1 LOP3.LUT R24, R26.reuse, 0xff7fffff, RZ, 0xc0, !PT ;  /* 0xff7fffff1a181812 */ /* 0x040fe200078ec0ff */
[-C--:B------:R-:W-:Y:S01]  /*e570*/  FFMA R27, R27, R0.reuse, 1.1641532182693481445e-10 ;  /* 0x2f0000001b1b7423 */ /* 0x080fe20000000000 */
[----:B------:R-:W-:Y:S01]  /*e580*/  @!P1 LOP3.LUT R24, R26, 0x800000, RZ, 0xfc, !PT ;  /* 0x008000001a189812 */ /* 0x000fe200078efcff */
[----:B------:R-:W-:Y:S01]  /*e590*/  FFMA R26, R21, R0, 1.1641532182693481445e-10 ;  /* 0x2f000000151a7423 */ /* 0x000fe20000000000 */
[----:B------:R-:W-:-:S02]  /*e5a0*/  IMAD.SHL.U32 R21, R18, 0x2, RZ ;  /* 0x0000000212157824 */ /* 0x000fc400078e00ff */
[C---:B------:R-:W-:Y:S01]  /*e5b0*/  IMAD.SHL.U32 R19, R20.reuse, 0x10, RZ ;  /* 0x0000001014137824 */ /* 0x040fe200078e00ff */
[----:B------:R-:W-:Y:S02]  /*e5c0*/  FSETP.GEU.AND P2, PT, R27, UR7, PT ;  /* 0x000000071b007c0b */ /* 0x000fe4000bf4e000 */
[----:B------:R-:W-:Y:S02]  /*e5d0*/  SHF.R.U32.HI R22, RZ, 0x2, R25 ;  /* 0x00000002ff167819 */ /* 0x000fe40000011619 */
[----:B------:R-:W-:Y:S02]  /*e5e0*/  LOP3.LUT R19, R20, R19, R21, 0x96, !PT ;  /* 0x0000001314137212 */ /* 0x000fe400078e9615 */
[----:B------:R-:W-:Y:S02]  /*e5f0*/  LOP3.LUT R25, R22, R25, RZ, 0x3c, !PT ;  /* 0x0000001916197212 */ /* 0x000fe400078e3cff */
[----:B------:R-:W-:-:S03]  /*e600*/  LOP3.LUT R18, R19, R18, RZ, 0x3c, !PT ;  /* 0x0000001213127212 */ /* 0x000fc600078e3cff */
[----:B------:R-:W-:Y:S02]  /*e610*/  IMAD.SHL.U32 R22, R25, 0x2, RZ ;  /* 0x0000000219167824 */ /* 0x000fe400078e00ff */
[----:B------:R-:W-:Y:S01]  /*e620*/  IMAD.SHL.U32 R27, R18, 0x10, RZ ;  /* 0x00000010121b7824 */ /* 0x000fe200078e00ff */
[----:B------:R-:W-:Y:S02]  /*e630*/  IADD3 R19, PT, PT, R15, 0xb0f8a, R20 ;  /* 0x000b0f8a0f137810 */ /* 0x000fe40007ffe014 */
[C---:B------:R-:W-:Y:S02]  /*e640*/  @!P2 LOP3.LUT R21, R24.reuse, 0x1000000, RZ, 0xfc, !PT ;  /* 0x010000001815a812 */ /* 0x040fe400078efcff */
[----:B------:R-:W-:Y:S02]  /*e650*/  @P2 LOP3.LUT R21, R24, 0xfeffffff, RZ, 0xc0, !PT ;  /* 0xfeffffff18152812 */ /* 0x000fe400078ec0ff */
[----:B------:R-:W-:Y:S02]  /*e660*/  LOP3.LUT R24, R18, R27, R22, 0x96, !PT ;  /* 0x0000001b12187212 */ /* 0x000fe400078e9616 */
[----:B------:R-:W-:-:S02]  /*e670*/  I2FP.F32.U32 R19, R19 ;  /* 0x0000001300137245 */ /* 0x000fc40000201000 */
[----:B------:R-:W-:Y:S02]  /*e680*/  SHF.R.U32.HI R27, RZ, 0x2, R16 ;  /* 0x00000002ff1b7819 */ /* 0x000fe40000011610 */
[----:B------:R-:W-:Y:S01]  /*e690*/  IADD3 R22, PT, PT, R15, 0x10974f, R18 ;  /* 0x0010974f0f167810 */ /* 0x000fe20007ffe012 */
[----:B------:R-:W-:Y:S01]  /*e6a0*/  FFMA R19, R19, R0, 1.1641532182693481445e-10 ;  /* 0x2f00000013137423 */ /* 0x000fe20000000000 */
[----:B------:R-:W-:Y:S02]  /*e6b0*/  LOP3.LUT R16, R27, R16, RZ, 0x3c, !PT ;  /* 0x000000101b107212 */ /* 0x000fe400078e3cff */
[----:B------:R-:W-:Y:S02]  /*e6c0*/  LOP3.LUT R15, R24, R25, RZ, 0x3c, !PT ;  /* 0x00000019180f7212 */ /* 0x000fe400078e3cff */
[----:B------:R-:W-:Y:S01]  /*e6d0*/  I2FP.F32.U32 R25, R22 ;  /* 0x0000001600197245 */ /* 0x000fe20000201000 */
[----:B------:R-:W-:Y:S01]  /*e6e0*/  IMAD.SHL.U32 R24, R16, 0x2, RZ ;  /* 0x0000000210187824 */ /* 0x000fe200078e00ff */
[----:B------:R-:W-:Y:S01]  /*e6f0*/  FSETP.GEU.AND P1, PT, R19, UR7, PT ;  /* 0x0000000713007c0b */ /* 0x000fe2000bf2e000 */
[----:B------:R-:W-:-:S02]  /*e700*/  IMAD.SHL.U32 R22, R15, 0x10, RZ ;  /* 0x000000100f167824 */ /* 0x000fc400078e00ff */
[----:B------:R-:W-:Y:S02]  /*e710*/  VIADD R19, R14, 0x14bd22c ;  /* 0x014bd22c0e137836 */ /* 0x000fe40000000000 */
[----:B------:R-:W-:Y:S01]  /*e720*/  FFMA R25, R25, R0, 1.1641532182693481445e-10 ;  /* 0x2f00000019197423 */ /* 0x000fe20000000000 */
[C---:B------:R-:W-:Y:S01]  /*e730*/  LOP3.LUT R27, R15.reuse, R22, R24, 0x96, !PT ;  /* 0x000000160f1b7212 */ /* 0x040fe200078e9618 */
[----:B------:R-:W-:-:S03]  /*e740*/  IMAD.IADD R22, R15, 0x1, R19 ;  /* 0x000000010f167824 */ /* 0x000fc600078e0213 */
[----:B------:R-:W-:Y:S02]  /*e750*/  FSETP.GEU.AND P2, PT, R25, UR7, PT ;  /* 0x0000000719007c0b */ /* 0x000fe4000bf4e000 */
[----:B------:R-:W-:Y:S02]  /*e760*/  I2FP.F32.U32 R25, R22 ;  /* 0x0000001600197245 */ /* 0x000fe40000201000 */
[----:B------:R-:W-:Y:S02]  /*e770*/  LOP3.LUT R16, R27, R16, RZ, 0x3c, !PT ;  /* 0x000000101b107212 */ /* 0x000fe400078e3cff */
[----:B------:R-:W-:Y:S01]  /*e780*/  SHF.R.U32.HI R24, RZ, 0x2, R17 ;  /* 0x00000002ff187819 */ /* 0x000fe20000011611 */
[----:B------:R-:W-:Y:S01]  /*e790*/  FFMA R25, R25, R0, 1.1641532182693481445e-10 ;  /* 0x2f00000019197423 */ /* 0x000fe20000000000 */
[C---:B------:R-:W-:Y:S02]  /*e7a0*/  @P1 LOP3.LUT R22, R21.reuse, 0xfdffffff, RZ, 0xc0, !PT ;  /* 0xfdffffff15161812 */ /* 0x040fe400078ec0ff */
[----:B------:R-:W-:-:S02]  /*e7b0*/  @!P1 LOP3.LUT R22, R21, 0x2000000, RZ, 0xfc, !PT ;  /* 0x0200000015169812 */ /* 0x000fc400078efcff */
[----:B------:R-:W-:Y:S02]  /*e7c0*/  IADD3 R21, PT, PT, R19, 0x587c5, R16 ;  /* 0x000587c513157810 */ /* 0x000fe40007ffe010 */
[----:B------:R-:W-:Y:S02]  /*e7d0*/  LOP3.LUT R17, R24, R17, RZ, 0x3c, !PT ;  /* 0x0000001118117212 */ /* 0x000fe400078e3cff */
[----:B------:R-:W-:Y:S02]  /*e7e0*/  SHF.R.U32.HI R27, RZ, 0x2, R20 ;  /* 0x00000002ff1b7819 */ /* 0x000fe40000011614 */
[----:B------:R-:W-:Y:S02]  /*e7f0*/  FSETP.GEU.AND P1, PT, R25, UR7, PT ;  /* 0x0000000719007c0b */ /* 0x000fe4000bf2e000 */
[----:B------:R-:W-:Y:S02]  /*e800*/  I2FP.F32.U32 R25, R21 ;  /* 0x0000001500197245 */ /* 0x000fe40000201000 */
[----:B------:R-:W-:-:S02]  /*e810*/  FSETP.GT.AND P0, PT, R26, UR7, PT ;  /* 0x000000071a007c0b */ /* 0x000fc4000bf04000 */
[----:B------:R-:W-:Y:S01]  /*e820*/  LOP3.LUT R21, R27, R20, RZ, 0x3c, !PT ;  /* 0x000000141b157212 */ /* 0x000fe200078e3cff */
[----:B------:R-:W-:Y:S02]  /*e830*/  IMAD.SHL.U32 R20, R17, 0x2, RZ ;  /* 0x0000000211147824 */ /* 0x000fe400078e00ff */
[----:B------:R-:W-:Y:S01]  /*e840*/  IMAD.SHL.U32 R27, R16, 0x10, RZ ;  /* 0x00000010101b7824 */ /* 0x000fe200078e00ff */
[----:B------:R-:W-:Y:S01]  /*e850*/  FSETP.LT.AND P0, PT, R26, UR6, P0 ;  /* 0x000000061a007c0b */ /* 0x000fe20008701000 */
[----:B------:R-:W0:Y:S03]  /*e860*/  S2UR UR5, SR_CgaCtaId ;  /* 0x00000000000579c3 */ /* 0x000e260000008800 */
[----:B------:R-:W-:Y:S01]  /*e870*/  LOP3.LUT R20, R16, R27, R20, 0x96, !PT ;  /* 0x0000001b10147212 */ /* 0x000fe200078e9614 */
[----:B------:R-:W-:-:S03]  /*e880*/  FFMA R25, R25, R0, 1.1641532182693481445e-10 ;  /* 0x2f00000019197423 */ /* 0x000fc60000000000 */
[----:B------:R-:W-:Y:S02]  /*e890*/  LOP3.LUT R17, R20, R17, RZ, 0x3c, !PT ;  /* 0x0000001114117212 */ /* 0x000fe400078e3cff */
[C---:B------:R-:W-:Y:S02]  /*e8a0*/  @P2 LOP3.LUT R26, R22.reuse, 0xfbffffff, RZ, 0xc0, !PT ;  /* 0xfbffffff161a2812 */ /* 0x040fe400078ec0ff */
[----:B------:R-:W-:Y:S01]  /*e8b0*/  @!P2 LOP3.LUT R26, R22, 0x4000000, RZ, 0xfc, !PT ;  /* 0x04000000161aa812 */ /* 0x000fe200078efcff */
[----:B------:R-:W-:Y:S02]  /*e8c0*/  IMAD.SHL.U32 R22, R21, 0x2, RZ ;  /* 0x0000000215167824 */ /* 0x000fe400078e00ff */
[----:B------:R-:W-:Y:S01]  /*e8d0*/  IMAD.SHL.U32 R20, R17, 0x10, RZ ;  /* 0x0000001011147824 */ /* 0x000fe200078e00ff */
[----:B------:R-:W-:Y:S02]  /*e8e0*/  FSETP.GEU.AND P2, PT, R25, UR7, PT ;  /* 0x0000000719007c0b */ /* 0x000fe4000bf4e000 */
[----:B------:R-:W-:-:S02]  /*e8f0*/  @!P0 LOP3.LUT R24, R23, 0xbfffffff, RZ, 0xc0, !PT ;  /* 0xbfffffff17188812 */ /* 0x000fc400078ec0ff */
[C---:B------:R-:W-:Y:S02]  /*e900*/  @P1 LOP3.LUT R25, R26.reuse, 0xf7ffffff, RZ, 0xc0, !PT ;  /* 0xf7ffffff1a191812 */ /* 0x040fe400078ec0ff */
[----:B------:R-:W-:Y:S02]  /*e910*/  @P0 LOP3.LUT R24, R23, 0x40000000, RZ, 0xfc, !PT ;  /* 0x4000000017180812 */ /* 0x000fe400078efcff */
[----:B------:R-:W-:Y:S02]  /*e920*/  @!P1 LOP3.LUT R25, R26, 0x8000000, RZ, 0xfc, !PT ;  /* 0x080000001a199812 */ /* 0x000fe400078efcff */
[----:B------:R-:W-:Y:S02]  /*e930*/  SHF.R.U32.HI R23, RZ, 0x2, R18 ;  /* 0x00000002ff177819 */ /* 0x000fe40000011612 */
[----:B------:R-:W-:Y:S02]  /*e940*/  LOP3.LUT R26, R17, R20, R22, 0x96, !PT ;  /* 0x00000014111a7212 */ /* 0x000fe400078e9616 */
[----:B------:R-:W-:-:S02]  /*e950*/  LOP3.LUT R22, R23, R18, RZ, 0x3c, !PT ;  /* 0x0000001217167212 */ /* 0x000fc400078e3cff */
[----:B------:R-:W-:Y:S01]  /*e960*/  LOP3.LUT R18, R26, R21, RZ, 0x3c, !PT ;  /* 0x000000151a127212 */ /* 0x000fe200078e3cff */
[----:B------:R-:W-:Y:S01]  /*e970*/  VIADD R14, R14, 0x161f140 ;  /* 0x0161f1400e0e7836 */ /* 0x000fe20000000000 */
[----:B------:R-:W-:Y:S02]  /*e980*/  @!P2 LOP3.LUT R20, R25, 0x10000000, RZ, 0xfc, !PT ;  /* 0x100000001914a812 */ /* 0x000fe400078efcff */
[----:B------:R-:W-:Y:S01]  /*e990*/  IADD3 R23, PT, PT, R19, 0x10974f, R18 ;  /* 0x0010974f13177810 */ /* 0x000fe20007ffe012 */
[----:B------:R-:W-:Y:S01]  /*e9a0*/  UMOV UR4, 0x400 ;  /* 0x0000040000047882 */ /* 0x000fe20000000000 */
[----:B------:R1:W-:Y:S01]  /*e9b0*/  STG.E.64 desc[UR8][R6.64], R14 ;  /* 0x0000000e06007986 */ /* 0x0003e2000c101b08 */
[----:B------:R-:W-:Y:S01]  /*e9c0*/  @P2 LOP3.LUT R20, R25, 0xefffffff, RZ, 0xc0, !PT ;  /* 0xefffffff19142812 */ /* 0x000fe200078ec0ff */
[----:B0-----:R-:W-:Y:S01]  /*e9d0*/  ULEA UR4, UR5, UR4, 0x18 ;  /* 0x0000000405047291 */ /* 0x001fe2000f8ec0ff */
[----:B------:R-:W-:Y:S01]  /*e9e0*/  IADD3 R21, PT, PT, R19, 0xb0f8a, R17 ;  /* 0x000b0f8a13157810 */ /* 0x000fe20007ffe011 */
[----:B------:R-:W-:Y:S01]  /*e9f0*/  IMAD.SHL.U32 R25, R22, 0x2, RZ ;  /* 0x0000000216197824 */ /* 0x000fe200078e00ff */
[----:B------:R-:W-:Y:S01]  /*ea00*/  I2FP.F32.U32 R23, R23 ;  /* 0x0000001700177245 */ /* 0x000fe20000201000 */
[----:B------:R-:W-:Y:S01]  /*ea10*/  IMAD R19, R11, 0x1e, R2 ;  /* 0x0000001e0b137824 */ /* 0x000fe200078e0202 */
[----:B------:R-:W-:Y:S01]  /*ea20*/  I2FP.F32.U32 R21, R21 ;  /* 0x0000001500157245 */ /* 0x000fe20000201000 */
[----:B-1----:R-:W-:-:S02]  /*ea30*/  IMAD.SHL.U32 R15, R18, 0x10, RZ ;  /* 0x00000010120f7824 */ /* 0x002fc400078e00ff */
[----:B------:R-:W-:-:S03]  /*ea40*/  FFMA R23, R23, R0, 1.1641532182693481445e-10 ;  /* 0x2f00000017177423 */ /* 0x000fc60000000000 */
[----:B------:R-:W-:Y:S02]  /*ea50*/  LOP3.LUT R25, R18, R15, R25, 0x96, !PT ;  /* 0x0000000f12197212 */ /* 0x000fe400078e9619 */
[----:B------:R-:W-:Y:S01]  /*ea60*/  LEA R15, R19, UR4, 0x2 ;  /* 0x00000004130f7c11 */ /* 0x000fe2000f8e10ff */
[----:B------:R-:W-:Y:S01]  /*ea70*/  FFMA R21, R21, R0, 1.1641532182693481445e-10 ;  /* 0x2f00000015157423 */ /* 0x000fe20000000000 */
[----:B------:R-:W-:Y:S02]  /*ea80*/  FSETP.GEU.AND P2, PT, R23, UR7, PT ;  /* 0x0000000717007c0b */ /* 0x000fe4000bf4e000 */
[----:B------:R-:W-:Y:S01]  /*ea90*/  LOP3.LUT R19, R25, R22, RZ, 0x3c, !PT ;  /* 0x0000001619137212 */ /* 0x000fe200078e3cff */
[----:B------:R-:W-:Y:S01]  /*eaa0*/  LDS R23, [R15+-0x78] ;  /* 0xffff88000f177984 */ /* 0x000fe20000000800 */
[----:B------:R-:W-:-:S03]  /*eab0*/  FSETP.GEU.AND P1, PT, R21, UR7, PT ;  /* 0x0000000715007c0b */ /* 0x000fc6000bf2e000 */
[----:B------:R-:W0:Y:S04]  /*eac0*/  LDS R22, [R15+0x78] ;  /* 0x000078000f167984 */ /* 0x000e280000000800 */
[----:B------:R-:W1:Y:S04]  /*ead0*/  LDS R21, [R15] ;  /* 0x000000000f157984 */ /* 0x000e680000000800 */
[----:B------:R-:W-:Y:S04]  /*eae0*/  LDS R25, [R15+0x4] ;  /* 0x000004000f197984 */ /* 0x000fe80000000800 */
[----:B------:R-:W5:Y:S01]  /*eaf0*/  LDS R26, [R15+-0x4] ;  /* 0xfffffc000f1a7984 */ /* 0x000f620000000800 */
[----:B------:R-:W-:Y:S01]  /*eb00*/  I2FP.F32.U32 R27, R10 ;  /* 0x0000000a001b7245 */ /* 0x000fe20000201000 */
[----:B------:R-:W-:-:S04]  /*eb10*/  IMAD.IADD R14, R19, 0x1, R14 ;  /* 0x00000001130e7824 */ /* 0x000fc800078e020e */
[----:B------:R-:W-:Y:S01]  /*eb20*/  FFMA R10, R27, R0, 1.1641532182693481445e-10 ;  /* 0x2f0000001b0a7423 */ /* 0x000fe20000000000 */
[----:B------:R-:W-:-:S04]  /*eb30*/  I2FP.F32.U32 R27, R14 ;  /* 0x0000000e001b7245 */ /* 0x000fc80000201000 */
[----:B------:R-:W-:Y:S01]  /*eb40*/  FSETP.GT.AND P0, PT, R10, UR7, PT ;  /* 0x000000070a007c0b */ /* 0x000fe2000bf04000 */
[----:B------:R-:W-:Y:S01]  /*eb50*/  FFMA R27, R27, R0, 1.1641532182693481445e-10 ;  /* 0x2f0000001b1b7423 */ /* 0x000fe20000000000 */
[C---:B------:R-:W-:Y:S02]  /*eb60*/  @P1 LOP3.LUT R0, R20.reuse, 0xdfffffff, RZ, 0xc0, !PT ;  /* 0xdfffffff14001812 */ /* 0x040fe400078ec0ff */
[----:B------:R-:W-:Y:S02]  /*eb70*/  @!P1 LOP3.LUT R0, R20, 0x20000000, RZ, 0xfc, !PT ;  /* 0x2000000014009812 */ /* 0x000fe400078efcff */
[----:B------:R-:W-:Y:S02]  /*eb80*/  FSETP.LT.AND P0, PT, R10, UR6, P0 ;  /* 0x000000060a007c0b */ /* 0x000fe40008701000 */
[----:B------:R-:W-:Y:S02]  /*eb90*/  FSETP.GEU.AND P1, PT, R27, UR7, PT ;  /* 0x000000071b007c0b */ /* 0x000fe4000bf2e000 */
[----:B0-----:R-:W-:-:S02]  /*eba0*/  LOP3.LUT R27, R23, R22, RZ, 0x3c, !PT ;  /* 0x00000016171b7212 */ /* 0x001fc400078e3cff */
[-C--:B-1----:R-:W-:Y:S02]  /*ebb0*/  LOP3.LUT R20, R22, R21.reuse, R23, 0x24, !PT ;  /* 0x0000001516147212 */ /* 0x082fe400078e2417 */
[----:B------:R-:W-:Y:S02]  /*ebc0*/  @P2 LOP3.LUT R14, R0, 0xbfffffff, RZ, 0xc0, !PT ;  /* 0xbfffffff000e2812 */ /* 0x000fe400078ec0ff */
[----:B-----5:R-:W-:Y:S02]  /*ebd0*/  LOP3.LUT R10, R25, R21, R26, 0x24, !PT ;  /* 0x00000015190a7212 */ /* 0x020fe400078e241a */
[----:B------:R-:W-:Y:S02]  /*ebe0*/  LOP3.LUT R27, R27, R26, R25, 0xf6, !PT ;  /* 0x0000001a1b1b7212 */ /* 0x000fe400078ef619 */
[----:B------:R-:W-:Y:S02]  /*ebf0*/  LOP3.LUT R25, R26, R25, RZ, 0x3c, !PT ;  /* 0x000000191a197212 */ /* 0x000fe400078e3cff */
[----:B------:R-:W-:-:S02]  /*ec00*/  @!P2 LOP3.LUT R14, R0, 0x40000000, RZ, 0xfc, !PT ;  /* 0x40000000000ea812 */ /* 0x000fc400078efcff */
[----:B------:R-:W-:Y:S02]  /*ec10*/  LOP3.LUT R25, R25, R10, R20, 0x90, !PT ;  /* 0x0000000a19197212 */ /* 0x000fe400078e9014 */
[C---:B------:R-:W-:Y:S02]  /*ec20*/  @!P0 LOP3.LUT R0, R24.reuse, 0x7fffffff, RZ, 0xc0, !PT ;  /* 0x7fffffff18008812 */ /* 0x040fe400078ec0ff */
[----:B------:R-:W-:Y:S02]  /*ec30*/  @P0 LOP3.LUT R0, R24, 0x80000000, RZ, 0xfc, !PT ;  /* 0x8000000018000812 */ /* 0x000fe400078efcff */
[----:B------:R-:W-:Y:S02]  /*ec40*/  LOP3.LUT R22, R25, R23, R22, 0x60, !PT ;  /* 0x0000001719167212 */ /* 0x000fe400078e6016 */
[C---:B------:R-:W-:Y:S02]  /*ec50*/  @P1 LOP3.LUT R24, R14.reuse, 0x7fffffff, RZ, 0xc0, !PT ;  /* 0x7fffffff0e181812 */ /* 0x040fe400078ec0ff */
[----:B------:R-:W-:-:S02]  /*ec60*/  @!P1 LOP3.LUT R24, R14, 0x80000000, RZ, 0xfc, !PT ;  /* 0x800000000e189812 */ /* 0x000fc400078efcff */
[----:B------:R-:W-:-:S04]  /*ec70*/  LOP3.LUT R27, R22, R27, R0, 0xf8, !PT ;  /* 0x0000001b161b7212 */ /* 0x000fc800078ef800 */
[----:B------:R-:W-:-:S04]  /*ec80*/  LOP3.LUT R27, R10, R27, R24, 0xfe, !PT ;  /* 0x0000001b0a1b7212 */ /* 0x000fc800078efe18 */
[----:B------:R-:W-:Y:S01]  /*ec90*/  LOP3.LUT R20, R21, R27, R20, 0x1e, !PT ;  /* 0x0000001b15147212 */ /* 0x000fe200078e1e14 */
[----:B------:R0:W-:Y:S04]  /*eca0*/  STG.E.64 desc[UR8][R6.64+0x8], R16 ;  /* 0x0000081006007986 */ /* 0x0001e8000c101b08 */
[----:B------:R0:W-:Y:S04]  /*ecb0*/  STG.E.64 desc[UR8][R6.64+0x10], R18 ;  /* 0x0000101206007986 */ /* 0x0001e8000c101b08 */
[----:B----4-:R0:W-:Y:S04]  /*ecc0*/  STG.E.64 desc[UR8][R6.64+0x18], R12 ;  /* 0x0000180c06007986 */ /* 0x0101e8000c101b08 */
[----:B--2---:R0:W-:Y:S04]  /*ecd0*/  STG.E desc[UR8][R6.64+0x20], R3 ;  /* 0x0000200306007986 */ /* 0x0041e8000c101908 */
[----:B---3--:R0:W-:Y:S04]  /*ece0*/  STG.E.64 desc[UR8][R6.64+0x28], R8 ;  /* 0x0000280806007986 */ /* 0x0081e8000c101b08 */
[----:B------:R0:W-:Y:S02]  /*ecf0*/  STS [R15], R20 ;  /* 0x000000140f007388 */ /* 0x0001e40000000800 */
.L_x_51:
[----:B------:R-:W-:Y:S05]  /*ed00*/  BSYNC.RECONVERGENT B0 ;  /* 0x0000000000007941 */ /* 0x000fea0003800200 */
.L_x_50:
[----:B------:R-:W-:Y:S06]  /*ed10*/  BAR.SYNC.DEFER_BLOCKING 0x0 ;  /* 0x0000000000007b1d */ /* 0x000fec0000010000 */
.L_x_47:
[----:B0-----:R-:W-:-:S04]  /*ed20*/  ISETP.NE.AND P0, PT, R2, 0x1d, PT ;  /* 0x0000001d0200780c */ /* 0x001fc80003f05270 */
[----:B------:R-:W-:-:S04]  /*ed30*/  ISETP.EQ.OR P0, PT, R2, RZ, !P0 ;  /* 0x000000ff0200720c */ /* 0x000fc80004702670 */
[----:B------:R-:W-:-:S04]  /*ed40*/  ISETP.EQ.OR P0, PT, R11, RZ, P0 ;  /* 0x000000ff0b00720c */ /* 0x000fc80000702670 */
[----:B------:R-:W-:-:S13]  /*ed50*/  ISETP.EQ.OR P0, PT, R11, 0x1d, P0 ;  /* 0x0000001d0b00780c */ /* 0x000fda0000702670 */
[----:B------:R-:W-:Y:S05]  /*ed60*/  @P0 EXIT ;  /* 0x000000000000094d */ /* 0x000fea0003800000 */
[----:B------:R-:W0:Y:S01]  /*ed70*/  S2UR UR5, SR_CgaCtaId ;  /* 0x00000000000579c3 */ /* 0x000e220000008800 */
[----:B------:R-:W-:Y:S01]  /*ed80*/  UMOV UR4, 0x400 ;  /* 0x0000040000047882 */ /* 0x000fe20000000000 */
[----:B------:R-:W-:Y:S01]  /*ed90*/  IMAD R2, R11, 0x1e, R2 ;  /* 0x0000001e0b027824 */ /* 0x000fe200078e0202 */
[----:B0-----:R-:W-:-:S06]  /*eda0*/  ULEA UR4, UR5, UR4, 0x18 ;  /* 0x0000000405047291 */ /* 0x001fcc000f8ec0ff */
[----:B------:R-:W-:-:S05]  /*edb0*/  LEA R2, R2, UR4, 0x2 ;  /* 0x0000000402027c11 */ /* 0x000fca000f8e10ff */
[----:B-12-4-:R-:W0:Y:S04]  /*edc0*/  LDS R3, [R2] ;  /* 0x0000000002037984 */ /* 0x016e280000000800 */
[----:B0-----:R-:W-:Y:S01]  /*edd0*/  STG.E desc[UR8][R4.64], R3 ;  /* 0x0000000304007986 */ /* 0x001fe2000c101908 */
[----:B------:R-:W-:Y:S05]  /*ede0*/  EXIT ;  /* 0x000000000000794d */ /* 0x000fea0003800000 */
        .weak           $__internal_0_$__cuda_sm3x_div_rn_noftz_f32_slowpath
        .type           $__internal_0_$__cuda_sm3x_div_rn_noftz_f32_slowpath,@function
        .size           $__internal_0_$__cuda_sm3x_div_rn_noftz_f32_slowpath,(.L_x_73 - $__internal_0_$__cuda_sm3x_div_rn_noftz_f32_slowpath)
$__internal_0_$__cuda_sm3x_div_rn_noftz_f32_slowpath:
[----:B------:R-:W-:Y:S01]  /*edf0*/  SHF.R.U32.HI R19, RZ, 0x17, R14 ;  /* 0x00000017ff137819 */ /* 0x000fe2000001160e */
[----:B------:R-:W-:Y:S01]  /*ee00*/  BSSY.RECONVERGENT B1, `(.L_x_52) ;  /* 0x0000065000017945 */ /* 0x000fe20003800200 */
[----:B------:R-:W-:Y:S01]  /*ee10*/  SHF.R.U32.HI R22, RZ, 0x17, R3 ;  /* 0x00000017ff167819 */ /* 0x000fe20000011603 */
[----:B------:R-:W-:Y:S01]  /*ee20*/  IMAD.MOV.U32 R23, RZ, RZ, 0x44440000 ;  /* 0x44440000ff177424 */ /* 0x000fe200078e00ff */
[----:B------:R-:W-:Y:S02]  /*ee30*/  LOP3.LUT R19, R19, 0xff, RZ, 0xc0, !PT ;  /* 0x000000ff13137812 */ /* 0x000fe400078ec0ff */
[----:B------:R-:W-:-:S03]  /*ee40*/  LOP3.LUT R22, R22, 0xff, RZ, 0xc0, !PT ;  /* 0x000000ff16167812 */ /* 0x000fc600078ec0ff */
[----:B------:R-:W-:Y:S02]  /*ee50*/  VIADD R24, R19, 0xffffffff ;  /* 0xffffffff13187836 */ /* 0x000fe40000000000 */
[----:B------:R-:W-:-:S03]  /*ee60*/  VIADD R25, R22, 0xffffffff ;  /* 0xffffffff16197836 */ /* 0x000fc60000000000 */
[----:B------:R-:W-:-:S04]  /*ee70*/  ISETP.GT.U32.AND P1, PT, R24, 0xfd, PT ;  /* 0x000000fd1800780c */ /* 0x000fc80003f24070 */
[----:B------:R-:W-:-:S13]  /*ee80*/  ISETP.GT.U32.OR P1, PT, R25, 0xfd, P1 ;  /* 0x000000fd1900780c */ /* 0x000fda0000f24470 */
[----:B------:R-:W-:Y:S01]  /*ee90*/  @!P1 IMAD.MOV.U32 R21, RZ, RZ, RZ ;  /* 0x000000ffff159224 */ /* 0x000fe200078e00ff */
[----:B------:R-:W-:Y:S06]  /*eea0*/  @!P1 BRA `(.L_x_53) ;  /* 0x0000000000609947 */ /* 0x000fec0003800000 */
[----:B------:R-:W-:Y:S01]  /*eeb0*/  IMAD.MOV.U32 R0, RZ, RZ, 0x44440000 ;  /* 0x44440000ff007424 */ /* 0x000fe200078e00ff */
[----:B------:R-:W-:-:S04]  /*eec0*/  FSETP.GTU.FTZ.AND P1, PT, |R3|, +INF , PT ;  /* 0x7f8000000300780b */ /* 0x000fc80003f3c200 */
[----:B------:R-:W-:-:S04]  /*eed0*/  FSETP.GTU.FTZ.AND P2, PT, |R0|, +INF , PT ;  /* 0x7f8000000000780b */ /* 0x000fc80003f5c200 */
[----:B------:R-:W-:-:S13]  /*eee0*/  PLOP3.LUT P1, PT, P1, P2, PT, 0xf8, 0x8f ;  /* 0x00000000008f781c */ /* 0x000fda0000f25f70 */
[----:B------:R-:W-:Y:S05]  /*eef0*/  @P1 BRA `(.L_x_54) ;  /* 0x0000000400501947 */ /* 0x000fea0003800000 */
[----:B------:R-:W-:-:S13]  /*ef00*/  LOP3.LUT P1, RZ, R0, 0x7fffffff, R3, 0xc8, !PT ;  /* 0x7fffffff00ff7812 */ /* 0x000fda000782c803 */
[----:B------:R-:W-:Y:S05]  /*ef10*/  @!P1 BRA `(.L_x_55) ;  /* 0x0000000400409947 */ /* 0x000fea0003800000 */
[C---:B------:R-:W-:Y:S02]  /*ef20*/  FSETP.NEU.FTZ.AND P3, PT, |R3|.reuse, +INF , PT ;  /* 0x7f8000000300780b */ /* 0x040fe40003f7d200 */
[----:B------:R-:W-:Y:S02]  /*ef30*/  FSETP.NEU.FTZ.AND P2, PT, |R0|, +INF , PT ;  /* 0x7f8000000000780b */ /* 0x000fe40003f5d200 */
[----:B------:R-:W-:-:S11]  /*ef40*/  FSETP.NEU.FTZ.AND P1, PT, |R3|, +INF , PT ;  /* 0x7f8000000300780b */ /* 0x000fd60003f3d200 */
[----:B------:R-:W-:Y:S05]  /*ef50*/  @!P2 BRA !P3, `(.L_x_55) ;  /* 0x000000040030a947 */ /* 0x000fea0005800000 */
[----:B------:R-:W-:-:S04]  /*ef60*/  LOP3.LUT P3, RZ, R3, 0x7fffffff, RZ, 0xc0, !PT ;  /* 0x7fffffff03ff7812 */ /* 0x000fc8000786c0ff */
[----:B------:R-:W-:-:S13]  /*ef70*/  PLOP3.LUT P2, PT, P2, P3, PT, 0x2f, 0xf2 ;  /* 0x0000000000f2781c */ /* 0x000fda0001746577 */
[----:B------:R-:W-:Y:S05]  /*ef80*/  @P2 BRA `(.L_x_56) ;  /* 0x00000004001c2947 */ /* 0x000fea0003800000 */
[----:B------:R-:W-:-:S04]  /*ef90*/  LOP3.LUT P2, RZ, R0, 0x7fffffff, RZ, 0xc0, !PT ;  /* 0x7fffffff00ff7812 */ /* 0x000fc8000784c0ff */
[----:B------:R-:W-:-:S13]  /*efa0*/  PLOP3.LUT P1, PT, P1, P2, PT, 0x2f, 0xf2 ;  /* 0x0000000000f2781c */ /* 0x000fda0000f24577 */
[----:B------:R-:W-:Y:S05]  /*efb0*/  @P1 BRA `(.L_x_57) ;  /* 0x0000000400041947 */ /* 0x000fea0003800000 */
[----:B------:R-:W-:Y:S02]  /*efc0*/  ISETP.GE.AND P1, PT, R25, RZ, PT ;  /* 0x000000ff1900720c */ /* 0x000fe40003f26270 */
[----:B------:R-:W-:-:S11]  /*efd0*/  ISETP.GE.AND P2, PT, R24, RZ, PT ;  /* 0x000000ff1800720c */ /* 0x000fd60003f46270 */
[----:B------:R-:W-:Y:S02]  /*efe0*/  @P1 IMAD.MOV.U32 R21, RZ, RZ, RZ ;  /* 0x000000ffff151224 */ /* 0x000fe400078e00ff */
[----:B------:R-:W-:Y:S01]  /*eff0*/  @!P1 FFMA R3, R3, 1.84467440737095516160e+19, RZ ;  /* 0x5f80000003039823 */ /* 0x000fe200000000ff */
[----:B------:R-:W-:Y:S02]  /*f000*/  @!P1 IMAD.MOV.U32 R21, RZ, RZ, -0x40 ;  /* 0xffffffc0ff159424 */ /* 0x000fe400078e00ff */
[----:B------:R-:W-:Y:S02]  /*f010*/  @!P2 FFMA R23, R0, 1.84467440737095516160e+19, RZ ;  /* 0x5f8000000017a823 */ /* 0x000fe400000000ff */
[----:B------:R-:W-:-:S07]  /*f020*/  @!P2 VIADD R21, R21, 0x40 ;  /* 0x000000401515a836 */ /* 0x000fce0000000000 */
.L_x_53:
[----:B------:R-:W-:Y:S01]  /*f030*/  LEA R0, R19, 0xc0800000, 0x17 ;  /* 0xc080000013007811 */ /* 0x000fe200078eb8ff */
[----:B------:R-:W-:Y:S01]  /*f040*/  VIADD R22, R22, 0xffffff81 ;  /* 0xffffff8116167836 */ /* 0x000fe20000000000 */
[----:B------:R-:W-:Y:S03]  /*f050*/  BSSY.RECONVERGENT B2, `(.L_x_58) ;  /* 0x0000036000027945 */ /* 0x000fe60003800200 */
[----:B------:R-:W-:Y:S02]  /*f060*/  IMAD.IADD R26, R23, 0x1, -R0 ;  /* 0x00000001171a7824 */ /* 0x000fe400078e0a00 */
[C---:B------:R-:W-:Y:S01]  /*f070*/  IMAD R0, R22.reuse, -0x800000, R3 ;  /* 0xff80000016007824 */ /* 0x040fe200078e0203 */
[----:B------:R-:W-:Y:S01]  /*f080*/  IADD3 R22, PT, PT, R22, 0x7f, -R19 ;  /* 0x0000007f16167810 */ /* 0x000fe20007ffe813 */
[----:B------:R-:W0:Y:S01]  /*f090*/  MUFU.RCP R24, R26 ;  /* 0x0000001a00187308 */ /* 0x000e220000001000 */
[----:B------:R-:W-:-:S03]  /*f0a0*/  FADD.FTZ R23, -R26, -RZ ;  /* 0x800000ff1a177221 */ /* 0x000fc60000010100 */
[----:B------:R-:W-:Y:S02]  /*f0b0*/  IMAD.IADD R22, R22, 0x1, R21 ;  /* 0x0000000116167824 */ /* 0x000fe400078e0215 */
[----:B0-----:R-:W-:-:S04]  /*f0c0*/  FFMA R25, R24, R23, 1 ;  /* 0x3f80000018197423 */ /* 0x001fc80000000017 */
[----:B------:R-:W-:-:S04]  /*f0d0*/  FFMA R3, R24, R25, R24 ;  /* 0x0000001918037223 */ /* 0x000fc80000000018 */
[----:B------:R-:W-:-:S04]  /*f0e0*/  FFMA R24, R0, R3, RZ ;  /* 0x0000000300187223 */ /* 0x000fc800000000ff */
[----:B------:R-:W-:-:S04]  /*f0f0*/  FFMA R25, R23, R24, R0 ;  /* 0x0000001817197223 */ /* 0x000fc80000000000 */
[----:B------:R-:W-:-:S04]  /*f100*/  FFMA R24, R3, R25, R24 ;  /* 0x0000001903187223 */ /* 0x000fc80000000018 */
[----:B------:R-:W-:-:S04]  /*f110*/  FFMA R23, R23, R24, R0 ;  /* 0x0000001817177223 */ /* 0x000fc80000000000 */
[----:B------:R-:W-:-:S05]  /*f120*/  FFMA R25, R3, R23, R24 ;  /* 0x0000001703197223 */ /* 0x000fca0000000018 */
[----:B------:R-:W-:-:S04]  /*f130*/  SHF.R.U32.HI R0, RZ, 0x17, R25 ;  /* 0x00000017ff007819 */ /* 0x000fc80000011619 */
[----:B------:R-:W-:-:S05]  /*f140*/  LOP3.LUT R0, R0, 0xff, RZ, 0xc0, !PT ;  /* 0x000000ff00007812 */ /* 0x000fca00078ec0ff */
[----:B------:R-:W-:-:S04]  /*f150*/  IMAD.IADD R0, R0, 0x1, R22 ;  /* 0x0000000100007824 */ /* 0x000fc800078e0216 */
[----:B------:R-:W-:-:S05]  /*f160*/  VIADD R19, R0, 0xffffffff ;  /* 0xffffffff00137836 */ /* 0x000fca0000000000 */
[----:B------:R-:W-:-:S13]  /*f170*/  ISETP.GE.U32.AND P1, PT, R19, 0xfe, PT ;  /* 0x000000fe1300780c */ /* 0x000fda0003f26070 */
[----:B------:R-:W-:Y:S05]  /*f180*/  @!P1 BRA `(.L_x_59) ;  /* 0x0000000000849947 */ /* 0x000fea0003800000 */
[----:B------:R-:W-:-:S13]  /*f190*/  ISETP.GT.AND P1, PT, R0, 0xfe, PT ;  /* 0x000000fe0000780c */ /* 0x000fda0003f24270 */
[----:B------:R-:W-:Y:S05]  /*f1a0*/  @P1 BRA `(.L_x_60) ;  /* 0x0000000000701947 */ /* 0x000fea0003800000 */
[----:B------:R-:W-:Y:S01]  /*f1b0*/  ISETP.GE.AND P1, PT, R0, 0x1, PT ;  /* 0x000000010000780c */ /* 0x000fe20003f26270 */
[----:B------:R-:W-:-:S12]  /*f1c0*/  IMAD.MOV.U32 R19, RZ, RZ, R25 ;  /* 0x000000ffff137224 */ /* 0x000fd800078e0019 */
[----:B------:R-:W-:Y:S05]  /*f1d0*/  @P1 BRA `(.L_x_61) ;  /* 0x0000000000741947 */ /* 0x000fea0003800000 */
[----:B------:R-:W-:Y:S02]  /*f1e0*/  ISETP.GE.AND P1, PT, R0, -0x18, PT ;  /* 0xffffffe80000780c */ /* 0x000fe40003f26270 */
[----:B------:R-:W-:-:S11]  /*f1f0*/  LOP3.LUT R19, R25, 0x80000000, RZ, 0xc0, !PT ;  /* 0x8000000019137812 */ /* 0x000fd600078ec0ff */
[----:B------:R-:W-:Y:S05]  /*f200*/  @!P1 BRA `(.L_x_61) ;  /* 0x0000000000689947 */ /* 0x000fea0003800000 */
[-CC-:B------:R-:W-:Y:S01]  /*f210*/  FFMA.RZ R21, R3, R23.reuse, R24.reuse ;  /* 0x0000001703157223 */ /* 0x180fe2000000c018 */
[C---:B------:R-:W-:Y:S02]  /*f220*/  ISETP.NE.AND P3, PT, R0.reuse, RZ, PT ;  /* 0x000000ff0000720c */ /* 0x040fe40003f65270 */
[C---:B------:R-:W-:Y:S02]  /*f230*/  ISETP.NE.AND P2, PT, R0.reuse, RZ, PT ;  /* 0x000000ff0000720c */ /* 0x040fe40003f45270 */
[----:B------:R-:W-:Y:S01]  /*f240*/  LOP3.LUT R22, R21, 0x7fffff, RZ, 0xc0, !PT ;  /* 0x007fffff15167812 */ /* 0x000fe200078ec0ff */
[CCC-:B------:R-:W-:Y:S01]  /*f250*/  FFMA.RP R21, R3.reuse, R23.reuse, R24.reuse ;  /* 0x0000001703157223 */ /* 0x1c0fe20000008018 */
[----:B------:R-:W-:Y:S01]  /*f260*/  FFMA.RM R24, R3, R23, R24 ;  /* 0x0000001703187223 */ /* 0x000fe20000004018 */
[----:B------:R-:W-:Y:S01]  /*f270*/  VIADD R3, R0, 0x20 ;  /* 0x0000002000037836 */ /* 0x000fe20000000000 */
[----:B------:R-:W-:Y:S01]  /*f280*/  LOP3.LUT R22, R22, 0x800000, RZ, 0xfc, !PT ;  /* 0x0080000016167812 */ /* 0x000fe200078efcff */
[----:B------:R-:W-:-:S02]  /*f290*/  IMAD.MOV R0, RZ, RZ, -R0 ;  /* 0x000000ffff007224 */ /* 0x000fc400078e0a00 */
[----:B------:R-:W-:Y:S02]  /*f2a0*/  FSETP.NEU.FTZ.AND P1, PT, R21, R24, PT ;  /* 0x000000181500720b */ /* 0x000fe40003f3d000 */
[----:B------:R-:W-:Y:S02]  /*f2b0*/  SHF.L.U32 R3, R22, R3, RZ ;  /* 0x0000000316037219 */ /* 0x000fe400000006ff */
[----:B------:R-:W-:Y:S02]  /*f2c0*/  SEL R21, R0, RZ, P3 ;  /* 0x000000ff00157207 */ /* 0x000fe40001800000 */
[----:B------:R-:W-:Y:S02]  /*f2d0*/  ISETP.NE.AND P2, PT, R3, RZ, P2 ;  /* 0x000000ff0300720c */ /* 0x000fe40001745270 */
[----:B------:R-:W-:Y:S02]  /*f2e0*/  SHF.R.U32.HI R21, RZ, R21, R22 ;  /* 0x00000015ff157219 */ /* 0x000fe40000011616 */
[----:B------:R-:W-:-:S02]  /*f2f0*/  PLOP3.LUT P1, PT, P1, P2, PT, 0xf8, 0x8f ;  /* 0x00000000008f781c */ /* 0x000fc40000f25f70 */
[----:B------:R-:W-:Y:S02]  /*f300*/  SHF.R.U32.HI R3, RZ, 0x1, R21 ;  /* 0x00000001ff037819 */ /* 0x000fe40000011615 */
[----:B------:R-:W-:-:S04]  /*f310*/  SEL R0, RZ, 0x1, !P1 ;  /* 0x00000001ff007807 */ /* 0x000fc80004800000 */
[----:B------:R-:W-:-:S04]  /*f320*/  LOP3.LUT R0, R0, 0x1, R3, 0xf8, !PT ;  /* 0x0000000100007812 */ /* 0x000fc800078ef803 */
[----:B------:R-:W-:-:S05]  /*f330*/  LOP3.LUT R0, R0, R21, RZ, 0xc0, !PT ;  /* 0x0000001500007212 */ /* 0x000fca00078ec0ff */
[----:B------:R-:W-:-:S05]  /*f340*/  IMAD.IADD R0, R3, 0x1, R0 ;  /* 0x0000000103007824 */ /* 0x000fca00078e0200 */
[----:B------:R-:W-:Y:S01]  /*f350*/  LOP3.LUT R19, R0, R19, RZ, 0xfc, !PT ;  /* 0x0000001300137212 */ /* 0x000fe200078efcff */
[----:B------:R-:W-:Y:S06]  /*f360*/  BRA `(.L_x_61) ;  /* 0x0000000000107947 */ /* 0x000fec0003800000 */
.L_x_60:
[----:B------:R-:W-:-:S04]  /*f370*/  LOP3.LUT R19, R25, 0x80000000, RZ, 0xc0, !PT ;  /* 0x8000000019137812 */ /* 0x000fc800078ec0ff */
[----:B------:R-:W-:Y:S01]  /*f380*/  LOP3.LUT R19, R19, 0x7f800000, RZ, 0xfc, !PT ;  /* 0x7f80000013137812 */ /* 0x000fe200078efcff */
[----:B------:R-:W-:Y:S06]  /*f390*/  BRA `(.L_x_61) ;  /* 0x0000000000047947 */ /* 0x000fec0003800000 */
.L_x_59:
[----:B------:R-:W-:-:S07]  /*f3a0*/  IMAD R19, R22, 0x800000, R25 ;  /* 0x0080000016137824 */ /* 0x000fce00078e0219 */
.L_x_61:
[----:B------:R-:W-:Y:S05]  /*f3b0*/  BSYNC.RECONVERGENT B2 ;  /* 0x0000000000027941 */ /* 0x000fea0003800200 */
.L_x_58:
[----:B------:R-:W-:Y:S05]  /*f3c0*/  BRA `(.L_x_62) ;  /* 0x0000000000207947 */ /* 0x000fea0003800000 */
.L_x_57:
[----:B------:R-:W-:-:S04]  /*f3d0*/  LOP3.LUT R0, R0, 0x80000000, R3, 0x48, !PT ;  /* 0x8000000000007812 */ /* 0x000fc800078e4803 */
[----:B------:R-:W-:Y:S01]  /*f3e0*/  LOP3.LUT R19, R0, 0x7f800000, RZ, 0xfc, !PT ;  /* 0x7f80000000137812 */ /* 0x000fe200078efcff */
[----:B------:R-:W-:Y:S06]  /*f3f0*/  BRA `(.L_x_62) ;  /* 0x0000000000147947 */ /* 0x000fec0003800000 */
.L_x_56:
[----:B------:R-:W-:Y:S01]  /*f400*/  LOP3.LUT R19, R0, 0x80000000, R3, 0x48, !PT ;  /* 0x8000000000137812 */ /* 0x000fe200078e4803 */
[----:B------:R-:W-:Y:S06]  /*f410*/  BRA `(.L_x_62) ;  /* 0x00000000000c7947 */ /* 0x000fec0003800000 */
.L_x_55:
[----:B------:R-:W0:Y:S01]  /*f420*/  MUFU.RSQ R19, -QNAN ;  /* 0xffc0000000137908 */ /* 0x000e220000001400 */
[----:B------:R-:W-:Y:S05]  /*f430*/  BRA `(.L_x_62) ;  /* 0x0000000000047947 */ /* 0x000fea0003800000 */
.L_x_54:
[----:B------:R-:W-:-:S07]  /*f440*/  FADD.FTZ R19, R3, R0 ;  /* 0x0000000003137221 */ /* 0x000fce0000010000 */
.L_x_62:
[----:B------:R-:W-:Y:S05]  /*f450*/  BSYNC.RECONVERGENT B1 ;  /* 0x0000000000017941 */ /* 0x000fea0003800200 */
.L_x_52:
[----:B------:R-:W-:Y:S02]  /*f460*/  IMAD.MOV.U32 R21, RZ, RZ, 0x0 ;  /* 0x00000000ff157424 */ /* 0x000fe400078e00ff */
[----:B0-----:R-:W-:Y:S02]  /*f470*/  IMAD.MOV.U32 R3, RZ, RZ, R19 ;  /* 0x000000ffff037224 */ /* 0x001fe400078e0013 */
[----:B------:R-:W-:Y:S05]  /*f480*/  RET.REL.NODEC R20 `(_Z24dev_measure_cycle_kernelPjP17curandStateXORWOWPfPiffi) ;  /* 0xffffff0814dc7950 */ /* 0x000fea0003c3ffff */
.L_x_63:
[----:B------:R-:W-:-:S00]  /*f490*/  BRA `(.L_x_63) ;  /* 0xfffffffc00fc7947 */ /* 0x000fc0000383ffff */
[----:B------:R-:W-:-:S00]  /*f4a0*/  NOP ;  /* 0x0000000000007918 */ /* 0x000fc00000000000 */
        /* <DEDUP_REMOVED lines=13> */
.L_x_73:


//--------------------- .text._Z7initRNGP17curandStateXORWOWi --------------------------
	.section	.text._Z7initRNGP17curandStateXORWOWi,"ax",@progbits
	.align	128
        .global         _Z7initRNGP17curandStateXORWOWi
        .type           _Z7initRNGP17curandStateXORWOWi,@function
        .size           _Z7initRNGP17curandStateXORWOWi,(.L_x_75 - _Z7initRNGP17curandStateXORWOWi)
        .other          _Z7initRNGP17curandStateXORWOWi,@"STO_CUDA_ENTRY STV_DEFAULT"
_Z7initRNGP17curandStateXORWOWi:
.text._Z7initRNGP17curandStateXORWOWi:
[----:B------:R-:W-:Y:S01]  /*0000*/  LDC R1, c[0x0][0x37c] ;  /* 0x0000df00ff017b82 */ /* 0x000fe20000000800 */
[----:B------:R-:W0:Y:S07]  /*0010*/  S2R R3, SR_TID.Y ;  /* 0x0000000000037919 */ /* 0x000e2e0000002200 */
[----:B------:R-:W-:Y:S01]  /*0020*/  S2UR UR4, SR_CTAID.X ;  /* 0x00000000000479c3 */ /* 0x000fe20000002500 */
[----:B------:R-:W1:Y:S01]  /*0030*/  LDCU UR6, c[0x0][0x370] ;  /* 0x00006e00ff0677ac */ /* 0x000e620008000800 */
[----:B------:R-:W-:Y:S01]  /*0040*/  BSSY.RECONVERGENT B0, `(.L_x_64) ;  /* 0x00000ec000007945 */ /* 0x000fe20003800200 */
[----:B------:R-:W2:Y:S01]  /*0050*/  S2R R13, SR_TID.X ;  /* 0x00000000000d7919 */ /* 0x000ea20000002100 */
[----:B------:R-:W2:Y:S04]  /*0060*/  LDCU UR8, c[0x0][0x360] ;  /* 0x00006c00ff0877ac */ /* 0x000ea80008000800 */
[----:B------:R-:W1:Y:S08]  /*0070*/  S2UR UR5, SR_CTAID.Y ;  /* 0x00000000000579c3 */ /* 0x000e700000002600 */
[----:B------:R-:W3:Y:S08]  /*0080*/  LDC R4, c[0x0][0x388] ;  /* 0x0000e200ff047b82 */ /* 0x000ef00000000800 */
[----:B------:R-:W0:Y:S08]  /*0090*/  LDC R0, c[0x0][0x364] ;  /* 0x0000d900ff007b82 */ /* 0x000e300000000800 */
[----:B------:R-:W4:Y:S01]  /*00a0*/  LDC.64 R6, c[0x0][0x380] ;  /* 0x0000e000ff067b82 */ /* 0x000f220000000a00 */
[----:B-1----:R-:W-:Y:S01]  /*00b0*/  UIMAD UR4, UR5, UR6, UR4 ;  /* 0x00000006050472a4 */ /* 0x002fe2000f8e0204 */
[----:B------:R-:W1:Y:S01]  /*00c0*/  LDCU.64 UR6, c[0x0][0x358] ;  /* 0x00006b00ff0677ac */ /* 0x000e620008000a00 */
[----:B---3--:R-:W-:-:S02]  /*00d0*/  LOP3.LUT R2, R4, 0xaad26b49, RZ, 0x3c, !PT ;  /* 0xaad26b4904027812 */ /* 0x008fc400078e3cff */
[----:B------:R-:W-:Y:S01]  /*00e0*/  ISETP.GT.AND P0, PT, R4, -0x1, PT ;  /* 0xffffffff0400780c */ /* 0x000fe20003f04270 */
[----:B------:R-:W-:Y:S02]  /*00f0*/  IMAD.MOV.U32 R4, RZ, RZ, -0x266e14b1 ;  /* 0xd991eb4fff047424 */ /* 0x000fe400078e00ff */
[----:B------:R-:W-:Y:S02]  /*0100*/  IMAD R2, R2, 0x4182bed5, RZ ;  /* 0x4182bed502027824 */ /* 0x000fe400078e02ff */
[----:B0-----:R-:W-:Y:S01]  /*0110*/  IMAD R0, R0, UR4, R3 ;  /* 0x0000000400007c24 */ /* 0x001fe2000f8e0203 */
[----:B------:R-:W-:Y:S01]  /*0120*/  SEL R3, R4, 0x8bf16996, P0 ;  /* 0x8bf1699604037807 */ /* 0x000fe20000000000 */
[C---:B------:R-:W-:Y:S01]  /*0130*/  VIADD R5, R2.reuse, 0x75bcd15 ;  /* 0x075bcd1502057836 */ /* 0x040fe20000000000 */
[----:B------:R-:W-:Y:S01]  /*0140*/  LOP3.LUT R8, R2, 0x159a55e5, RZ, 0x3c, !PT ;  /* 0x159a55e502087812 */ /* 0x000fe200078e3cff */
[----:B--2---:R-:W-:Y:S01]  /*0150*/  IMAD R13, R0, UR8, R13 ;  /* 0x00000008000d7c24 */ /* 0x004fe2000f8e020d */
[C---:B------:R-:W-:Y:S01]  /*0160*/  IADD3 R4, PT, PT, R3.reuse, 0x64f0c9, R2 ;  /* 0x0064f0c903047810 */ /* 0x040fe20007ffe002 */
[----:B------:R-:W-:Y:S01]  /*0170*/  VIADD R11, R2, 0x583f19 ;  /* 0x00583f19020b7836 */ /* 0x000fe20000000000 */
[----:B------:R-:W-:Y:S01]  /*0180*/  LOP3.LUT R10, R3, 0x5491333, RZ, 0x3c, !PT ;  /* 0x05491333030a7812 */ /* 0x000fe200078e3cff */
[C---:B----4-:R-:W-:Y:S01]  /*0190*/  IMAD.WIDE R6, R13.reuse, 0x30, R6 ;  /* 0x000000300d067825 */ /* 0x050fe200078e0206 */
[----:B------:R-:W-:-:S03]  /*01a0*/  ISETP.NE.AND P0, PT, R13, RZ, PT ;  /* 0x000000ff0d00720c */ /* 0x000fc60003f05270 */
[----:B------:R-:W-:Y:S01]  /*01b0*/  VIADD R9, R3, 0x1f123bb5 ;  /* 0x1f123bb503097836 */ /* 0x000fe20000000000 */
[----:B-1----:R0:W-:Y:S04]  /*01c0*/  STG.E.64 desc[UR6][R6.64], R4 ;  /* 0x0000000406007986 */ /* 0x0021e8000c101b06 */
[----:B------:R0:W-:Y:S04]  /*01d0*/  STG.E.64 desc[UR6][R6.64+0x8], R8 ;  /* 0x0000080806007986 */ /* 0x0001e8000c101b06 */
[----:B------:R0:W-:Y:S01]  /*01e0*/  STG.E.64 desc[UR6][R6.64+0x10], R10 ;  /* 0x0000100a06007986 */ /* 0x0001e2000c101b06 */
[----:B------:R-:W-:Y:S05]  /*01f0*/  @!P0 BRA `(.L_x_65) ;  /* 0x0000000c00408947 */ /* 0x000fea0003800000 */
[----:B------:R-:W-:Y:S01]  /*0200*/  SHF.R.S32.HI R0, RZ, 0x1f, R13 ;  /* 0x0000001fff007819 */ /* 0x000fe2000001140d */
[----:B------:R-:W-:-:S07]  /*0210*/  IMAD.MOV.U32 R12, RZ, RZ, RZ ;  /* 0x000000ffff0c7224 */ /* 0x000fce00078e00ff */
.L_x_71:
[----:B-1----:R-:W-:Y:S01]  /*0220*/  LOP3.LUT R2, R13, 0x3, RZ, 0xc0, !PT ;  /* 0x000000030d027812 */ /* 0x002fe200078ec0ff */
[----:B------:R-:W-:Y:S03]  /*0230*/  BSSY.RECONVERGENT B1, `(.L_x_66) ;  /* 0x00000c6000017945 */ /* 0x000fe60003800200 */
[----:B------:R-:W-:-:S04]  /*0240*/  ISETP.NE.U32.AND P0, PT, R2, RZ, PT ;  /* 0x000000ff0200720c */ /* 0x000fc80003f05070 */
[----:B------:R-:W-:-:S13]  /*0250*/  ISETP.NE.AND.EX P0, PT, RZ, RZ, PT, P0 ;  /* 0x000000ffff00720c */ /* 0x000fda0003f05300 */
[----:B------:R-:W-:Y:S05]  /*0260*/  @!P0 BRA `(.L_x_67) ;  /* 0x0000000c00088947 */ /* 0x000fea0003800000 */
[----:B0-----:R-:W0:Y:S01]  /*0270*/  LDC.64 R8, c[0x4][RZ] ;  /* 0x01000000ff087b82 */ /* 0x001e220000000a00 */
[----:B------:R-:W-:Y:S02]  /*0280*/  IMAD.MOV.U32 R14, RZ, RZ, RZ ;  /* 0x000000ffff0e7224 */ /* 0x000fe400078e00ff */
[----:B0-----:R-:W-:-:S07]  /*0290*/  IMAD.WIDE.U32 R8, R12, 0xc80, R8 ;  /* 0x00000c800c087825 */ /* 0x001fce00078e0008 */
.L_x_70:
[----:B-1----:R-:W-:Y:S01]  /*02a0*/  IMAD.MOV.U32 R15, RZ, RZ, RZ ;  /* 0x000000ffff0f7224 */ /* 0x002fe200078e00ff */
[----:B------:R-:W-:Y:S01]  /*02b0*/  CS2R R2, SRZ ;  /* 0x0000000000027805 */ /* 0x000fe2000001ff00 */
[----:B------:R-:W-:Y:S01]  /*02c0*/  IMAD.MOV.U32 R17, RZ, RZ, RZ ;  /* 0x000000ffff117224 */ /* 0x000fe200078e00ff */
[----:B------:R-:W-:-:S07]  /*02d0*/  CS2R R4, SRZ ;  /* 0x0000000000047805 */ /* 0x000fce000001ff00 */
.L_x_69:
[----:B------:R-:W-:-:S05]  /*02e0*/  IMAD.WIDE.U32 R10, R17, 0x4, R6 ;  /* 0x00000004110a7825 */ /* 0x000fca00078e0006 */
[----:B------:R0:W5:Y:S01]  /*02f0*/  LDG.E R16, desc[UR6][R10.64+0x4] ;  /* 0x000004060a107981 */ /* 0x000162000c1e1900 */
[----:B------:R-:W-:-:S07]  /*0300*/  IMAD.MOV.U32 R19, RZ, RZ, RZ ;  /* 0x000000ffff137224 */ /* 0x000fce00078e00ff */
.L_x_68:
[----:B-----5:R-:W-:Y:S01]  /*0310*/  SHF.R.U32.HI R24, RZ, R19, R16 ;  /* 0x00000013ff187219 */ /* 0x020fe20000011610 */
[----:B0-----:R-:W-:-:S03]  /*0320*/  IMAD.SHL.U32 R10, R17, 0x20, RZ ;  /* 0x00000020110a7824 */ /* 0x001fc600078e00ff */
[----:B------:R-:W-:Y:S01]  /*0330*/  LOP3.LUT R11, R24, 0x1, RZ, 0xc0, !PT ;  /* 0x00000001180b7812 */ /* 0x000fe200078ec0ff */
[----:B------:R-:W-:-:S03]  /*0340*/  IMAD.IADD R10, R10, 0x1, R19 ;  /* 0x000000010a0a7824 */ /* 0x000fc600078e0213 */
[----:B------:R-:W-:Y:S01]  /*0350*/  ISETP.NE.U32.AND P0, PT, R11, 0x1, PT ;  /* 0x000000010b00780c */ /* 0x000fe20003f05070 */
[----:B------:R-:W-:-:S03]  /*0360*/  IMAD R11, R10, 0x5, RZ ;  /* 0x000000050a0b7824 */ /* 0x000fc600078e02ff */
[----:B------:R-:W-:Y:S01]  /*0370*/  R2P PR, R24, 0x7e ;  /* 0x0000007e18007804 */ /* 0x000fe20000000000 */
[----:B------:R-:W-:-:S08]  /*0380*/  IMAD.WIDE.U32 R10, R11, 0x4, R8 ;  /* 0x000000040b0a7825 */ /* 0x000fd000078e0008 */
[----:B------:R-:W2:Y:S04]  /*0390*/  @!P0 LDG.E R18, desc[UR6][R10.64] ;  /* 0x000000060a128981 */ /* 0x000ea8000c1e1900 */
[----:B------:R-:W3:Y:S04]  /*03a0*/  @!P0 LDG.E R20, desc[UR6][R10.64+0x10] ;  /* 0x000010060a148981 */ /* 0x000ee8000c1e1900 */
[----:B------:R-:W4:Y:S04]  /*03b0*/  @P1 LDG.E R22, desc[UR6][R10.64+0x14] ;  /* 0x000014060a161981 */ /* 0x000f28000c1e1900 */
[----:B------:R-:W4:Y:S04]  /*03c0*/  @P2 LDG.E R26, desc[UR6][R10.64+0x28] ;  /* 0x000028060a1a2981 */ /* 0x000f28000c1e1900 */
[----:B------:R-:W4:Y:S04]  /*03d0*/  @!P0 LDG.E R21, desc[UR6][R10.64+0x4] ;  /* 0x000004060a158981 */ /* 0x000f28000c1e1900 */
[----:B------:R-:W4:Y:S04]  /*03e0*/  @!P0 LDG.E R23, desc[UR6][R10.64+0xc] ;  /* 0x00000c060a178981 */ /* 0x000f28000c1e1900 */
[----:B------:R-:W4:Y:S04]  /*03f0*/  @P1 LDG.E R25, desc[UR6][R10.64+0x18] ;  /* 0x000018060a191981 */ /* 0x000f28000c1e1900 */
[----:B------:R-:W4:Y:S04]  /*0400*/  @P3 LDG.E R28, desc[UR6][R10.64+0x3c] ;  /* 0x00003c060a1c3981 */ /* 0x000f28000c1e1900 */
[----:B------:R-:W4:Y:S01]  /*0410*/  @P6 LDG.E R27, desc[UR6][R10.64+0x7c] ;  /* 0x00007c060a1b6981 */ /* 0x000f22000c1e1900 */
[----:B--2---:R-:W-:-:S03]  /*0420*/  @!P0 LOP3.LUT R15, R15, R18, RZ, 0x3c, !PT ;  /* 0x000000120f0f8212 */ /* 0x004fc600078e3cff */
[----:B------:R-:W2:Y:S01]  /*0430*/  @!P0 LDG.E R18, desc[UR6][R10.64+0x8] ;  /* 0x000008060a128981 */ /* 0x000ea2000c1e1900 */
[----:B---3--:R-:W-:-:S03]  /*0440*/  @!P0 LOP3.LUT R3, R3, R20, RZ, 0x3c, !PT ;  /* 0x0000001403038212 */ /* 0x008fc600078e3cff */
[----:B------:R-:W3:Y:S01]  /*0450*/  @P1 LDG.E R20, desc[UR6][R10.64+0x24] ;  /* 0x000024060a141981 */ /* 0x000ee2000c1e1900 */
[----:B----4-:R-:W-:-:S03]  /*0460*/  @P1 LOP3.LUT R15, R15, R22, RZ, 0x3c, !PT ;  /* 0x000000160f0f1212 */ /* 0x010fc600078e3cff */
[----:B------:R-:W4:Y:S01]  /*0470*/  @P2 LDG.E R22, desc[UR6][R10.64+0x38] ;  /* 0x000038060a162981 */ /* 0x000f22000c1e1900 */
[----:B------:R-:W-:-:S03]  /*0480*/  @P2 LOP3.LUT R15, R15, R26, RZ, 0x3c, !PT ;  /* 0x0000001a0f0f2212 */ /* 0x000fc600078e3cff */
[----:B------:R-:W4:Y:S01]  /*0490*/  @P4 LDG.E R26, desc[UR6][R10.64+0x50] ;  /* 0x000050060a1a4981 */ /* 0x000f22000c1e1900 */
[----:B------:R-:W-:-:S03]  /*04a0*/  @!P0 LOP3.LUT R4, R4, R21, RZ, 0x3c, !PT ;  /* 0x0000001504048212 */ /* 0x000fc600078e3cff */
[----:B------:R-:W4:Y:S01]  /*04b0*/  @P1 LDG.E R21, desc[UR6][R10.64+0x20] ;  /* 0x000020060a151981 */ /* 0x000f22000c1e1900 */
[----:B------:R-:W-:-:S03]  /*04c0*/  @!P0 LOP3.LUT R2, R2, R23, RZ, 0x3c, !PT ;  /* 0x0000001702028212 */ /* 0x000fc600078e3cff */
[----:B------:R-:W4:Y:S01]  /*04d0*/  @P2 LDG.E R23, desc[UR6][R10.64+0x2c] ;  /* 0x00002c060a172981 */ /* 0x000f22000c1e1900 */
[----:B------:R-:W-:-:S03]  /*04e0*/  @P1 LOP3.LUT R4, R4, R25, RZ, 0x3c, !PT ;  /* 0x0000001904041212 */ /* 0x000fc600078e3cff */
[----:B------:R-:W4:Y:S01]  /*04f0*/  @P2 LDG.E R25, desc[UR6][R10.64+0x34] ;  /* 0x000034060a192981 */ /* 0x000f22000c1e1900 */
[----:B--2---:R-:W-:-:S03]  /*0500*/  @!P0 LOP3.LUT R5, R5, R18, RZ, 0x3c, !PT ;  /* 0x0000001205058212 */ /* 0x004fc600078e3cff */
[----:B------:R-:W2:Y:S01]  /*0510*/  @P1 LDG.E R18, desc[UR6][R10.64+0x1c] ;  /* 0x00001c060a121981 */ /* 0x000ea2000c1e1900 */
[----:B---3--:R-:W-:-:S03]  /*0520*/  @P1 LOP3.LUT R3, R3, R20, RZ, 0x3c, !PT ;  /* 0x0000001403031212 */ /* 0x008fc600078e3cff */
[----:B------:R-:W3:Y:S01]  /*0530*/  @P2 LDG.E R20, desc[UR6][R10.64+0x30] ;  /* 0x000030060a142981 */ /* 0x000ee2000c1e1900 */
[----:B----4-:R-:W-:-:S03]  /*0540*/  @P2 LOP3.LUT R3, R3, R22, RZ, 0x3c, !PT ;  /* 0x0000001603032212 */ /* 0x010fc600078e3cff */
[----:B------:R-:W4:Y:S01]  /*0550*/  @P3 LDG.E R22, desc[UR6][R10.64+0x4c] ;  /* 0x00004c060a163981 */ /* 0x000f22000c1e1900 */
[----:B------:R-:W-:-:S04]  /*0560*/  @P3 LOP3.LUT R15, R15, R28, RZ, 0x3c, !PT ;  /* 0x0000001c0f0f3212 */ /* 0x000fc800078e3cff */
[----:B------:R-:W-:Y:S02]  /*0570*/  @P4 LOP3.LUT R15, R15, R26, RZ, 0x3c, !PT ;  /* 0x0000001a0f0f4212 */ /* 0x000fe400078e3cff */
[----:B------:R-:W-:Y:S01]  /*0580*/  @P1 LOP3.LUT R2, R2, R21, RZ, 0x3c, !PT ;  /* 0x0000001502021212 */ /* 0x000fe200078e3cff */
[----:B------:R-:W4:Y:S04]  /*0590*/  @P5 LDG.E R26, desc[UR6][R10.64+0x64] ;  /* 0x000064060a1a5981 */ /* 0x000f28000c1e1900 */
[----:B------:R-:W4:Y:S01]  /*05a0*/  @P3 LDG.E R21, desc[UR6][R10.64+0x40] ;  /* 0x000040060a153981 */ /* 0x000f22000c1e1900 */
[----:B------:R-:W-:Y:S02]  /*05b0*/  @P2 LOP3.LUT R4, R4, R23, RZ, 0x3c, !PT ;  /* 0x0000001704042212 */ /* 0x000fe400078e3cff */
[----:B------:R-:W-:Y:S01]  /*05c0*/  @P2 LOP3.LUT R2, R2, R25, RZ, 0x3c, !PT ;  /* 0x0000001902022212 */ /* 0x000fe200078e3cff */
[----:B------:R-:W4:Y:S04]  /*05d0*/  @P3 LDG.E R23, desc[UR6][R10.64+0x48] ;  /* 0x000048060a173981 */ /* 0x000f28000c1e1900 */
[----:B------:R-:W4:Y:S01]  /*05e0*/  @P4 LDG.E R25, desc[UR6][R10.64+0x54] ;  /* 0x000054060a194981 */ /* 0x000f22000c1e1900 */
[----:B--2---:R-:W-:-:S03]  /*05f0*/  @P1 LOP3.LUT R5, R5, R18, RZ, 0x3c, !PT ;  /* 0x0000001205051212 */ /* 0x004fc600078e3cff */
[----:B------:R-:W2:Y:S01]  /*0600*/  @P3 LDG.E R18, desc[UR6][R10.64+0x44] ;  /* 0x000044060a123981 */ /* 0x000ea2000c1e1900 */
[----:B---3--:R-:W-:-:S03]  /*0610*/  @P2 LOP3.LUT R5, R5, R20, RZ, 0x3c, !PT ;  /* 0x0000001405052212 */ /* 0x008fc600078e3cff */
[----:B------:R-:W3:Y:S01]  /*0620*/  @P4 LDG.E R20, desc[UR6][R10.64+0x58] ;  /* 0x000058060a144981 */ /* 0x000ee2000c1e1900 */
[----:B----4-:R-:W-:-:S03]  /*0630*/  @P3 LOP3.LUT R3, R3, R22, RZ, 0x3c, !PT ;  /* 0x0000001603033212 */ /* 0x010fc600078e3cff */
[----:B------:R-:W4:Y:S01]  /*0640*/  @P4 LDG.E R22, desc[UR6][R10.64+0x60] ;  /* 0x000060060a164981 */ /* 0x000f22000c1e1900 */
[----:B------:R-:W-:Y:S02]  /*0650*/  LOP3.LUT P0, RZ, R24, 0x80, RZ, 0xc0, !PT ;  /* 0x0000008018ff7812 */ /* 0x000fe4000780c0ff */
[----:B------:R-:W-:Y:S02]  /*0660*/  @P5 LOP3.LUT R15, R15, R26, RZ, 0x3c, !PT ;  /* 0x0000001a0f0f5212 */ /* 0x000fe400078e3cff */
[----:B------:R-:W4:Y:S01]  /*0670*/  @P6 LDG.E R26, desc[UR6][R10.64+0x78] ;  /* 0x000078060a1a6981 */ /* 0x000f22000c1e1900 */
[----:B------:R-:W-:-:S03]  /*0680*/  @P3 LOP3.LUT R4, R4, R21, RZ, 0x3c, !PT ;  /* 0x0000001504043212 */ /* 0x000fc600078e3cff */
[----:B------:R-:W4:Y:S01]  /*0690*/  @P4 LDG.E R21, desc[UR6][R10.64+0x5c] ;  /* 0x00005c060a154981 */ /* 0x000f22000c1e1900 */
[----:B------:R-:W-:-:S03]  /*06a0*/  @P3 LOP3.LUT R2, R2, R23, RZ, 0x3c, !PT ;  /* 0x0000001702023212 */ /* 0x000fc600078e3cff */
[----:B------:R-:W4:Y:S01]  /*06b0*/  @P5 LDG.E R23, desc[UR6][R10.64+0x68] ;  /* 0x000068060a175981 */ /* 0x000f22000c1e1900 */
[----:B------:R-:W-:-:S03]  /*06c0*/  @P4 LOP3.LUT R4, R4, R25, RZ, 0x3c, !PT ;  /* 0x0000001904044212 */ /* 0x000fc600078e3cff */
[----:B------:R-:W4:Y:S01]  /*06d0*/  @P5 LDG.E R25, desc[UR6][R10.64+0x70] ;  /* 0x000070060a195981 */ /* 0x000f22000c1e1900 */
[----:B--2---:R-:W-:-:S03]  /*06e0*/  @P3 LOP3.LUT R5, R5, R18, RZ, 0x3c, !PT ;  /* 0x0000001205053212 */ /* 0x004fc600078e3cff */
[----:B------:R-:W2:Y:S01]  /*06f0*/  @P5 LDG.E R18, desc[UR6][R10.64+0x6c] ;  /* 0x00006c060a125981 */ /* 0x000ea2000c1e1900 */
[----:B---3--:R-:W-:-:S03]  /*0700*/  @P4 LOP3.LUT R5, R5, R20, RZ, 0x3c, !PT ;  /* 0x0000001405054212 */ /* 0x008fc600078e3cff */
[----:B------:R-:W3:Y:S01]  /*0710*/  @P5 LDG.E R20, desc[UR6][R10.64+0x74] ;  /* 0x000074060a145981 */ /* 0x000ee2000c1e1900 */
[----:B----4-:R-:W-:-:S03]  /*0720*/  @P4 LOP3.LUT R3, R3, R22, RZ, 0x3c, !PT ;  /* 0x0000001603034212 */ /* 0x010fc600078e3cff */
[----:B------:R-:W4:Y:S01]  /*0730*/  @P0 LDG.E R22, desc[UR6][R10.64+0x8c] ;  /* 0x00008c060a160981 */ /* 0x000f22000c1e1900 */
[----:B------:R-:W-:-:S03]  /*0740*/  @P6 LOP3.LUT R15, R15, R26, RZ, 0x3c, !PT ;  /* 0x0000001a0f0f6212 */ /* 0x000fc600078e3cff */
        /* <DEDUP_REMOVED lines=13> */
[----:B------:R-:W-:Y:S02]  /*0820*/  @P6 LOP3.LUT R4, R4, R27, RZ, 0x3c, !PT ;  /* 0x0000001b04046212 */ /* 0x000fe400078e3cff */
[----:B------:R-:W-:Y:S02]  /*0830*/  @P6 LOP3.LUT R2, R2, R21, RZ, 0x3c, !PT ;  /* 0x0000001502026212 */ /* 0x000fe400078e3cff */
[----:B------:R-:W-:Y:S02]  /*0840*/  @P0 LOP3.LUT R4, R4, R23, RZ, 0x3c, !PT ;  /* 0x0000001704040212 */ /* 0x000fe400078e3cff */
[----:B------:R-:W-:Y:S02]  /*0850*/  @P0 LOP3.LUT R2, R2, R25, RZ, 0x3c, !PT ;  /* 0x0000001902020212 */ /* 0x000fe400078e3cff */
[----:B--2---:R-:W-:Y:S02]  /*0860*/  @P6 LOP3.LUT R5, R5, R18, RZ, 0x3c, !PT ;  /* 0x0000001205056212 */ /* 0x004fe400078e3cff */
[----:B---3--:R-:W-:-:S02]  /*0870*/  @P6 LOP3.LUT R3, R3, R20, RZ, 0x3c, !PT ;  /* 0x0000001403036212 */ /* 0x008fc400078e3cff */
[----:B----4-:R-:W-:Y:S02]  /*0880*/  @P0 LOP3.LUT R5, R5, R22, RZ, 0x3c, !PT ;  /* 0x0000001605050212 */ /* 0x010fe400078e3cff */
[----:B------:R-:W-:Y:S02]  /*0890*/  @P0 LOP3.LUT R3, R3, R26, RZ, 0x3c, !PT ;  /* 0x0000001a03030212 */ /* 0x000fe400078e3cff */
[----:B------:R-:W-:-:S13]  /*08a0*/  R2P PR, R24.B1, 0x7f ;  /* 0x0000007f18007804 */ /* 0x000fda0000001000 */
[----:B------:R-:W2:Y:S04]  /*08b0*/  @P0 LDG.E R18, desc[UR6][R10.64+0xa0] ;  /* 0x0000a0060a120981 */ /* 0x000ea8000c1e1900 */
[----:B------:R-:W3:Y:S04]  /*08c0*/  @P1 LDG.E R22, desc[UR6][R10.64+0xb4] ;  /* 0x0000b4060a161981 */ /* 0x000ee8000c1e1900 */
[----:B------:R-:W4:Y:S04]  /*08d0*/  @P2 LDG.E R26, desc[UR6][R10.64+0xc8] ;  /* 0x0000c8060a1a2981 */ /* 0x000f28000c1e1900 */
[----:B------:R-:W4:Y:S04]  /*08e0*/  @P3 LDG.E R28, desc[UR6][R10.64+0xdc] ;  /* 0x0000dc060a1c3981 */ /* 0x000f28000c1e1900 */
[----:B------:R-:W4:Y:S04]  /*08f0*/  @P0 LDG.E R23, desc[UR6][R10.64+0xa4] ;  /* 0x0000a4060a170981 */ /* 0x000f28000c1e1900 */
[----:B------:R-:W4:Y:S04]  /*0900*/  @P0 LDG.E R20, desc[UR6][R10.64+0xa8] ;  /* 0x0000a8060a140981 */ /* 0x000f28000c1e1900 */
[----:B------:R-:W4:Y:S04]  /*0910*/  @P4 LDG.E R25, desc[UR6][R10.64+0xf0] ;  /* 0x0000f0060a194981 */ /* 0x000f28000c1e1900 */
        /* <DEDUP_REMOVED lines=21> */
[----:B------:R-:W-:Y:S02]  /*0a70*/  LOP3.LUT P0, RZ, R24, 0x8000, RZ, 0xc0, !PT ;  /* 0x0000800018ff7812 */ /* 0x000fe4000780c0ff */
[----:B----4-:R-:W-:Y:S01]  /*0a80*/  @P5 LOP3.LUT R15, R15, R26, RZ, 0x3c, !PT ;  /* 0x0000001a0f0f5212 */ /* 0x010fe200078e3cff */
[----:B------:R-:W4:Y:S04]  /*0a90*/  @P3 LDG.E R24, desc[UR6][R10.64+0xe4] ;  /* 0x0000e4060a183981 */ /* 0x000f28000c1e1900 */
[----:B------:R-:W2:Y:S01]  /*0aa0*/  @P6 LDG.E R26, desc[UR6][R10.64+0x118] ;  /* 0x000118060a1a6981 */ /* 0x000ea2000c1e1900 */
        /* <DEDUP_REMOVED lines=8> */
[----:B---3--:R-:W-:-:S03]  /*0b30*/  @P2 LOP3.LUT R3, R3, R22, RZ, 0x3c, !PT ;  /* 0x0000001603032212 */ /* 0x008fc600078e3cff */
[----:B------:R-:W3:Y:S01]  /*0b40*/  @P4 LDG.E R22, desc[UR6][R10.64+0x100] ;  /* 0x000100060a164981 */ /* 0x000ee2000c1e1900 */
[----:B--2---:R-:W-:-:S03]  /*0b50*/  @P6 LOP3.LUT R15, R15, R26, RZ, 0x3c, !PT ;  /* 0x0000001a0f0f6212 */ /* 0x004fc600078e3cff */
[----:B------:R-:W2:Y:S01]  /*0b60*/  @P0 LDG.E R26, desc[UR6][R10.64+0x12c] ;  /* 0x00012c060a1a0981 */ /* 0x000ea2000c1e1900 */
[----:B----4-:R-:W-:-:S03]  /*0b70*/  @P2 LOP3.LUT R2, R2, R23, RZ, 0x3c, !PT ;  /* 0x0000001702022212 */ /* 0x010fc600078e3cff */
[----:B------:R-:W4:Y:S01]  /*0b80*/  @P4 LDG.E R23, desc[UR6][R10.64+0xfc] ;  /* 0x0000fc060a174981 */ /* 0x000f22000c1e1900 */
[----:B------:R-:W-:-:S03]  /*0b90*/  @P2 LOP3.LUT R5, R5, R20, RZ, 0x3c, !PT ;  /* 0x0000001405052212 */ /* 0x000fc600078e3cff */
[----:B------:R-:W4:Y:S01]  /*0ba0*/  @P4 LDG.E R20, desc[UR6][R10.64+0xf8] ;  /* 0x0000f8060a144981 */ /* 0x000f22000c1e1900 */
[----:B------:R-:W-:Y:S02]  /*0bb0*/  @P3 LOP3.LUT R2, R2, R27, RZ, 0x3c, !PT ;  /* 0x0000001b02023212 */ /* 0x000fe400078e3cff */
[----:B------:R-:W-:Y:S01]  /*0bc0*/  @P3 LOP3.LUT R4, R4, R25, RZ, 0x3c, !PT ;  /* 0x0000001904043212 */ /* 0x000fe200078e3cff */
[----:B------:R-:W4:Y:S01]  /*0bd0*/  @P5 LDG.E R27, desc[UR6][R10.64+0x110] ;  /* 0x000110060a1b5981 */ /* 0x000f22000c1e1900 */
[----:B------:R-:W-:-:S03]  /*0be0*/  @P3 LOP3.LUT R5, R5, R24, RZ, 0x3c, !PT ;  /* 0x0000001805053212 */ /* 0x000fc600078e3cff */
[----:B------:R-:W4:Y:S04]  /*0bf0*/  @P5 LDG.E R25, desc[UR6][R10.64+0x108] ;  /* 0x000108060a195981 */ /* 0x000f28000c1e1900 */
        /* <DEDUP_REMOVED lines=19> */
[----:B------:R-:W-:-:S05]  /*0d30*/  VIADD R19, R19, 0x10 ;  /* 0x0000001013137836 */ /* 0x000fca0000000000 */
[----:B------:R-:W-:Y:S02]  /*0d40*/  ISETP.NE.AND P1, PT, R19, 0x20, PT ;  /* 0x000000201300780c */ /* 0x000fe40003f25270 */
[----:B------:R-:W-:Y:S02]  /*0d50*/  @P5 LOP3.LUT R3, R3, R18, RZ, 0x3c, !PT ;  /* 0x0000001203035212 */ /* 0x000fe400078e3cff */
[----:B------:R-:W-:Y:S02]  /*0d60*/  @P6 LOP3.LUT R4, R4, R21, RZ, 0x3c, !PT ;  /* 0x0000001504046212 */ /* 0x000fe400078e3cff */
[----:B---3--:R-:W-:-:S04]  /*0d70*/  @P6 LOP3.LUT R3, R3, R22, RZ, 0x3c, !PT ;  /* 0x0000001603036212 */ /* 0x008fc800078e3cff */
[----:B--2---:R-:W-:Y:S02]  /*0d80*/  @P0 LOP3.LUT R3, R3, R26, RZ, 0x3c, !PT ;  /* 0x0000001a03030212 */ /* 0x004fe400078e3cff */
[----:B----4-:R-:W-:Y:S02]  /*0d90*/  @P6 LOP3.LUT R2, R2, R23, RZ, 0x3c, !PT ;  /* 0x0000001702026212 */ /* 0x010fe400078e3cff */
[----:B------:R-:W-:Y:S02]  /*0da0*/  @P6 LOP3.LUT R5, R5, R20, RZ, 0x3c, !PT ;  /* 0x0000001405056212 */ /* 0x000fe400078e3cff */
[----:B------:R-:W-:Y:S02]  /*0db0*/  @P0 LOP3.LUT R2, R2, R27, RZ, 0x3c, !PT ;  /* 0x0000001b02020212 */ /* 0x000fe400078e3cff */
[----:B------:R-:W-:Y:S02]  /*0dc0*/  @P0 LOP3.LUT R4, R4, R25, RZ, 0x3c, !PT ;  /* 0x0000001904040212 */ /* 0x000fe400078e3cff */
[----:B------:R-:W-:Y:S01]  /*0dd0*/  @P0 LOP3.LUT R5, R5, R24, RZ, 0x3c, !PT ;  /* 0x0000001805050212 */ /* 0x000fe200078e3cff */
[----:B------:R-:W-:Y:S06]  /*0de0*/  @P1 BRA `(.L_x_68) ;  /* 0xfffffff400481947 */ /* 0x000fec000383ffff */
[----:B------:R-:W-:-:S05]  /*0df0*/  VIADD R17, R17, 0x1 ;  /* 0x0000000111117836 */ /* 0x000fca0000000000 */
[----:B------:R-:W-:-:S13]  /*0e00*/  ISETP.NE.AND P0, PT, R17, 0x5, PT ;  /* 0x000000051100780c */ /* 0x000fda0003f05270 */
[----:B------:R-:W-:Y:S05]  /*0e10*/  @P0 BRA `(.L_x_69) ;  /* 0xfffffff400300947 */ /* 0x000fea000383ffff */
[----:B------:R1:W-:Y:S01]  /*0e20*/  STG.E.64 desc[UR6][R6.64+0x8], R4 ;  /* 0x0000080406007986 */ /* 0x0003e2000c101b06 */
[----:B------:R-:W-:Y:S01]  /*0e30*/  VIADD R14, R14, 0x1 ;  /* 0x000000010e0e7836 */ /* 0x000fe20000000000 */
[----:B------:R-:W-:Y:S02]  /*0e40*/  LOP3.LUT R11, R13, 0x3, RZ, 0xc0, !PT ;  /* 0x000000030d0b7812 */ /* 0x000fe400078ec0ff */
[----:B------:R1:W-:Y:S02]  /*0e50*/  STG.E.64 desc[UR6][R6.64+0x10], R2 ;  /* 0x0000100206007986 */ /* 0x0003e4000c101b06 */
[----:B------:R-:W-:Y:S02]  /*0e60*/  ISETP.GE.U32.AND P0, PT, R14, R11, PT ;  /* 0x0000000b0e00720c */ /* 0x000fe40003f06070 */
[----:B------:R1:W-:Y:S11]  /*0e70*/  STG.E desc[UR6][R6.64+0x4], R15 ;  /* 0x0000040f06007986 */ /* 0x0003f6000c101906 */
[----:B------:R-:W-:Y:S05]  /*0e80*/  @!P0 BRA `(.L_x_70) ;  /* 0xfffffff400048947 */ /* 0x000fea000383ffff */
.L_x_67:
[----:B------:R-:W-:Y:S05]  /*0e90*/  BSYNC.RECONVERGENT B1 ;  /* 0x0000000000017941 */ /* 0x000fea0003800200 */
.L_x_66:
[C---:B------:R-:W-:Y:S01]  /*0ea0*/  ISETP.GT.U32.AND P0, PT, R13.reuse, 0x3, PT ;  /* 0x000000030d00780c */ /* 0x040fe20003f04070 */
[----:B------:R-:W-:Y:S01]  /*0eb0*/  VIADD R12, R12, 0x1 ;  /* 0x000000010c0c7836 */ /* 0x000fe20000000000 */
[--C-:B------:R-:W-:Y:S02]  /*0ec0*/  SHF.R.U64 R13, R13, 0x2, R0.reuse ;  /* 0x000000020d0d7819 */ /* 0x100fe40000001200 */
[----:B------:R-:W-:Y:S02]  /*0ed0*/  ISETP.GT.U32.AND.EX P0, PT, R0, RZ, PT, P0 ;  /* 0x000000ff0000720c */ /* 0x000fe40003f04100 */
[----:B------:R-:W-:-:S11]  /*0ee0*/  SHF.R.U32.HI R0, RZ, 0x2, R0 ;  /* 0x00000002ff007819 */ /* 0x000fd60000011600 */
[----:B------:R-:W-:Y:S05]  /*0ef0*/  @P0 BRA `(.L_x_71) ;  /* 0xfffffff000c80947 */ /* 0x000fea000383ffff */
.L_x_65:
[----:B------:R-:W-:Y:S05]  /*0f00*/  BSYNC.RECONVERGENT B0 ;  /* 0x0000000000007941 */ /* 0x000fea0003800200 */
.L_x_64:
[----:B------:R-:W-:Y:S04]  /*0f10*/  STG.E.64 desc[UR6][R6.64+0x18], RZ ;  /* 0x000018ff06007986 */ /* 0x000fe8000c101b06 */
[----:B------:R-:W-:Y:S04]  /*0f20*/  STG.E desc[UR6][R6.64+0x20], RZ ;  /* 0x000020ff06007986 */ /* 0x000fe8000c101906 */
[----:B------:R-:W-:Y:S01]  /*0f30*/  STG.E.64 desc[UR6][R6.64+0x28], RZ ;  /* 0x000028ff06007986 */ /* 0x000fe2000c101b06 */
[----:B------:R-:W-:Y:S05]  /*0f40*/  EXIT ;  /* 0x000000000000794d */ /* 0x000fea0003800000 */
.L_x_72:
        /* <DEDUP_REMOVED lines=11> */
.L_x_75:


//--------------------- .nv.global.init           --------------------------
	.section	.nv.global.init,"aw",@progbits
	.align	4
.nv.global.init:
	.type		mrg32k3aM1SubSeq,@object
	.size		mrg32k3aM1SubSeq,(mrg32k3aM2SubSeq - mrg32k3aM1SubSeq)
mrg32k3aM1SubSeq:
        /*0000*/ 	.byte	0x0b, 0xcc, 0xee, 0x04, 0x73, 0x29, 0x8b, 0x6f, 0xf6, 0x53, 0x03, 0xf6, 0x23, 0xf6, 0xea, 0xda
        /* <DEDUP_REMOVED lines=125> */
	.type		mrg32k3aM2SubSeq,@object
	.size		mrg32k3aM2SubSeq,(mrg32k3aM1 - mrg32k3aM2SubSeq)
mrg32k3aM2SubSeq:
        /* <DEDUP_REMOVED lines=126> */
	.type		mrg32k3aM1,@object
	.size		mrg32k3aM1,(mrg32k3aM1Seq - mrg32k3aM1)
mrg32k3aM1:
        /* <DEDUP_REMOVED lines=144> */
	.type		mrg32k3aM1Seq,@object
	.size		mrg32k3aM1Seq,(mrg32k3aM2 - mrg32k3aM1Seq)
mrg32k3aM1Seq:
        /* <DEDUP_REMOVED lines=144> */
	.type		mrg32k3aM2,@object
	.size		mrg32k3aM2,(mrg32k3aM2Seq - mrg32k3aM2)
mrg32k3aM2:
        /* <DEDUP_REMOVED lines=144> */
	.type		mrg32k3aM2Seq,@object
	.size		mrg32k3aM2Seq,(precalc_xorwow_matrix - mrg32k3aM2Seq)
mrg32k3aM2Seq:
        /* <DEDUP_REMOVED lines=144> */
	.type		precalc_xorwow_matrix,@object
	.size		precalc_xorwow_matrix,(precalc_xorwow_offset_matrix - precalc_xorwow_matrix)
precalc_xorwow_matrix:
        /* <DEDUP_REMOVED lines=6400> */
	.type		precalc_xorwow_offset_matrix,@object
	.size		precalc_xorwow_offset_matrix,(.L_1 - precalc_xorwow_offset_matrix)
precalc_xorwow_offset_matrix:
        /* <DEDUP_REMOVED lines=6400> */
.L_1:


//--------------------- .nv.shared._Z24dev_measure_cycle_kernelPjP17curandStateXORWOWPfPiffi --------------------------
	.section	.nv.shared._Z24dev_measure_cycle_kernelPjP17curandStateXORWOWPfPiffi,"aw",@nobits
	.sectionflags	@""
	.align	4
.nv.shared._Z24dev_measure_cycle_kernelPjP17curandStateXORWOWPfPiffi:
	.zero		4752


//--------------------- .nv.shared.reserved.0     --------------------------
	.section	.nv.shared.reserved.0,"aw",@nobits
	.weak		__nv_reservedSMEM_offset_0_alias
	.size		__nv_reservedSMEM_offset_0_alias, 0, 64
	.other		__nv_reservedSMEM_offset_0_alias,@"STO_CUDA_RESERVED_SHARED STV_DEFAULT"
__nv_reservedSMEM_offset_0_alias:
	.zero		0
	.zero		64


//--------------------- .nv.constant0._Z24dev_measure_cycle_kernelPjP17curandStateXORWOWPfPiffi --------------------------
	.section	.nv.constant0._Z24dev_measure_cycle_kernelPjP17curandStateXORWOWPfPiffi,"a",@progbits
	.sectionflags	@""
	.align	4
.nv.constant0._Z24dev_measure_cycle_kernelPjP17curandStateXORWOWPfPiffi:
	.zero		940


//--------------------- .nv.constant0._Z7initRNGP17curandStateXORWOWi --------------------------
	.section	.nv.constant0._Z7initRNGP17curandStateXORWOWi,"a",@progbits
	.sectionflags	@""
	.align	4
.nv.constant0._Z7initRNGP17curandStateXORWOWi:
	.zero		908


//--------------------- SYMBOLS --------------------------

	.type		.nv.reservedSmem.offset0,@object
	.size		.nv.reservedSmem.offset0,0x4
	.type		.nv.reservedSmem.cap,@object
	.size		.nv.reservedSmem.cap,0x4
